	.target	sm_90a

	.elftype	@"ET_EXEC"


//--------------------- .note.nv.tkinfo           --------------------------
	.section	.note.nv.tkinfo,"",@"SHT_NOTE"
	.sectionflags	@"SHF_NOTE_NV_TKINFO"
	.tkinfo
        /*0018*/ 	.word	0x00000002
        /*0030*/ 	.string	""
        /*0030*/ 	.string	"ptxas"
        /*0030*/ 	.string	"Cuda compilation tools, release 13.0, V13.0.88"
        /*0030*/ 	.string	"Build cuda_13.0.r13.0/compiler.36424714_0"
        /*0030*/ 	.string	"-v  -suppress-debug-info  -lineinfo  -arch sm_90a "



//--------------------- .note.nv.cuinfo           --------------------------
	.section	.note.nv.cuinfo,"",@"SHT_NOTE"
	.sectionflags	@"SHF_NOTE_NV_CUINFO"
        /*0018*/ 	.short	0x0002
        /*001a*/ 	.short	0x005a
        /*001c*/ 	.short	0x0082
	.zero		2


//--------------------- .nv.info                  --------------------------
	.section	.nv.info,"",@"SHT_CUDA_INFO"
	.align	4


	//----- nvinfo : EIATTR_REGCOUNT
	.align		4
        /*0000*/ 	.byte	0x04, 0x2f
        /*0002*/ 	.short	(.L_1 - .L_0)
	.align		4
.L_0:
        /*0004*/ 	.word	index@(matmul_kernel)
        /*0008*/ 	.word	0x000000ff


	//----- nvinfo : EIATTR_FRAME_SIZE
	.align		4
.L_1:
        /*000c*/ 	.byte	0x04, 0x11
        /*000e*/ 	.short	(.L_3 - .L_2)
	.align		4
.L_2:
        /*0010*/ 	.word	index@(matmul_kernel)
        /*0014*/ 	.word	0x000008a8


	//----- nvinfo : EIATTR_MIN_STACK_SIZE
	.align		4
.L_3:
        /*0018*/ 	.byte	0x04, 0x12
        /*001a*/ 	.short	(.L_5 - .L_4)
	.align		4
.L_4:
        /*001c*/ 	.word	index@(matmul_kernel)
        /*0020*/ 	.word	0x000008a8
.L_5:


//--------------------- .nv.compat                --------------------------
	.section	.nv.compat,"",@"SHT_CUDA_COMPAT_INFO"
	.align	4
        /*0000*/ 	.byte	0x02, 0x09, 0x01, 0x00, 0x02, 0x02, 0x04, 0x00, 0x02, 0x05, 0x05, 0x00, 0x03, 0x07, 0x01, 0x01
        /*0010*/ 	.byte	0x02, 0x03, 0x00, 0x00, 0x02, 0x06, 0x01, 0x00, 0x04, 0x0b, 0x08, 0x00, 0x00, 0x00, 0x00, 0x00
        /*0020*/ 	.byte	0x00, 0x00, 0x00, 0x00


//--------------------- .nv.info.matmul_kernel    --------------------------
	.section	.nv.info.matmul_kernel,"",@"SHT_CUDA_INFO"
	.sectionflags	@""
	.align	4


	//----- nvinfo : EIATTR_CUDA_API_VERSION
	.align		4
        /*0000*/ 	.byte	0x04, 0x37
        /*0002*/ 	.short	(.L_7 - .L_6)
.L_6:
        /*0004*/ 	.word	0x00000082


	//----- nvinfo : EIATTR_KPARAM_INFO
	.align		4
.L_7:
        /*0008*/ 	.byte	0x04, 0x17
        /*000a*/ 	.short	(.L_9 - .L_8)
.L_8:
        /*000c*/ 	.word	0x00000000
        /*0010*/ 	.short	0x000d
        /*0012*/ 	.short	0x0048
        /*0014*/ 	.byte	0x00, 0xf4, 0x21, 0x00


	//----- nvinfo : EIATTR_KPARAM_INFO
	.align		4
.L_9:
        /*0018*/ 	.byte	0x04, 0x17
        /*001a*/ 	.short	(.L_11 - .L_10)
.L_10:
        /*001c*/ 	.word	0x00000000
        /*0020*/ 	.short	0x000c
        /*0022*/ 	.short	0x0040
        /*0024*/ 	.byte	0x00, 0xf4, 0x21, 0x00


	//----- nvinfo : EIATTR_KPARAM_INFO
	.align		4
.L_11:
        /*0028*/ 	.byte	0x04, 0x17
        /*002a*/ 	.short	(.L_13 - .L_12)
.L_12:
        /*002c*/ 	.word	0x00000000
        /*0030*/ 	.short	0x000b
        /*0032*/ 	.short	0x0038
        /*0034*/ 	.byte	0x00, 0xf0, 0x11, 0x00


	//----- nvinfo : EIATTR_KPARAM_INFO
	.align		4
.L_13:
        /*0038*/ 	.byte	0x04, 0x17
        /*003a*/ 	.short	(.L_15 - .L_14)
.L_14:
        /*003c*/ 	.word	0x00000000
        /*0040*/ 	.short	0x000a
        /*0042*/ 	.short	0x0034
        /*0044*/ 	.byte	0x00, 0xf0, 0x11, 0x00


	//----- nvinfo : EIATTR_KPARAM_INFO
	.align		4
.L_15:
        /*0048*/ 	.byte	0x04, 0x17
        /*004a*/ 	.short	(.L_17 - .L_16)
.L_16:
        /*004c*/ 	.word	0x00000000
        /*0050*/ 	.short	0x0009
        /*0052*/ 	.short	0x0030
        /*0054*/ 	.byte	0x00, 0xf0, 0x11, 0x00


	//----- nvinfo : EIATTR_KPARAM_INFO
	.align		4
.L_17:
        /*0058*/ 	.byte	0x04, 0x17
        /*005a*/ 	.short	(.L_19 - .L_18)
.L_18:
        /*005c*/ 	.word	0x00000000
        /*0060*/ 	.short	0x0008
        /*0062*/ 	.short	0x002c
        /*0064*/ 	.byte	0x00, 0xf0, 0x11, 0x00


	//----- nvinfo : EIATTR_KPARAM_INFO
	.align		4
.L_19:
        /*0068*/ 	.byte	0x04, 0x17
        /*006a*/ 	.short	(.L_21 - .L_20)
.L_20:
        /*006c*/ 	.word	0x00000000
        /*0070*/ 	.short	0x0007
        /*0072*/ 	.short	0x0028
        /*0074*/ 	.byte	0x00, 0xf0, 0x11, 0x00


	//----- nvinfo : EIATTR_KPARAM_INFO
	.align		4
.L_21:
        /*0078*/ 	.byte	0x04, 0x17
        /*007a*/ 	.short	(.L_23 - .L_22)
.L_22:
        /*007c*/ 	.word	0x00000000
        /*0080*/ 	.short	0x0006
        /*0082*/ 	.short	0x0024
        /*0084*/ 	.byte	0x00, 0xf0, 0x11, 0x00


	//----- nvinfo : EIATTR_KPARAM_INFO
	.align		4
.L_23:
        /*0088*/ 	.byte	0x04, 0x17
        /*008a*/ 	.short	(.L_25 - .L_24)
.L_24:
        /*008c*/ 	.word	0x00000000
        /*0090*/ 	.short	0x0005
        /*0092*/ 	.short	0x0020
        /*0094*/ 	.byte	0x00, 0xf0, 0x11, 0x00


	//----- nvinfo : EIATTR_KPARAM_INFO
	.align		4
.L_25:
        /*0098*/ 	.byte	0x04, 0x17
        /*009a*/ 	.short	(.L_27 - .L_26)
.L_26:
        /*009c*/ 	.word	0x00000000
        /*00a0*/ 	.short	0x0004
        /*00a2*/ 	.short	0x001c
        /*00a4*/ 	.byte	0x00, 0xf0, 0x11, 0x00


	//----- nvinfo : EIATTR_KPARAM_INFO
	.align		4
.L_27:
        /*00a8*/ 	.byte	0x04, 0x17
        /*00aa*/ 	.short	(.L_29 - .L_28)
.L_28:
        /*00ac*/ 	.word	0x00000000
        /*00b0*/ 	.short	0x0003
        /*00b2*/ 	.short	0x0018
        /*00b4*/ 	.byte	0x00, 0xf0, 0x11, 0x00


	//----- nvinfo : EIATTR_KPARAM_INFO
	.align		4
.L_29:
        /*00b8*/ 	.byte	0x04, 0x17
        /*00ba*/ 	.short	(.L_31 - .L_30)
.L_30:
        /*00bc*/ 	.word	0x00000000
        /*00c0*/ 	.short	0x0002
        /*00c2*/ 	.short	0x0010
        /*00c4*/ 	.byte	0x00, 0xf4, 0x21, 0x00


	//----- nvinfo : EIATTR_KPARAM_INFO
	.align		4
.L_31:
        /*00c8*/ 	.byte	0x04, 0x17
        /*00ca*/ 	.short	(.L_33 - .L_32)
.L_32:
        /*00cc*/ 	.word	0x00000000
        /*00d0*/ 	.short	0x0001
        /*00d2*/ 	.short	0x0008
        /*00d4*/ 	.byte	0x00, 0xf4, 0x21, 0x00


	//----- nvinfo : EIATTR_KPARAM_INFO
	.align		4
.L_33:
        /*00d8*/ 	.byte	0x04, 0x17
        /*00da*/ 	.short	(.L_35 - .L_34)
.L_34:
        /*00dc*/ 	.word	0x00000000
        /*00e0*/ 	.short	0x0000
        /*00e2*/ 	.short	0x0000
        /*00e4*/ 	.byte	0x00, 0xf4, 0x21, 0x00


	//----- nvinfo : EIATTR_SPARSE_MMA_MASK
	.align		4
.L_35:
        /*00e8*/ 	.byte	0x03, 0x50
        /*00ea*/ 	.short	0x0000


	//----- nvinfo : EIATTR_MAXREG_COUNT
	.align		4
        /*00ec*/ 	.byte	0x03, 0x1b
        /*00ee*/ 	.short	0x00ff


	//----- nvinfo : EIATTR_NUM_BARRIERS
	.align		4
        /*00f0*/ 	.byte	0x02, 0x4c
        /*00f2*/ 	.byte	0x01
	.zero		1


	//----- nvinfo : EIATTR_ANNOTATIONS
	.align		4
        /*00f4*/ 	.byte	0x04, 0x55
        /*00f6*/ 	.short	(.L_37 - .L_36)


	//   ....[0]....
.L_36:
        /*00f8*/ 	.word	0x00000001
        /*00fc*/ 	.byte	0x60, 0x05, 0x00, 0x00, 0x01, 0x00, 0x00, 0x00, 0xa0, 0x05, 0x00, 0x00, 0x01, 0x00, 0x00, 0x00
        /* <DEDUP_REMOVED lines=864> */
        /*370c*/ 	.byte	0xb0, 0x10, 0x01, 0x00, 0x01, 0x00, 0x00, 0x00, 0x70, 0x16, 0x01, 0x00


	//----- nvinfo : EIATTR_MERCURY_ISA_VERSION
	.align		4
.L_37:
        /*3718*/ 	.byte	0x03, 0x5f
        /*371a*/ 	.short	0x0101


	//----- nvinfo : EIATTR_EXIT_INSTR_OFFSETS
	.align		4
        /*371c*/ 	.byte	0x04, 0x1c
        /*371e*/ 	.short	(.L_39 - .L_38)


	//   ....[0]....
.L_38:
        /*3720*/ 	.word	0x0001cef0


	//   ....[1]....
        /*3724*/ 	.word	0x0001cf10


	//----- nvinfo : EIATTR_REQNTID
	.align		4
.L_39:
        /*3728*/ 	.byte	0x04, 0x10
        /*372a*/ 	.short	(.L_41 - .L_40)
.L_40:
        /*372c*/ 	.word	0x00000100
        /*3730*/ 	.word	0x00000001
        /*3734*/ 	.word	0x00000001


	//----- nvinfo : EIATTR_CBANK_PARAM_SIZE
	.align		4
.L_41:
        /*3738*/ 	.byte	0x03, 0x19
        /*373a*/ 	.short	0x0050


	//----- nvinfo : EIATTR_PARAM_CBANK
	.align		4
        /*373c*/ 	.byte	0x04, 0x0a
        /*373e*/ 	.short	(.L_43 - .L_42)
	.align		4
.L_42:
        /*3740*/ 	.word	index@(.nv.constant0.matmul_kernel)
        /*3744*/ 	.short	0x0210
        /*3746*/ 	.short	0x0050


	//----- nvinfo : EIATTR_SW_WAR
	.align		4
.L_43:
        /*3748*/ 	.byte	0x04, 0x36
        /*374a*/ 	.short	(.L_45 - .L_44)
.L_44:
        /*374c*/ 	.word	0x00000008
.L_45:


//--------------------- .nv.callgraph             --------------------------
	.section	.nv.callgraph,"",@"SHT_CUDA_CALLGRAPH"
	.align	4
	.sectionentsize	8
	.align		4
        /*0000*/ 	.word	0x00000000
	.align		4
        /*0004*/ 	.word	0xffffffff
	.align		4
        /*0008*/ 	.word	0x00000000
	.align		4
        /*000c*/ 	.word	0xfffffffe
	.align		4
        /*0010*/ 	.word	0x00000000
	.align		4
        /*0014*/ 	.word	0xfffffffd
	.align		4
        /*0018*/ 	.word	0x00000000
	.align		4
        /*001c*/ 	.word	0xfffffffc


//--------------------- .text.matmul_kernel       --------------------------
	.section	.text.matmul_kernel,"ax",@progbits
	.align	128
        .global         matmul_kernel
        .type           matmul_kernel,@function
        .size           matmul_kernel,(.L_x_4 - matmul_kernel)
        .other          matmul_kernel,@"STO_CUDA_ENTRY STV_DEFAULT"
matmul_kernel:
.text.matmul_kernel:
[----:B------:R-:W0:Y:S08]  /*0000*/  LDC R1, c[0x0][0x28] ;  /* 0x00000a00ff017b82 */ /* 0x000e300000000800 */
[----:B------:R-:W1:Y:S01]  /*0010*/  LDC.64 R2, c[0x0][0x228] ;  /* 0x00008a00ff027b82 */ /* 0x000e620000000a00 */
[----:B------:R-:W2:Y:S01]  /*0020*/  S2R R7, SR_CTAID.X ;  /* 0x0000000000077919 */ /* 0x000ea20000002500 */
[----:B------:R-:W-:Y:S01]  /*0030*/  UMOV UR7, 0x400 ;  /* 0x0000040000077882 */ /* 0x000fe20000000000 */
[----:B------:R-:W-:Y:S01]  /*0040*/  ULDC.64 UR32, c[0x0][0x208] ;  /* 0x0000820000207ab9 */ /* 0x000fe20000000a00 */
[----:B0-----:R-:W-:Y:S01]  /*0050*/  VIADD R1, R1, 0xfffff758 ;  /* 0xfffff75801017836 */ /* 0x001fe20000000000 */
[----:B------:R-:W0:Y:S03]  /*0060*/  S2R R223, SR_TID.X ;  /* 0x0000000000df7919 */ /* 0x000e260000002100 */
[----:B------:R-:W3:Y:S01]  /*0070*/  S2UR UR4, SR_CgaCtaId ;  /* 0x00000000000479c3 */ /* 0x000ee20000008800 */
[----:B-1----:R-:W-:-:S05]  /*0080*/  VIADD R0, R3, 0x7f ;  /* 0x0000007f03007836 */ /* 0x002fca0000000000 */
[----:B------:R-:W-:Y:S01]  /*0090*/  SHF.R.S32.HI R5, RZ, 0x1f, R0 ;  /* 0x0000001fff057819 */ /* 0x000fe20000011400 */
[----:B---3--:R-:W-:-:S03]  /*00a0*/  ULEA UR7, UR4, UR7, 0x18 ;  /* 0x0000000704077291 */ /* 0x008fc6000f8ec03f */
[----:B------:R-:W-:Y:S02]  /*00b0*/  LEA.HI R5, R5, R0, RZ, 0x7 ;  /* 0x0000000005057211 */ /* 0x000fe400078f38ff */
[----:B--2---:R-:W-:Y:S02]  /*00c0*/  IABS R10, R7 ;  /* 0x00000007000a7213 */ /* 0x004fe40000000000 */
[----:B------:R-:W-:-:S05]  /*00d0*/  SHF.R.S32.HI R5, RZ, 0x7, R5 ;  /* 0x00000007ff057819 */ /* 0x000fca0000011405 */
[----:B------:R-:W-:-:S05]  /*00e0*/  IMAD.SHL.U32 R6, R5, 0x8, RZ ;  /* 0x0000000805067824 */ /* 0x000fca00078e00ff */
[-C--:B------:R-:W-:Y:S02]  /*00f0*/  IABS R9, R6.reuse ;  /* 0x0000000600097213 */ /* 0x080fe40000000000 */
[----:B------:R-:W-:Y:S02]  /*0100*/  IABS R12, R6 ;  /* 0x00000006000c7213 */ /* 0x000fe40000000000 */
[----:B------:R-:W1:Y:S08]  /*0110*/  I2F.RP R0, R9 ;  /* 0x0000000900007306 */ /* 0x000e700000209400 */
[----:B-1----:R-:W1:Y:S02]  /*0120*/  MUFU.RCP R0, R0 ;  /* 0x0000000000007308 */ /* 0x002e640000001000 */
[----:B-1----:R-:W-:-:S02]  /*0130*/  VIADD R4, R0, 0xffffffe ;  /* 0x0ffffffe00047836 */ /* 0x002fc40000000000 */
[----:B------:R-:W-:-:S04]  /*0140*/  IMAD.MOV R0, RZ, RZ, -R12 ;  /* 0x000000ffff007224 */ /* 0x000fc800078e0a0c */
[----:B------:R1:W2:Y:S02]  /*0150*/  F2I.FTZ.U32.TRUNC.NTZ R5, R4 ;  /* 0x0000000400057305 */ /* 0x0002a4000021f000 */
[----:B-1----:R-:W-:Y:S02]  /*0160*/  IMAD.MOV.U32 R4, RZ, RZ, RZ ;  /* 0x000000ffff047224 */ /* 0x002fe400078e00ff */
[----:B--2---:R-:W-:-:S04]  /*0170*/  IMAD.MOV R8, RZ, RZ, -R5 ;  /* 0x000000ffff087224 */ /* 0x004fc800078e0a05 */
[----:B------:R-:W-:Y:S02]  /*0180*/  IMAD R11, R8, R9, RZ ;  /* 0x00000009080b7224 */ /* 0x000fe400078e02ff */
[----:B------:R-:W-:Y:S02]  /*0190*/  IMAD.MOV.U32 R8, RZ, RZ, R10 ;  /* 0x000000ffff087224 */ /* 0x000fe400078e000a */
[----:B------:R-:W-:-:S06]  /*01a0*/  IMAD.HI.U32 R5, R5, R11, R4 ;  /* 0x0000000b05057227 */ /* 0x000fcc00078e0004 */
[----:B------:R-:W-:-:S04]  /*01b0*/  IMAD.HI.U32 R5, R5, R8, RZ ;  /* 0x0000000805057227 */ /* 0x000fc800078e00ff */
[----:B------:R-:W-:-:S05]  /*01c0*/  IMAD R0, R5, R0, R8 ;  /* 0x0000000005007224 */ /* 0x000fca00078e0208 */
[----:B------:R-:W-:-:S13]  /*01d0*/  ISETP.GT.U32.AND P1, PT, R9, R0, PT ;  /* 0x000000000900720c */ /* 0x000fda0003f24070 */
[----:B------:R-:W-:Y:S02]  /*01e0*/  @!P1 IMAD.IADD R0, R0, 0x1, -R9 ;  /* 0x0000000100009824 */ /* 0x000fe400078e0a09 */
[----:B------:R-:W-:Y:S01]  /*01f0*/  @!P1 VIADD R5, R5, 0x1 ;  /* 0x0000000105059836 */ /* 0x000fe20000000000 */
[----:B------:R-:W-:Y:S02]  /*0200*/  ISETP.NE.AND P1, PT, R6, RZ, PT ;  /* 0x000000ff0600720c */ /* 0x000fe40003f25270 */
[----:B------:R-:W-:Y:S02]  /*0210*/  ISETP.GE.U32.AND P0, PT, R0, R9, PT ;  /* 0x000000090000720c */ /* 0x000fe40003f06070 */
[----:B------:R-:W-:-:S04]  /*0220*/  LOP3.LUT R0, R7, R6, RZ, 0x3c, !PT ;  /* 0x0000000607007212 */ /* 0x000fc800078e3cff */
[----:B------:R-:W-:Y:S01]  /*0230*/  ISETP.GE.AND P2, PT, R0, RZ, PT ;  /* 0x000000ff0000720c */ /* 0x000fe20003f46270 */
[----:B------:R-:W-:-:S06]  /*0240*/  VIADD R0, R2, 0x1ff ;  /* 0x000001ff02007836 */ /* 0x000fcc0000000000 */
[----:B------:R-:W-:-:S04]  /*0250*/  @P0 VIADD R5, R5, 0x1 ;  /* 0x0000000105050836 */ /* 0x000fc80000000000 */
[----:B------:R-:W-:Y:S01]  /*0260*/  IMAD.MOV.U32 R4, RZ, RZ, R5 ;  /* 0x000000ffff047224 */ /* 0x000fe200078e0005 */
[----:B------:R-:W-:-:S03]  /*0270*/  SHF.R.S32.HI R5, RZ, 0x1f, R0 ;  /* 0x0000001fff057819 */ /* 0x000fc60000011400 */
[----:B------:R-:W-:Y:S01]  /*0280*/  @!P2 IMAD.MOV R4, RZ, RZ, -R4 ;  /* 0x000000ffff04a224 */ /* 0x000fe200078e0a04 */
[----:B------:R-:W-:Y:S02]  /*0290*/  @!P1 LOP3.LUT R4, RZ, R6, RZ, 0x33, !PT ;  /* 0x00000006ff049212 */ /* 0x000fe400078e33ff */
[----:B------:R-:W-:-:S03]  /*02a0*/  LEA.HI R5, R5, R0, RZ, 0x9 ;  /* 0x0000000005057211 */ /* 0x000fc600078f48ff */
[----:B------:R-:W-:Y:S02]  /*02b0*/  IMAD.SHL.U32 R217, R4, 0x8, RZ ;  /* 0x0000000804d97824 */ /* 0x000fe400078e00ff */
[----:B------:R-:W-:-:S03]  /*02c0*/  IMAD.MOV R4, RZ, RZ, -R4 ;  /* 0x000000ffff047224 */ /* 0x000fc600078e0a04 */
[----:B------:R-:W-:Y:S01]  /*02d0*/  LEA.HI.SX32 R5, R5, -R217, 0x17 ;  /* 0x800000d905057211 */ /* 0x000fe200078fbaff */
[----:B------:R-:W-:-:S03]  /*02e0*/  IMAD R8, R6, R4, R7 ;  /* 0x0000000406087224 */ /* 0x000fc600078e0207 */
[----:B------:R-:W-:Y:S02]  /*02f0*/  VIMNMX R13, R5, 0x8, PT ;  /* 0x00000008050d7848 */ /* 0x000fe40003fe0100 */
[----:B------:R-:W-:Y:S02]  /*0300*/  IABS R11, R8 ;  /* 0x00000008000b7213 */ /* 0x000fe40000000000 */
[-C--:B------:R-:W-:Y:S02]  /*0310*/  IABS R9, R13.reuse ;  /* 0x0000000d00097213 */ /* 0x080fe40000000000 */
[----:B------:R-:W-:Y:S02]  /*0320*/  IABS R6, R13 ;  /* 0x0000000d00067213 */ /* 0x000fe40000000000 */
[----:B------:R-:W1:Y:S08]  /*0330*/  I2F.RP R0, R9 ;  /* 0x0000000900007306 */ /* 0x000e700000209400 */
[----:B-1----:R-:W1:Y:S02]  /*0340*/  MUFU.RCP R0, R0 ;  /* 0x0000000000007308 */ /* 0x002e640000001000 */
[----:B-1----:R-:W-:-:S02]  /*0350*/  VIADD R5, R0, 0xffffffe ;  /* 0x0ffffffe00057836 */ /* 0x002fc40000000000 */
[----:B------:R-:W-:Y:S02]  /*0360*/  IMAD.MOV R0, RZ, RZ, -R6 ;  /* 0x000000ffff007224 */ /* 0x000fe400078e0a06 */
[----:B------:R-:W1:Y:S02]  /*0370*/  LDC R6, c[0x0][0x230] ;  /* 0x00008c00ff067b82 */ /* 0x000e640000000800 */
[----:B------:R-:W2:Y:S02]  /*0380*/  F2I.FTZ.U32.TRUNC.NTZ R5, R5 ;  /* 0x0000000500057305 */ /* 0x000ea4000021f000 */
[----:B--2---:R-:W-:-:S04]  /*0390*/  IMAD.MOV R10, RZ, RZ, -R5 ;  /* 0x000000ffff0a7224 */ /* 0x004fc800078e0a05 */
[----:B------:R-:W-:Y:S02]  /*03a0*/  IMAD.MOV.U32 R4, RZ, RZ, R10 ;  /* 0x000000ffff047224 */ /* 0x000fe400078e000a */
[----:B-1----:R-:W-:Y:S02]  /*03b0*/  VIADD R6, R6, 0x3f ;  /* 0x0000003f06067836 */ /* 0x002fe40000000000 */
[----:B------:R-:W-:Y:S02]  /*03c0*/  IMAD R7, R4, R9, RZ ;  /* 0x0000000904077224 */ /* 0x000fe400078e02ff */
[----:B------:R-:W-:-:S04]  /*03d0*/  IMAD.MOV.U32 R4, RZ, RZ, RZ ;  /* 0x000000ffff047224 */ /* 0x000fc800078e00ff */
        /* <DEDUP_REMOVED lines=9> */
[----:B------:R-:W-:-:S07]  /*0470*/  ISETP.GE.AND P2, PT, R0, RZ, PT ;  /* 0x000000ff0000720c */ /* 0x000fce0003f46270 */
[----:B------:R-:W-:Y:S01]  /*0480*/  @P0 VIADD R4, R4, 0x1 ;  /* 0x0000000104040836 */ /* 0x000fe20000000000 */
[----:B------:R-:W-:-:S03]  /*0490*/  ISETP.GT.AND P0, PT, R6, 0x3f, PT ;  /* 0x0000003f0600780c */ /* 0x000fc60003f04270 */
[----:B------:R-:W-:Y:S01]  /*04a0*/  IMAD.MOV.U32 R216, RZ, RZ, R4 ;  /* 0x000000ffffd87224 */ /* 0x000fe200078e0004 */
[----:B0-----:R-:W-:-:S03]  /*04b0*/  LOP3.LUT R4, R223, 0xff, RZ, 0xc0, !PT ;  /* 0x000000ffdf047812 */ /* 0x001fc600078ec0ff */
[----:B------:R-:W-:Y:S01]  /*04c0*/  @!P2 IMAD.MOV R216, RZ, RZ, -R216 ;  /* 0x000000ffffd8a224 */ /* 0x000fe200078e0ad8 */
[----:B------:R-:W-:-:S05]  /*04d0*/  @!P1 LOP3.LUT R216, RZ, R13, RZ, 0x33, !PT ;  /* 0x0000000dffd89212 */ /* 0x000fca00078e33ff */
[----:B------:R-:W-:Y:S02]  /*04e0*/  IMAD.MOV R0, RZ, RZ, -R216 ;  /* 0x000000ffff007224 */ /* 0x000fe400078e0ad8 */
[----:B------:R-:W-:Y:S02]  /*04f0*/  IMAD.SHL.U32 R216, R216, 0x80, RZ ;  /* 0x00000080d8d87824 */ /* 0x000fe400078e00ff */
[----:B------:R-:W-:-:S04]  /*0500*/  IMAD R0, R13, R0, R8 ;  /* 0x000000000d007224 */ /* 0x000fc800078e0208 */
[----:B------:R-:W-:-:S04]  /*0510*/  IMAD.IADD R217, R217, 0x1, R0 ;  /* 0x00000001d9d97824 */ /* 0x000fc800078e0200 */
[----:B------:R-:W-:-:S04]  /*0520*/  IMAD R217, R217, 0x200, R4 ;  /* 0x00000200d9d97824 */ /* 0x000fc800078e0204 */
[----:B------:R-:W-:Y:S01]  /*0530*/  VIADD R218, R217, 0x100 ;  /* 0x00000100d9da7836 */ /* 0x000fe20000000000 */
[----:B------:R-:W-:Y:S06]  /*0540*/  @P0 BRA `(.L_x_0) ;  /* 0x00000008008c0947 */ /* 0x000fec0003800000 */
[----:B------:R-:W-:Y:S01]  /*0550*/  IMAD.SHL.U32 R0, R223, 0x8, RZ ;  /* 0x00000008df007824 */ /* 0x000fe200078e00ff */
[----:B------:R0:W-:Y:S01]  /*0560*/  STL [R1], RZ ;  /* 0x000000ff01007387 */ /* 0x0001e20000100800 */
[----:B------:R-:W-:Y:S02]  /*0570*/  CS2R R152, SRZ ;  /* 0x0000000000987805 */ /* 0x000fe4000001ff00 */
[----:B------:R-:W-:Y:S02]  /*0580*/  CS2R R154, SRZ ;  /* 0x00000000009a7805 */ /* 0x000fe4000001ff00 */
[----:B------:R-:W-:Y:S01]  /*0590*/  CS2R R156, SRZ ;  /* 0x00000000009c7805 */ /* 0x000fe2000001ff00 */
[----:B------:R0:W-:Y:S01]  /*05a0*/  STL [R1+0x628], R0 ;  /* 0x0006280001007387 */ /* 0x0001e20000100800 */
[----:B------:R-:W-:Y:S02]  /*05b0*/  CS2R R158, SRZ ;  /* 0x00000000009e7805 */ /* 0x000fe4000001ff00 */
[----:B------:R-:W-:-:S02]  /*05c0*/  CS2R R160, SRZ ;  /* 0x0000000000a07805 */ /* 0x000fc4000001ff00 */
[----:B------:R-:W-:Y:S01]  /*05d0*/  CS2R R162, SRZ ;  /* 0x0000000000a27805 */ /* 0x000fe2000001ff00 */
[----:B------:R0:W-:Y:S01]  /*05e0*/  STL [R1+0x4], RZ ;  /* 0x000004ff01007387 */ /* 0x0001e20000100800 */
[----:B------:R-:W-:Y:S02]  /*05f0*/  CS2R R164, SRZ ;  /* 0x0000000000a47805 */ /* 0x000fe4000001ff00 */
[----:B------:R-:W-:Y:S02]  /*0600*/  CS2R R166, SRZ ;  /* 0x0000000000a67805 */ /* 0x000fe4000001ff00 */
[----:B------:R-:W-:Y:S01]  /*0610*/  CS2R R168, SRZ ;  /* 0x0000000000a87805 */ /* 0x000fe2000001ff00 */
[----:B------:R0:W-:Y:S01]  /*0620*/  STL [R1+0x8], RZ ;  /* 0x000008ff01007387 */ /* 0x0001e20000100800 */
        /* <DEDUP_REMOVED lines=115> */
[----:B------:R0:W-:Y:S04]  /*0d60*/  STL [R1+0x7c], RZ ;  /* 0x00007cff01007387 */ /* 0x0001e80000100800 */
        /* <DEDUP_REMOVED lines=31> */
[----:B------:R0:W-:Y:S01]  /*0f60*/  STL [R1+0xfc], RZ ;  /* 0x0000fcff01007387 */ /* 0x0001e20000100800 */
[----:B------:R-:W-:Y:S05]  /*0f70*/  BRA `(.L_x_1) ;  /* 0x000000f800847947 */ /* 0x000fea0003800000 */
.L_x_0:
[----:B------:R-:W-:Y:S01]  /*0f80*/  IABS R15, R2 ;  /* 0x00000002000f7213 */ /* 0x000fe20000000000 */
[----:B------:R-:W-:Y:S01]  /*0f90*/  IMAD.SHL.U32 R35, R223, 0x8, RZ ;  /* 0x00000008df237824 */ /* 0x000fe200078e00ff */
[----:B------:R-:W-:Y:S01]  /*0fa0*/  IABS R5, R3 ;  /* 0x0000000300057213 */ /* 0x000fe20000000000 */
[----:B------:R-:W-:Y:S01]  /*0fb0*/  ULDC UR9, c[0x0][0x23c] ;  /* 0x00008f0000097ab9 */ /* 0x000fe20000000800 */
[----:B------:R-:W0:Y:S01]  /*0fc0*/  I2F.RP R10, R15 ;  /* 0x0000000f000a7306 */ /* 0x000e220000209400 */
[----:B------:R-:W-:Y:S01]  /*0fd0*/  SHF.R.S32.HI R13, RZ, 0x1f, R6 ;  /* 0x0000001fff0d7819 */ /* 0x000fe20000011406 */
[----:B------:R-:W-:Y:S01]  /*0fe0*/  ULDC.64 UR4, c[0x0][0x218] ;  /* 0x0000860000047ab9 */ /* 0x000fe20000000a00 */
[----:B------:R-:W-:Y:S01]  /*0ff0*/  ISETP.NE.AND P5, PT, R2, RZ, PT ;  /* 0x000000ff0200720c */ /* 0x000fe20003fa5270 */
[----:B------:R-:W-:Y:S01]  /*1000*/  STL [R1+0x628], R35 ;  /* 0x0006282301007387 */ /* 0x000fe20000100800 */
[----:B------:R-:W-:Y:S01]  /*1010*/  LEA.HI R0, R13, R6, RZ, 0x6 ;  /* 0x000000060d007211 */ /* 0x000fe200078f30ff */
[----:B------:R-:W-:Y:S01]  /*1020*/  IMAD.MOV.U32 R6, RZ, RZ, RZ ;  /* 0x000000ffff067224 */ /* 0x000fe200078e00ff */
[----:B------:R-:W-:Y:S01]  /*1030*/  ULDC.64 UR10, c[0x0][0x210] ;  /* 0x00008400000a7ab9 */ /* 0x000fe20000000a00 */
[----:B------:R-:W1:Y:S01]  /*1040*/  I2F.RP R11, R5 ;  /* 0x00000005000b7306 */ /* 0x000e620000209400 */
[----:B------:R-:W-:Y:S01]  /*1050*/  UMOV UR18, 0xfffffffe ;  /* 0xfffffffe00127882 */ /* 0x000fe20000000000 */
[----:B------:R-:W-:Y:S01]  /*1060*/  UMOV UR19, 0x7fffffdf ;  /* 0x7fffffdf00137882 */ /* 0x000fe20000000000 */
[----:B------:R-:W-:-:S02]  /*1070*/  CS2R R152, SRZ ;  /* 0x0000000000987805 */ /* 0x000fc4000001ff00 */
[----:B------:R-:W-:Y:S02]  /*1080*/  CS2R R154, SRZ ;  /* 0x00000000009a7805 */ /* 0x000fe4000001ff00 */
[----:B------:R-:W-:Y:S02]  /*1090*/  CS2R R156, SRZ ;  /* 0x00000000009c7805 */ /* 0x000fe4000001ff00 */
[----:B------:R-:W-:Y:S02]  /*10a0*/  CS2R R158, SRZ ;  /* 0x00000000009e7805 */ /* 0x000fe4000001ff00 */
[----:B------:R-:W-:Y:S01]  /*10b0*/  CS2R R160, SRZ ;  /* 0x0000000000a07805 */ /* 0x000fe2000001ff00 */
[----:B0-----:R-:W0:Y:S01]  /*10c0*/  MUFU.RCP R10, R10 ;  /* 0x0000000a000a7308 */ /* 0x001e220000001000 */
[----:B------:R-:W-:Y:S02]  /*10d0*/  CS2R R162, SRZ ;  /* 0x0000000000a27805 */ /* 0x000fe4000001ff00 */
[----:B------:R-:W-:-:S02]  /*10e0*/  CS2R R164, SRZ ;  /* 0x0000000000a47805 */ /* 0x000fc4000001ff00 */
[----:B------:R-:W-:Y:S02]  /*10f0*/  CS2R R166, SRZ ;  /* 0x0000000000a67805 */ /* 0x000fe4000001ff00 */
[----:B------:R-:W-:Y:S02]  /*1100*/  CS2R R168, SRZ ;  /* 0x0000000000a87805 */ /* 0x000fe4000001ff00 */
[----:B------:R-:W-:Y:S02]  /*1110*/  CS2R R170, SRZ ;  /* 0x0000000000aa7805 */ /* 0x000fe4000001ff00 */
[----:B------:R-:W-:Y:S02]  /*1120*/  CS2R R172, SRZ ;  /* 0x0000000000ac7805 */ /* 0x000fe4000001ff00 */
[----:B------:R-:W-:Y:S01]  /*1130*/  CS2R R174, SRZ ;  /* 0x0000000000ae7805 */ /* 0x000fe2000001ff00 */
[----:B-1----:R-:W1:Y:S01]  /*1140*/  MUFU.RCP R11, R11 ;  /* 0x0000000b000b7308 */ /* 0x002e620000001000 */
[----:B------:R-:W-:-:S02]  /*1150*/  CS2R R176, SRZ ;  /* 0x0000000000b07805 */ /* 0x000fc4000001ff00 */
[----:B------:R-:W-:Y:S02]  /*1160*/  CS2R R178, SRZ ;  /* 0x0000000000b27805 */ /* 0x000fe4000001ff00 */
[----:B------:R-:W-:Y:S02]  /*1170*/  CS2R R180, SRZ ;  /* 0x0000000000b47805 */ /* 0x000fe4000001ff00 */
[----:B------:R-:W-:Y:S02]  /*1180*/  CS2R R182, SRZ ;  /* 0x0000000000b67805 */ /* 0x000fe4000001ff00 */
[----:B------:R-:W-:Y:S02]  /*1190*/  CS2R R184, SRZ ;  /* 0x0000000000b87805 */ /* 0x000fe4000001ff00 */
[----:B------:R-:W-:Y:S02]  /*11a0*/  CS2R R186, SRZ ;  /* 0x0000000000ba7805 */ /* 0x000fe4000001ff00 */
[----:B------:R-:W-:-:S02]  /*11b0*/  CS2R R188, SRZ ;  /* 0x0000000000bc7805 */ /* 0x000fc4000001ff00 */
[----:B------:R-:W-:Y:S01]  /*11c0*/  CS2R R190, SRZ ;  /* 0x0000000000be7805 */ /* 0x000fe2000001ff00 */
[----:B0-----:R-:W-:Y:S01]  /*11d0*/  VIADD R7, R10, 0xffffffe ;  /* 0x0ffffffe0a077836 */ /* 0x001fe20000000000 */
[----:B------:R-:W-:Y:S02]  /*11e0*/  IABS R10, R217 ;  /* 0x000000d9000a7213 */ /* 0x000fe40000000000 */
[----:B------:R-:W-:Y:S02]  /*11f0*/  CS2R R192, SRZ ;  /* 0x0000000000c07805 */ /* 0x000fe4000001ff00 */
[----:B------:R-:W-:Y:S02]  /*1200*/  CS2R R194, SRZ ;  /* 0x0000000000c27805 */ /* 0x000fe4000001ff00 */
[----:B------:R-:W-:Y:S02]  /*1210*/  CS2R R196, SRZ ;  /* 0x0000000000c47805 */ /* 0x000fe4000001ff00 */
[----:B------:R-:W-:Y:S01]  /*1220*/  CS2R R198, SRZ ;  /* 0x0000000000c67805 */ /* 0x000fe2000001ff00 */
[----:B------:R-:W0:Y:S01]  /*1230*/  F2I.FTZ.U32.TRUNC.NTZ R7, R7 ;  /* 0x0000000700077305 */ /* 0x000e22000021f000 */
[----:B------:R-:W-:Y:S01]  /*1240*/  CS2R R200, SRZ ;  /* 0x0000000000c87805 */ /* 0x000fe2000001ff00 */
[----:B-1----:R-:W-:Y:S01]  /*1250*/  VIADD R8, R11, 0xffffffe ;  /* 0x0ffffffe0b087836 */ /* 0x002fe20000000000 */
[----:B------:R-:W-:-:S02]  /*1260*/  SHF.R.U32.HI R11, RZ, 0x6, R223 ;  /* 0x00000006ff0b7819 */ /* 0x000fc400000116df */
[----:B------:R-:W-:Y:S02]  /*1270*/  CS2R R202, SRZ ;  /* 0x0000000000ca7805 */ /* 0x000fe4000001ff00 */
[----:B------:R-:W-:Y:S02]  /*1280*/  CS2R R204, SRZ ;  /* 0x0000000000cc7805 */ /* 0x000fe4000001ff00 */
[----:B------:R-:W-:Y:S02]  /*1290*/  CS2R R206, SRZ ;  /* 0x0000000000ce7805 */ /* 0x000fe4000001ff00 */
[----:B------:R-:W-:Y:S01]  /*12a0*/  SGXT.U32 R11, R11, 0x2 ;  /* 0x000000020b0b781a */ /* 0x000fe20000000000 */
[----:B------:R-:W1:Y:S01]  /*12b0*/  F2I.FTZ.U32.TRUNC.NTZ R9, R8 ;  /* 0x0000000800097305 */ /* 0x000e62000021f000 */
[----:B------:R-:W-:Y:S02]  /*12c0*/  CS2R R208, SRZ ;  /* 0x0000000000d07805 */ /* 0x000fe4000001ff00 */
[----:B------:R-:W-:-:S02]  /*12d0*/  CS2R R210, SRZ ;  /* 0x0000000000d27805 */ /* 0x000fc4000001ff00 */
[----:B------:R-:W-:Y:S02]  /*12e0*/  LOP3.LUT R19, R216, R11, RZ, 0xfc, !PT ;  /* 0x0000000bd8137212 */ /* 0x000fe400078efcff */
[----:B------:R-:W-:Y:S02]  /*12f0*/  CS2R R212, SRZ ;  /* 0x0000000000d47805 */ /* 0x000fe4000001ff00 */
[----:B------:R-:W-:Y:S02]  /*1300*/  CS2R R214, SRZ ;  /* 0x0000000000d67805 */ /* 0x000fe4000001ff00 */
[----:B------:R-:W-:Y:S01]  /*1310*/  CS2R R88, SRZ ;  /* 0x0000000000587805 */ /* 0x000fe2000001ff00 */
[----:B0-----:R-:W-:Y:S01]  /*1320*/  IMAD.MOV R12, RZ, RZ, -R7 ;  /* 0x000000ffff0c7224 */ /* 0x001fe200078e0a07 */
[----:B------:R-:W-:Y:S02]  /*1330*/  LOP3.LUT R23, R19, 0x68, RZ, 0xfc, !PT ;  /* 0x0000006813177812 */ /* 0x000fe400078efcff */
[----:B------:R-:W-:-:S02]  /*1340*/  CS2R R90, SRZ ;  /* 0x00000000005a7805 */ /* 0x000fc4000001ff00 */
[----:B------:R-:W-:Y:S01]  /*1350*/  LOP3.LUT R21, R19, 0x70, RZ, 0xfc, !PT ;  /* 0x0000007013157812 */ /* 0x000fe200078efcff */
[----:B------:R-:W-:Y:S01]  /*1360*/  IMAD R13, R12, R15, RZ ;  /* 0x0000000f0c0d7224 */ /* 0x000fe200078e02ff */
[----:B------:R-:W-:Y:S02]  /*1370*/  IABS R12, R218 ;  /* 0x000000da000c7213 */ /* 0x000fe40000000000 */
[----:B------:R-:W-:Y:S02]  /*1380*/  CS2R R92, SRZ ;  /* 0x00000000005c7805 */ /* 0x000fe4000001ff00 */
[----:B------:R-:W-:Y:S01]  /*1390*/  IABS R20, R23 ;  /* 0x0000001700147213 */ /* 0x000fe20000000000 */
[----:B------:R-:W-:Y:S01]  /*13a0*/  IMAD.HI.U32 R6, R7, R13, R6 ;  /* 0x0000000d07067227 */ /* 0x000fe200078e0006 */
[----:B------:R-:W-:Y:S02]  /*13b0*/  SHF.R.U32.HI R13, RZ, 0x5, R223 ;  /* 0x00000005ff0d7819 */ /* 0x000fe400000116df */
[----:B------:R-:W-:-:S02]  /*13c0*/  CS2R R94, SRZ ;  /* 0x00000000005e7805 */ /* 0x000fc4000001ff00 */
[----:B------:R-:W-:Y:S01]  /*13d0*/  IABS R18, R21 ;  /* 0x0000001500127213 */ /* 0x000fe20000000000 */
[----:B-1----:R-:W-:Y:S01]  /*13e0*/  IMAD.MOV R8, RZ, RZ, -R9 ;  /* 0x000000ffff087224 */ /* 0x002fe200078e0a09 */
[----:B------:R-:W-:Y:S01]  /*13f0*/  R2UR UR8, R13 ;  /* 0x000000000d0872ca */ /* 0x000fe200000e0000 */
[C---:B------:R-:W-:Y:S01]  /*1400*/  IMAD.HI.U32 R7, R6.reuse, R10, RZ ;  /* 0x0000000a06077227 */ /* 0x040fe200078e00ff */
[----:B------:R-:W-:Y:S02]  /*1410*/  ISETP.GE.AND P2, PT, R21, RZ, PT ;  /* 0x000000ff1500720c */ /* 0x000fe40003f46270 */
[----:B------:R-:W-:Y:S02]  /*1420*/  CS2R R96, SRZ ;  /* 0x0000000000607805 */ /* 0x000fe4000001ff00 */
[C---:B------:R-:W-:Y:S01]  /*1430*/  LOP3.LUT R21, R19.reuse, 0x58, RZ, 0xfc, !PT ;  /* 0x0000005813157812 */ /* 0x040fe200078efcff */
[----:B------:R-:W-:Y:S01]  /*1440*/  IMAD.HI.U32 R6, R6, R12, RZ ;  /* 0x0000000c06067227 */ /* 0x000fe200078e00ff */
[----:B------:R-:W-:-:S02]  /*1450*/  LOP3.LUT R25, R19, 0x14, RZ, 0xfc, !PT ;  /* 0x0000001413197812 */ /* 0x000fc400078efcff */
[----:B------:R-:W-:Y:S02]  /*1460*/  CS2R R98, SRZ ;  /* 0x0000000000627805 */ /* 0x000fe4000001ff00 */
[----:B------:R-:W-:Y:S01]  /*1470*/  IABS R24, R21 ;  /* 0x0000001500187213 */ /* 0x000fe20000000000 */
[----:B------:R-:W-:Y:S01]  /*1480*/  IMAD R17, R8, R5, RZ ;  /* 0x0000000508117224 */ /* 0x000fe200078e02ff */
[----:B------:R-:W-:Y:S01]  /*1490*/  IABS R60, R25 ;  /* 0x00000019003c7213 */ /* 0x000fe20000000000 */
[----:B------:R-:W-:Y:S01]  /*14a0*/  IMAD.MOV.U32 R8, RZ, RZ, RZ ;  /* 0x000000ffff087224 */ /* 0x000fe200078e00ff */
[C---:B------:R-:W-:Y:S01]  /*14b0*/  LOP3.LUT R31, R19.reuse, 0x8, RZ, 0xfc, !PT ;  /* 0x00000008131f7812 */ /* 0x040fe200078efcff */
[----:B------:R-:W-:Y:S01]  /*14c0*/  IMAD.MOV R13, RZ, RZ, -R6 ;  /* 0x000000ffff0d7224 */ /* 0x000fe200078e0a06 */
[----:B------:R-:W-:Y:S01]  /*14d0*/  LOP3.LUT R33, R19, 0x4, RZ, 0xfc, !PT ;  /* 0x0000000413217812 */ /* 0x000fe200078efcff */
[----:B------:R-:W-:Y:S01]  /*14e0*/  IMAD.HI.U32 R9, R9, R17, R8 ;  /* 0x0000001109097227 */ /* 0x000fe200078e0008 */
[----:B------:R-:W-:-:S02]  /*14f0*/  IABS R64, R31 ;  /* 0x0000001f00407213 */ /* 0x000fc40000000000 */
[----:B------:R-:W-:Y:S02]  /*1500*/  CS2R R100, SRZ ;  /* 0x0000000000647805 */ /* 0x000fe4000001ff00 */
[----:B------:R-:W-:Y:S01]  /*1510*/  IABS R68, R33 ;  /* 0x0000002100447213 */ /* 0x000fe20000000000 */
[----:B------:R-:W-:Y:S01]  /*1520*/  IMAD.MOV R7, RZ, RZ, -R7 ;  /* 0x000000ffff077224 */ /* 0x000fe200078e0a07 */
[----:B------:R-:W-:Y:S01]  /*1530*/  IABS R72, R19 ;  /* 0x0000001300487213 */ /* 0x000fe20000000000 */
[----:B------:R-:W-:Y:S01]  /*1540*/  IMAD R8, R15, R13, R12 ;  /* 0x0000000d0f087224 */ /* 0x000fe200078e020c */
[----:B------:R-:W-:Y:S01]  /*1550*/  LOP3.LUT R13, R19, 0x74, RZ, 0xfc, !PT ;  /* 0x00000074130d7812 */ /* 0x000fe200078efcff */
[----:B------:R-:W-:Y:S01]  /*1560*/  IMAD R6, R15, R7, R10 ;  /* 0x000000070f067224 */ /* 0x000fe200078e020a */
[----:B------:R-:W-:Y:S01]  /*1570*/  LOP3.LUT R7, R19, 0x78, RZ, 0xfc, !PT ;  /* 0x0000007813077812 */ /* 0x000fe200078efcff */
[----:B------:R-:W-:Y:S01]  /*1580*/  IMAD.HI.U32 R12, R9, R20, RZ ;  /* 0x00000014090c7227 */ /* 0x000fe200078e00ff */
[----:B------:R-:W-:-:S02]  /*1590*/  ISETP.GT.U32.AND P1, PT, R15, R8, PT ;  /* 0x000000080f00720c */ /* 0x000fc40003f24070 */
[----:B------:R-:W-:Y:S02]  /*15a0*/  CS2R R102, SRZ ;  /* 0x0000000000667805 */ /* 0x000fe4000001ff00 */
[----:B------:R-:W-:Y:S01]  /*15b0*/  ISETP.GT.U32.AND P0, PT, R15, R6, PT ;  /* 0x000000060f00720c */ /* 0x000fe20003f04070 */
[----:B------:R-:W-:Y:S01]  /*15c0*/  IMAD.HI.U32 R11, R9, R18, RZ ;  /* 0x00000012090b7227 */ /* 0x000fe200078e00ff */
[----:B------:R-:W-:Y:S02]  /*15d0*/  IABS R14, R7 ;  /* 0x00000007000e7213 */ /* 0x000fe40000000000 */
[----:B------:R-:W-:Y:S02]  /*15e0*/  CS2R R104, SRZ ;  /* 0x0000000000687805 */ /* 0x000fe4000001ff00 */
[----:B------:R-:W-:Y:S01]  /*15f0*/  IABS R16, R13 ;  /* 0x0000000d00107213 */ /* 0x000fe20000000000 */
[----:B------:R-:W-:Y:S01]  /*1600*/  IMAD.MOV R17, RZ, RZ, -R12 ;  /* 0x000000ffff117224 */ /* 0x000fe200078e0a0c */
[----:B------:R-:W-:Y:S01]  /*1610*/  ISETP.GE.AND P4, PT, R7, RZ, PT ;  /* 0x000000ff0700720c */ /* 0x000fe20003f86270 */
[----:B------:R-:W-:Y:S01]  /*1620*/  IMAD.HI.U32 R7, R9, R14, RZ ;  /* 0x0000000e09077227 */ /* 0x000fe200078e00ff */
[----:B------:R-:W-:-:S02]  /*1630*/  CS2R R106, SRZ ;  /* 0x00000000006a7805 */ /* 0x000fc4000001ff00 */
[----:B------:R-:W-:Y:S02]  /*1640*/  CS2R R108, SRZ ;  /* 0x00000000006c7805 */ /* 0x000fe4000001ff00 */
[----:B------:R-:W-:Y:S01]  /*1650*/  CS2R R110, SRZ ;  /* 0x00000000006e7805 */ /* 0x000fe2000001ff00 */
[--C-:B------:R-:W-:Y:S01]  /*1660*/  @!P1 IMAD.IADD R8, R8, 0x1, -R15.reuse ;  /* 0x0000000108089824 */ /* 0x100fe200078e0a0f */
[----:B------:R-:W-:Y:S01]  /*1670*/  ISETP.GE.AND P1, PT, R13, RZ, PT ;  /* 0x000000ff0d00720c */ /* 0x000fe20003f26270 */
[----:B------:R-:W-:Y:S01]  /*1680*/  @!P0 IMAD.IADD R6, R6, 0x1, -R15 ;  /* 0x0000000106068824 */ /* 0x000fe200078e0a0f */
[----:B------:R-:W-:Y:S01]  /*1690*/  CS2R R112, SRZ ;  /* 0x0000000000707805 */ /* 0x000fe2000001ff00 */
[----:B------:R-:W-:Y:S01]  /*16a0*/  IMAD.HI.U32 R10, R9, R16, RZ ;  /* 0x00000010090a7227 */ /* 0x000fe200078e00ff */
[----:B------:R-:W-:Y:S02]  /*16b0*/  ISETP.GT.U32.AND P3, PT, R15, R8, PT ;  /* 0x000000080f00720c */ /* 0x000fe40003f64070 */
[----:B------:R-:W-:-:S02]  /*16c0*/  CS2R R114, SRZ ;  /* 0x0000000000727805 */ /* 0x000fc4000001ff00 */
[----:B------:R-:W-:Y:S01]  /*16d0*/  ISETP.GT.U32.AND P0, PT, R15, R6, PT ;  /* 0x000000060f00720c */ /* 0x000fe20003f04070 */
[----:B------:R-:W-:Y:S01]  /*16e0*/  IMAD.MOV R7, RZ, RZ, -R7 ;  /* 0x000000ffff077224 */ /* 0x000fe200078e0a07 */
[----:B------:R-:W-:Y:S01]  /*16f0*/  CS2R R116, SRZ ;  /* 0x0000000000747805 */ /* 0x000fe2000001ff00 */
[----:B------:R-:W-:Y:S01]  /*1700*/  IMAD.MOV R13, RZ, RZ, -R10 ;  /* 0x000000ffff0d7224 */ /* 0x000fe200078e0a0a */
[----:B------:R-:W-:Y:S01]  /*1710*/  CS2R R118, SRZ ;  /* 0x0000000000767805 */ /* 0x000fe2000001ff00 */
[----:B------:R-:W-:Y:S01]  /*1720*/  IMAD.MOV R11, RZ, RZ, -R11 ;  /* 0x000000ffff0b7224 */ /* 0x000fe200078e0a0b */
[----:B------:R-:W-:Y:S01]  /*1730*/  CS2R R120, SRZ ;  /* 0x0000000000787805 */ /* 0x000fe2000001ff00 */
[C---:B------:R-:W-:Y:S01]  /*1740*/  IMAD R10, R5.reuse, R7, R14 ;  /* 0x00000007050a7224 */ /* 0x040fe200078e020e */
[----:B------:R-:W-:Y:S01]  /*1750*/  LOP3.LUT R7, RZ, R2, RZ, 0x33, !PT ;  /* 0x00000002ff077212 */ /* 0x000fe200078e33ff */
[----:B------:R-:W-:Y:S01]  /*1760*/  IMAD R12, R5, R13, R16 ;  /* 0x0000000d050c7224 */ /* 0x000fe200078e0210 */
[----:B------:R-:W-:Y:S01]  /*1770*/  CS2R R122, SRZ ;  /* 0x00000000007a7805 */ /* 0x000fe2000001ff00 */
[--C-:B------:R-:W-:Y:S01]  /*1780*/  @!P3 IMAD.IADD R8, R8, 0x1, -R15.reuse ;  /* 0x000000010808b824 */ /* 0x100fe200078e0a0f */
[----:B------:R-:W-:Y:S01]  /*1790*/  ISETP.GE.AND P3, PT, R217, RZ, PT ;  /* 0x000000ffd900720c */ /* 0x000fe20003f66270 */
[----:B------:R-:W-:Y:S01]  /*17a0*/  @!P0 IMAD.IADD R6, R6, 0x1, -R15 ;  /* 0x0000000106068824 */ /* 0x000fe200078e0a0f */
[----:B------:R-:W-:Y:S01]  /*17b0*/  ISETP.GE.AND P0, PT, R218, RZ, PT ;  /* 0x000000ffda00720c */ /* 0x000fe20003f06270 */
[C---:B------:R-:W-:Y:S01]  /*17c0*/  IMAD R14, R5.reuse, R11, R18 ;  /* 0x0000000b050e7224 */ /* 0x040fe200078e0212 */
[C---:B------:R-:W-:Y:S01]  /*17d0*/  ISETP.GT.U32.AND P6, PT, R5.reuse, R10, PT ;  /* 0x0000000a0500720c */ /* 0x040fe20003fc4070 */
[----:B------:R-:W-:Y:S01]  /*17e0*/  IMAD R16, R5, R17, R20 ;  /* 0x0000001105107224 */ /* 0x000fe200078e0214 */
[----:B------:R-:W-:-:S02]  /*17f0*/  LOP3.LUT R15, R19, 0x64, RZ, 0xfc, !PT ;  /* 0x00000064130f7812 */ /* 0x000fc400078efcff */
[----:B------:R-:W-:Y:S02]  /*1800*/  CS2R R124, SRZ ;  /* 0x00000000007c7805 */ /* 0x000fe4000001ff00 */
[----:B------:R-:W-:Y:S02]  /*1810*/  LOP3.LUT R17, R19, 0x60, RZ, 0xfc, !PT ;  /* 0x0000006013117812 */ /* 0x000fe400078efcff */
[----:B------:R-:W-:Y:S02]  /*1820*/  CS2R R126, SRZ ;  /* 0x00000000007e7805 */ /* 0x000fe4000001ff00 */
[----:B------:R-:W-:Y:S02]  /*1830*/  IABS R18, R15 ;  /* 0x0000000f00127213 */ /* 0x000fe40000000000 */
[----:B------:R-:W-:Y:S02]  /*1840*/  CS2R R128, SRZ ;  /* 0x0000000000807805 */ /* 0x000fe4000001ff00 */
[----:B------:R-:W-:Y:S01]  /*1850*/  IABS R22, R17 ;  /* 0x0000001100167213 */ /* 0x000fe20000000000 */
[----:B------:R-:W-:Y:S01]  /*1860*/  @!P3 IMAD.MOV R6, RZ, RZ, -R6 ;  /* 0x000000ffff06b224 */ /* 0x000fe200078e0a06 */
[C---:B------:R-:W-:Y:S01]  /*1870*/  ISETP.GT.U32.AND P3, PT, R5.reuse, R12, PT ;  /* 0x0000000c0500720c */ /* 0x040fe20003f64070 */
[----:B------:R-:W-:Y:S01]  /*1880*/  @!P0 IMAD.MOV R8, RZ, RZ, -R8 ;  /* 0x000000ffff088224 */ /* 0x000fe200078e0a08 */
[----:B------:R-:W-:Y:S01]  /*1890*/  ISETP.GT.U32.AND P0, PT, R5, R14, PT ;  /* 0x0000000e0500720c */ /* 0x000fe20003f04070 */
[----:B------:R-:W-:Y:S01]  /*18a0*/  @!P6 IMAD.IADD R10, R10, 0x1, -R5 ;  /* 0x000000010a0ae824 */ /* 0x000fe200078e0a05 */
[----:B------:R-:W-:Y:S01]  /*18b0*/  SEL R2, R7, R6, !P5 ;  /* 0x0000000607027207 */ /* 0x000fe20006800000 */
[----:B------:R-:W-:Y:S01]  /*18c0*/  IMAD.HI.U32 R11, R9, R18, RZ ;  /* 0x00000012090b7227 */ /* 0x000fe200078e00ff */
[----:B------:R-:W-:-:S02]  /*18d0*/  SEL R6, R7, R8, !P5 ;  /* 0x0000000807067207 */ /* 0x000fc40006800000 */
[----:B------:R-:W-:Y:S02]  /*18e0*/  CS2R R130, SRZ ;  /* 0x0000000000827805 */ /* 0x000fe4000001ff00 */
[----:B------:R-:W-:Y:S01]  /*18f0*/  ISETP.GT.U32.AND P5, PT, R5, R16, PT ;  /* 0x000000100500720c */ /* 0x000fe20003fa4070 */
[----:B------:R-:W-:Y:S01]  /*1900*/  IMAD.HI.U32 R8, R9, R24, RZ ;  /* 0x0000001809087227 */ /* 0x000fe200078e00ff */
[----:B------:R-:W-:Y:S02]  /*1910*/  ISETP.GT.U32.AND P6, PT, R5, R10, PT ;  /* 0x0000000a0500720c */ /* 0x000fe40003fc4070 */
[----:B------:R-:W-:Y:S02]  /*1920*/  CS2R R132, SRZ ;  /* 0x0000000000847805 */ /* 0x000fe4000001ff00 */
[----:B------:R-:W-:Y:S01]  /*1930*/  CS2R R134, SRZ ;  /* 0x0000000000867805 */ /* 0x000fe2000001ff00 */
[--C-:B------:R-:W-:Y:S01]  /*1940*/  @!P3 IMAD.IADD R12, R12, 0x1, -R5.reuse ;  /* 0x000000010c0cb824 */ /* 0x100fe200078e0a05 */
[----:B------:R-:W-:Y:S01]  /*1950*/  ISETP.GE.AND P3, PT, R23, RZ, PT ;  /* 0x000000ff1700720c */ /* 0x000fe20003f66270 */
[----:B------:R-:W-:Y:S01]  /*1960*/  @!P0 IMAD.IADD R14, R14, 0x1, -R5 ;  /* 0x000000010e0e8824 */ /* 0x000fe200078e0a05 */
[----:B------:R-:W-:Y:S01]  /*1970*/  LOP3.LUT R23, R19, 0x54, RZ, 0xfc, !PT ;  /* 0x0000005413177812 */ /* 0x000fe200078efcff */
[----:B------:R-:W-:Y:S01]  /*1980*/  IMAD.HI.U32 R7, R9, R22, RZ ;  /* 0x0000001609077227 */ /* 0x000fe200078e00ff */
[----:B------:R-:W-:-:S02]  /*1990*/  ISETP.GT.U32.AND P0, PT, R5, R12, PT ;  /* 0x0000000c0500720c */ /* 0x000fc40003f04070 */
[----:B------:R-:W-:Y:S02]  /*19a0*/  CS2R R136, SRZ ;  /* 0x0000000000887805 */ /* 0x000fe4000001ff00 */
[----:B------:R-:W-:Y:S01]  /*19b0*/  IABS R28, R23 ;  /* 0x00000017001c7213 */ /* 0x000fe20000000000 */
[----:B------:R-:W-:Y:S01]  /*19c0*/  IMAD.MOV R11, RZ, RZ, -R11 ;  /* 0x000000ffff0b7224 */ /* 0x000fe200078e0a0b */
[----:B------:R-:W-:Y:S01]  /*19d0*/  CS2R R138, SRZ ;  /* 0x00000000008a7805 */ /* 0x000fe2000001ff00 */
[----:B------:R-:W-:Y:S01]  /*19e0*/  IMAD.MOV R13, RZ, RZ, -R8 ;  /* 0x000000ffff0d7224 */ /* 0x000fe200078e0a08 */
[----:B------:R-:W-:Y:S01]  /*19f0*/  CS2R R140, SRZ ;  /* 0x00000000008c7805 */ /* 0x000fe2000001ff00 */
[----:B------:R-:W-:Y:S01]  /*1a00*/  IMAD.MOV R7, RZ, RZ, -R7 ;  /* 0x000000ffff077224 */ /* 0x000fe200078e0a07 */
[----:B------:R-:W-:Y:S01]  /*1a10*/  CS2R R142, SRZ ;  /* 0x00000000008e7805 */ /* 0x000fe2000001ff00 */
[C---:B------:R-:W-:Y:S01]  /*1a20*/  IMAD R8, R5.reuse, R11, R18 ;  /* 0x0000000b05087224 */ /* 0x040fe200078e0212 */
[----:B------:R-:W-:Y:S01]  /*1a30*/  CS2R R144, SRZ ;  /* 0x0000000000907805 */ /* 0x000fe2000001ff00 */
[--C-:B------:R-:W-:Y:S01]  /*1a40*/  @!P5 IMAD.IADD R16, R16, 0x1, -R5.reuse ;  /* 0x000000011010d824 */ /* 0x100fe200078e0a05 */
[----:B------:R-:W-:Y:S01]  /*1a50*/  CS2R R146, SRZ ;  /* 0x0000000000927805 */ /* 0x000fe2000001ff00 */
[C---:B------:R-:W-:Y:S01]  /*1a60*/  IMAD R22, R5.reuse, R7, R22 ;  /* 0x0000000705167224 */ /* 0x040fe200078e0216 */
[C---:B------:R-:W-:Y:S01]  /*1a70*/  ISETP.GT.U32.AND P5, PT, R5.reuse, R8, PT ;  /* 0x000000080500720c */ /* 0x040fe20003fa4070 */
[--C-:B------:R-:W-:Y:S01]  /*1a80*/  @!P6 IMAD.IADD R10, R10, 0x1, -R5.reuse ;  /* 0x000000010a0ae824 */ /* 0x100fe200078e0a05 */
[C---:B------:R-:W-:Y:S01]  /*1a90*/  ISETP.GT.U32.AND P6, PT, R5.reuse, R14, PT ;  /* 0x0000000e0500720c */ /* 0x040fe20003fc4070 */
[----:B------:R-:W-:Y:S01]  /*1aa0*/  @!P0 IMAD.IADD R12, R12, 0x1, -R5 ;  /* 0x000000010c0c8824 */ /* 0x000fe200078e0a05 */
[C---:B------:R-:W-:Y:S01]  /*1ab0*/  ISETP.GT.U32.AND P0, PT, R5.reuse, R16, PT ;  /* 0x000000100500720c */ /* 0x040fe20003f04070 */
[----:B------:R-:W-:Y:S01]  /*1ac0*/  @!P4 IMAD.MOV R10, RZ, RZ, -R10 ;  /* 0x000000ffff0ac224 */ /* 0x000fe200078e0a0a */
[----:B------:R-:W-:Y:S01]  /*1ad0*/  ISETP.GT.U32.AND P4, PT, R5, R22, PT ;  /* 0x000000160500720c */ /* 0x000fe20003f84070 */
[----:B------:R-:W-:Y:S01]  /*1ae0*/  IMAD.HI.U32 R7, R9, R28, RZ ;  /* 0x0000001c09077227 */ /* 0x000fe200078e00ff */
[----:B------:R-:W-:-:S02]  /*1af0*/  CS2R R148, SRZ ;  /* 0x0000000000947805 */ /* 0x000fc4000001ff00 */
[----:B------:R-:W-:Y:S02]  /*1b00*/  CS2R R150, SRZ ;  /* 0x0000000000967805 */ /* 0x000fe4000001ff00 */
[----:B------:R-:W-:Y:S01]  /*1b10*/  CS2R R74, SRZ ;  /* 0x00000000004a7805 */ /* 0x000fe2000001ff00 */
[----:B------:R-:W-:Y:S01]  /*1b20*/  IMAD.MOV R11, RZ, RZ, -R7 ;  /* 0x000000ffff0b7224 */ /* 0x000fe200078e0a07 */
[----:B------:R-:W-:Y:S01]  /*1b30*/  CS2R R76, SRZ ;  /* 0x00000000004c7805 */ /* 0x000fe2000001ff00 */
[--C-:B------:R-:W-:Y:S01]  /*1b40*/  @!P5 IMAD.IADD R8, R8, 0x1, -R5.reuse ;  /* 0x000000010808d824 */ /* 0x100fe200078e0a05 */
[----:B------:R-:W-:Y:S01]  /*1b50*/  ISETP.GE.AND P5, PT, R21, RZ, PT ;  /* 0x000000ff1500720c */ /* 0x000fe20003fa6270 */
[----:B------:R-:W-:Y:S01]  /*1b60*/  IMAD R24, R5, R13, R24 ;  /* 0x0000000d05187224 */ /* 0x000fe200078e0218 */
[----:B------:R-:W-:Y:S01]  /*1b70*/  LOP3.LUT R13, R19, 0x50, RZ, 0xfc, !PT ;  /* 0x00000050130d7812 */ /* 0x000fe200078efcff */
[--C-:B------:R-:W-:Y:S01]  /*1b80*/  @!P0 IMAD.IADD R16, R16, 0x1, -R5.reuse ;  /* 0x0000000110108824 */ /* 0x100fe200078e0a05 */
[----:B------:R-:W-:Y:S01]  /*1b90*/  ISETP.GE.AND P0, PT, R17, RZ, PT ;  /* 0x000000ff1100720c */ /* 0x000fe20003f06270 */
[C---:B------:R-:W-:Y:S01]  /*1ba0*/  IMAD R28, R5.reuse, R11, R28 ;  /* 0x0000000b051c7224 */ /* 0x040fe200078e021c */
[----:B------:R-:W-:Y:S01]  /*1bb0*/  IABS R20, R13 ;  /* 0x0000000d00147213 */ /* 0x000fe20000000000 */
[--C-:B------:R-:W-:Y:S01]  /*1bc0*/  @!P4 IMAD.IADD R22, R22, 0x1, -R5.reuse ;  /* 0x000000011616c824 */ /* 0x100fe200078e0a05 */
[----:B------:R-:W-:Y:S01]  /*1bd0*/  ISETP.GT.U32.AND P4, PT, R5, R8, PT ;  /* 0x000000080500720c */ /* 0x000fe20003f84070 */
[----:B------:R-:W-:Y:S01]  /*1be0*/  IMAD.MOV.U32 R18, RZ, RZ, R16 ;  /* 0x000000ffff127224 */ /* 0x000fe200078e0010 */
[----:B------:R-:W-:Y:S01]  /*1bf0*/  LOP3.LUT R17, R19, 0x44, RZ, 0xfc, !PT ;  /* 0x0000004413117812 */ /* 0x000fe200078efcff */
[----:B------:R-:W-:Y:S01]  /*1c00*/  @!P6 IMAD.IADD R14, R14, 0x1, -R5 ;  /* 0x000000010e0ee824 */ /* 0x000fe200078e0a05 */
[C---:B------:R-:W-:Y:S01]  /*1c10*/  ISETP.GT.U32.AND P6, PT, R5.reuse, R24, PT ;  /* 0x000000180500720c */ /* 0x040fe20003fc4070 */
[----:B------:R-:W-:Y:S01]  /*1c20*/  @!P3 IMAD.MOV R18, RZ, RZ, -R18 ;  /* 0x000000ffff12b224 */ /* 0x000fe200078e0a12 */
[----:B------:R-:W-:Y:S01]  /*1c30*/  ISETP.GT.U32.AND P3, PT, R5, R28, PT ;  /* 0x0000001c0500720c */ /* 0x000fe20003f64070 */
[----:B------:R-:W-:Y:S01]  /*1c40*/  @!P1 IMAD.MOV R12, RZ, RZ, -R12 ;  /* 0x000000ffff0c9224 */ /* 0x000fe200078e0a0c */
[----:B------:R-:W-:Y:S01]  /*1c50*/  ISETP.GE.AND P1, PT, R15, RZ, PT ;  /* 0x000000ff0f00720c */ /* 0x000fe20003f26270 */
[----:B------:R-:W-:Y:S01]  /*1c60*/  IMAD.HI.U32 R7, R9, R20, RZ ;  /* 0x0000001409077227 */ /* 0x000fe200078e00ff */
[----:B------:R-:W-:-:S02]  /*1c70*/  IABS R32, R17 ;  /* 0x0000001100207213 */ /* 0x000fc40000000000 */
[----:B------:R-:W-:Y:S02]  /*1c80*/  CS2R R78, SRZ ;  /* 0x00000000004e7805 */ /* 0x000fe4000001ff00 */
[C---:B------:R-:W-:Y:S01]  /*1c90*/  LOP3.LUT R15, R19.reuse, 0x48, RZ, 0xfc, !PT ;  /* 0x00000048130f7812 */ /* 0x040fe200078efcff */
[----:B------:R-:W-:Y:S01]  /*1ca0*/  IMAD.MOV R7, RZ, RZ, -R7 ;  /* 0x000000ffff077224 */ /* 0x000fe200078e0a07 */
[----:B------:R-:W-:Y:S01]  /*1cb0*/  LOP3.LUT R21, R19, 0x20, RZ, 0xfc, !PT ;  /* 0x0000002013157812 */ /* 0x000fe200078efcff */
[--C-:B------:R-:W-:Y:S01]  /*1cc0*/  @!P4 IMAD.IADD R8, R8, 0x1, -R5.reuse ;  /* 0x000000010808c824 */ /* 0x100fe200078e0a05 */
[----:B------:R-:W-:Y:S01]  /*1cd0*/  IABS R26, R15 ;  /* 0x0000000f001a7213 */ /* 0x000fe20000000000 */
[----:B------:R-:W-:Y:S01]  /*1ce0*/  IMAD R16, R5, R7, R20 ;  /* 0x0000000705107224 */ /* 0x000fe200078e0214 */
[----:B------:R-:W-:Y:S01]  /*1cf0*/  ISETP.GE.AND P4, PT, R23, RZ, PT ;  /* 0x000000ff1700720c */ /* 0x000fe20003f86270 */
[--C-:B------:R-:W-:Y:S01]  /*1d00*/  @!P3 IMAD.IADD R28, R28, 0x1, -R5.reuse ;  /* 0x000000011c1cb824 */ /* 0x100fe200078e0a05 */
[----:B------:R-:W-:Y:S01]  /*1d10*/  ISETP.GE.AND P3, PT, R15, RZ, PT ;  /* 0x000000ff0f00720c */ /* 0x000fe20003f66270 */
[----:B------:R-:W-:Y:S01]  /*1d20*/  IMAD.MOV.U32 R20, RZ, RZ, R8 ;  /* 0x000000ffff147224 */ /* 0x000fe200078e0008 */
[----:B------:R-:W-:Y:S01]  /*1d30*/  LOP3.LUT R15, R19, 0x30, RZ, 0xfc, !PT ;  /* 0x00000030130f7812 */ /* 0x000fe200078efcff */
[----:B------:R-:W-:Y:S01]  /*1d40*/  @!P6 IMAD.IADD R24, R24, 0x1, -R5 ;  /* 0x000000011818e824 */ /* 0x000fe200078e0a05 */
[C---:B------:R-:W-:Y:S01]  /*1d50*/  ISETP.GT.U32.AND P6, PT, R5.reuse, R22, PT ;  /* 0x000000160500720c */ /* 0x040fe20003fc4070 */
[----:B------:R-:W-:Y:S01]  /*1d60*/  @!P1 IMAD.MOV R20, RZ, RZ, -R20 ;  /* 0x000000ffff149224 */ /* 0x000fe200078e0a14 */
[C---:B------:R-:W-:Y:S01]  /*1d70*/  ISETP.GT.U32.AND P1, PT, R5.reuse, R28, PT ;  /* 0x0000001c0500720c */ /* 0x040fe20003f24070 */
[----:B------:R-:W-:Y:S01]  /*1d80*/  @!P2 IMAD.MOV R14, RZ, RZ, -R14 ;  /* 0x000000ffff0ea224 */ /* 0x000fe200078e0a0e */
[----:B------:R-:W-:Y:S01]  /*1d90*/  ISETP.GT.U32.AND P2, PT, R5, R24, PT ;  /* 0x000000180500720c */ /* 0x000fe20003f44070 */
[----:B------:R-:W-:Y:S01]  /*1da0*/  IMAD.HI.U32 R11, R9, R32, RZ ;  /* 0x00000020090b7227 */ /* 0x000fe200078e00ff */
[----:B------:R-:W-:-:S02]  /*1db0*/  IABS R38, R15 ;  /* 0x0000000f00267213 */ /* 0x000fc40000000000 */
[----:B------:R-:W-:Y:S02]  /*1dc0*/  CS2R R80, SRZ ;  /* 0x0000000000507805 */ /* 0x000fe4000001ff00 */
[----:B------:R-:W-:Y:S01]  /*1dd0*/  LOP3.LUT R23, R19, 0x18, RZ, 0xfc, !PT ;  /* 0x0000001813177812 */ /* 0x000fe200078efcff */
[----:B------:R-:W-:Y:S01]  /*1de0*/  IMAD.MOV R11, RZ, RZ, -R11 ;  /* 0x000000ffff0b7224 */ /* 0x000fe200078e0a0b */
[----:B------:R-:W-:Y:S01]  /*1df0*/  IABS R54, R21 ;  /* 0x0000001500367213 */ /* 0x000fe20000000000 */
[----:B------:R-:W-:Y:S01]  /*1e00*/  IMAD.HI.U32 R7, R9, R26, RZ ;  /* 0x0000001a09077227 */ /* 0x000fe200078e00ff */
[----:B------:R-:W-:Y:S02]  /*1e10*/  IABS R58, R23 ;  /* 0x00000017003a7213 */ /* 0x000fe40000000000 */
[----:B------:R-:W-:Y:S02]  /*1e20*/  CS2R R82, SRZ ;  /* 0x0000000000527805 */ /* 0x000fe4000001ff00 */
[----:B------:R-:W-:Y:S01]  /*1e30*/  CS2R R84, SRZ ;  /* 0x0000000000547805 */ /* 0x000fe2000001ff00 */
[----:B------:R-:W-:Y:S01]  /*1e40*/  IMAD R32, R5, R11, R32 ;  /* 0x0000000b05207224 */ /* 0x000fe200078e0220 */
[----:B------:R-:W-:Y:S01]  /*1e50*/  LOP3.LUT R11, R19, 0x38, RZ, 0xfc, !PT ;  /* 0x00000038130b7812 */ /* 0x000fe200078efcff */
[--C-:B------:R-:W-:Y:S01]  /*1e60*/  @!P6 IMAD.IADD R22, R22, 0x1, -R5.reuse ;  /* 0x000000011616e824 */ /* 0x100fe200078e0a05 */
[C---:B------:R-:W-:Y:S01]  /*1e70*/  ISETP.GT.U32.AND P6, PT, R5.reuse, R16, PT ;  /* 0x000000100500720c */ /* 0x040fe20003fc4070 */
[--C-:B------:R-:W-:Y:S01]  /*1e80*/  @!P1 IMAD.IADD R28, R28, 0x1, -R5.reuse ;  /* 0x000000011c1c9824 */ /* 0x100fe200078e0a05 */
[----:B------:R-:W-:Y:S01]  /*1e90*/  ISETP.GT.U32.AND P1, PT, R5, R32, PT ;  /* 0x000000200500720c */ /* 0x000fe20003f24070 */
[----:B------:R-:W-:Y:S01]  /*1ea0*/  @!P2 IMAD.IADD R24, R24, 0x1, -R5 ;  /* 0x000000011818a824 */ /* 0x000fe200078e0a05 */
[----:B------:R-:W-:Y:S01]  /*1eb0*/  ISETP.GE.AND P2, PT, R13, RZ, PT ;  /* 0x000000ff0d00720c */ /* 0x000fe20003f46270 */
[----:B------:R-:W-:Y:S01]  /*1ec0*/  IMAD.MOV R7, RZ, RZ, -R7 ;  /* 0x000000ffff077224 */ /* 0x000fe200078e0a07 */
[----:B------:R-:W-:Y:S01]  /*1ed0*/  LOP3.LUT R13, R19, 0x40, RZ, 0xfc, !PT ;  /* 0x00000040130d7812 */ /* 0x000fe200078efcff */
[----:B------:R-:W-:Y:S01]  /*1ee0*/  @!P0 IMAD.MOV R22, RZ, RZ, -R22 ;  /* 0x000000ffff168224 */ /* 0x000fe200078e0a16 */
[----:B------:R-:W-:Y:S01]  /*1ef0*/  IABS R34, R11 ;  /* 0x0000000b00227213 */ /* 0x000fe20000000000 */
[C---:B------:R-:W-:Y:S01]  /*1f00*/  IMAD R8, R5.reuse, R7, R26 ;  /* 0x0000000705087224 */ /* 0x040fe200078e021a */
[----:B------:R-:W-:Y:S01]  /*1f10*/  IABS R30, R13 ;  /* 0x0000000d001e7213 */ /* 0x000fe20000000000 */
[----:B------:R-:W-:Y:S01]  /*1f20*/  IMAD.MOV.U32 R26, RZ, RZ, R24 ;  /* 0x000000ffff1a7224 */ /* 0x000fe200078e0018 */
[----:B------:R-:W-:Y:S01]  /*1f30*/  CS2R R86, SRZ ;  /* 0x0000000000567805 */ /* 0x000fe2000001ff00 */
[----:B------:R-:W-:Y:S01]  /*1f40*/  @!P6 IMAD.IADD R16, R16, 0x1, -R5 ;  /* 0x000000011010e824 */ /* 0x000fe200078e0a05 */
[----:B------:R-:W-:Y:S01]  /*1f50*/  ISETP.GT.U32.AND P0, PT, R5, R8, PT ;  /* 0x000000080500720c */ /* 0x000fe20003f04070 */
[----:B------:R-:W-:-:S03]  /*1f60*/  IMAD.HI.U32 R7, R9, R30, RZ ;  /* 0x0000001e09077227 */ /* 0x000fc600078e00ff */
[C---:B------:R-:W-:Y:S01]  /*1f70*/  ISETP.GT.U32.AND P6, PT, R5.reuse, R16, PT ;  /* 0x000000100500720c */ /* 0x040fe20003fc4070 */
[----:B------:R-:W-:Y:S02]  /*1f80*/  @!P1 IMAD.IADD R32, R32, 0x1, -R5 ;  /* 0x0000000120209824 */ /* 0x000fe400078e0a05 */
[----:B------:R-:W-:Y:S02]  /*1f90*/  IMAD.MOV R7, RZ, RZ, -R7 ;  /* 0x000000ffff077224 */ /* 0x000fe400078e0a07 */
[----:B------:R-:W-:Y:S01]  /*1fa0*/  @!P4 IMAD.MOV R28, RZ, RZ, -R28 ;  /* 0x000000ffff1cc224 */ /* 0x000fe200078e0a1c */
[C---:B------:R-:W-:Y:S01]  /*1fb0*/  ISETP.GT.U32.AND P1, PT, R5.reuse, R32, PT ;  /* 0x000000200500720c */ /* 0x040fe20003f24070 */
[----:B------:R-:W-:Y:S02]  /*1fc0*/  IMAD R24, R5, R7, R30 ;  /* 0x0000000705187224 */ /* 0x000fe400078e021e */
[----:B------:R-:W-:Y:S01]  /*1fd0*/  @!P5 IMAD.MOV R26, RZ, RZ, -R26 ;  /* 0x000000ffff1ad224 */ /* 0x000fe200078e0a1a */
[----:B------:R-:W-:Y:S01]  /*1fe0*/  ISETP.GE.AND P5, PT, R17, RZ, PT ;  /* 0x000000ff1100720c */ /* 0x000fe20003fa6270 */
[----:B------:R-:W-:Y:S01]  /*1ff0*/  IMAD.HI.U32 R7, R9, R34, RZ ;  /* 0x0000002209077227 */ /* 0x000fe200078e00ff */
[----:B------:R-:W-:-:S02]  /*2000*/  ISETP.GT.U32.AND P4, PT, R5, R24, PT ;  /* 0x000000180500720c */ /* 0x000fc40003f84070 */
[----:B------:R-:W-:Y:S01]  /*2010*/  LOP3.LUT R17, R19, 0x24, RZ, 0xfc, !PT ;  /* 0x0000002413117812 */ /* 0x000fe200078efcff */
[--C-:B------:R-:W-:Y:S01]  /*2020*/  @!P6 IMAD.IADD R16, R16, 0x1, -R5.reuse ;  /* 0x000000011010e824 */ /* 0x100fe200078e0a05 */
[----:B------:R-:W-:Y:S01]  /*2030*/  ISETP.GE.AND P6, PT, R13, RZ, PT ;  /* 0x000000ff0d00720c */ /* 0x000fe20003fc6270 */
[----:B------:R-:W-:Y:S01]  /*2040*/  @!P0 IMAD.IADD R8, R8, 0x1, -R5 ;  /* 0x0000000108088824 */ /* 0x000fe200078e0a05 */
[----:B------:R-:W-:Y:S01]  /*2050*/  LOP3.LUT R13, R19, 0x34, RZ, 0xfc, !PT ;  /* 0x00000034130d7812 */ /* 0x000fe200078efcff */
[----:B------:R-:W-:Y:S01]  /*2060*/  IMAD.MOV R7, RZ, RZ, -R7 ;  /* 0x000000ffff077224 */ /* 0x000fe200078e0a07 */
[----:B------:R-:W-:Y:S01]  /*2070*/  IABS R42, R17 ;  /* 0x00000011002a7213 */ /* 0x000fe20000000000 */
[--C-:B------:R-:W-:Y:S01]  /*2080*/  @!P1 IMAD.IADD R32, R32, 0x1, -R5.reuse ;  /* 0x0000000120209824 */ /* 0x100fe200078e0a05 */
[C---:B------:R-:W-:Y:S01]  /*2090*/  ISETP.GT.U32.AND P0, PT, R5.reuse, R8, PT ;  /* 0x000000080500720c */ /* 0x040fe20003f04070 */
[----:B------:R-:W-:Y:S01]  /*20a0*/  IMAD.MOV.U32 R30, RZ, RZ, R16 ;  /* 0x000000ffff1e7224 */ /* 0x000fe200078e0010 */
[----:B------:R-:W-:Y:S01]  /*20b0*/  IABS R40, R13 ;  /* 0x0000000d00287213 */ /* 0x000fe20000000000 */
[----:B------:R-:W-:Y:S01]  /*20c0*/  IMAD R16, R5, R7, R34 ;  /* 0x0000000705107224 */ /* 0x000fe200078e0222 */
[----:B------:R-:W-:Y:S01]  /*20d0*/  LOP3.LUT R7, R19, 0x28, RZ, 0xfc, !PT ;  /* 0x0000002813077812 */ /* 0x000fe200078efcff */
[----:B------:R-:W-:Y:S01]  /*20e0*/  IMAD.MOV.U32 R36, RZ, RZ, R32 ;  /* 0x000000ffff247224 */ /* 0x000fe200078e0020 */
[----:B------:R-:W-:Y:S01]  /*20f0*/  ISETP.GE.AND P1, PT, R15, RZ, PT ;  /* 0x000000ff0f00720c */ /* 0x000fe20003f26270 */
[----:B------:R-:W-:Y:S01]  /*2100*/  @!P4 IMAD.IADD R24, R24, 0x1, -R5 ;  /* 0x000000011818c824 */ /* 0x000fe200078e0a05 */
[----:B------:R-:W-:Y:S01]  /*2110*/  IABS R32, R7 ;  /* 0x0000000700207213 */ /* 0x000fe20000000000 */
[----:B------:R-:W-:Y:S01]  /*2120*/  @!P5 IMAD.MOV R36, RZ, RZ, -R36 ;  /* 0x000000ffff24d224 */ /* 0x000fe200078e0a24 */
[----:B------:R-:W-:Y:S01]  /*2130*/  ISETP.GT.U32.AND P5, PT, R5, R16, PT ;  /* 0x000000100500720c */ /* 0x000fe20003fa4070 */
[----:B------:R-:W-:Y:S01]  /*2140*/  @!P2 IMAD.MOV R30, RZ, RZ, -R30 ;  /* 0x000000ffff1ea224 */ /* 0x000fe200078e0a1e */
[----:B------:R-:W-:Y:S01]  /*2150*/  ISETP.GE.AND P2, PT, R11, RZ, PT ;  /* 0x000000ff0b00720c */ /* 0x000fe20003f46270 */
[----:B------:R-:W-:Y:S01]  /*2160*/  IMAD.HI.U32 R11, R9, R40, RZ ;  /* 0x00000028090b7227 */ /* 0x000fe200078e00ff */
[----:B------:R-:W-:-:S03]  /*2170*/  ISETP.GT.U32.AND P4, PT, R5, R24, PT ;  /* 0x000000180500720c */ /* 0x000fc60003f84070 */
[----:B------:R-:W-:Y:S02]  /*2180*/  IMAD.MOV R11, RZ, RZ, -R11 ;  /* 0x000000ffff0b7224 */ /* 0x000fe400078e0a0b */
[--C-:B------:R-:W-:Y:S01]  /*2190*/  @!P0 IMAD.IADD R8, R8, 0x1, -R5.reuse ;  /* 0x0000000108088824 */ /* 0x100fe200078e0a05 */
[----:B------:R-:W-:Y:S01]  /*21a0*/  ISETP.GE.AND P0, PT, R13, RZ, PT ;  /* 0x000000ff0d00720c */ /* 0x000fe20003f06270 */
[C---:B------:R-:W-:Y:S02]  /*21b0*/  IMAD R40, R5.reuse, R11, R40 ;  /* 0x0000000b05287224 */ /* 0x040fe400078e0228 */
[----:B------:R-:W-:Y:S02]  /*21c0*/  IMAD.MOV.U32 R34, RZ, RZ, R8 ;  /* 0x000000ffff227224 */ /* 0x000fe400078e0008 */
[--C-:B------:R-:W-:Y:S02]  /*21d0*/  @!P5 IMAD.IADD R16, R16, 0x1, -R5.reuse ;  /* 0x000000011010d824 */ /* 0x100fe400078e0a05 */
[----:B------:R-:W-:Y:S01]  /*21e0*/  @!P4 IMAD.IADD R24, R24, 0x1, -R5 ;  /* 0x000000011818c824 */ /* 0x000fe200078e0a05 */
[----:B------:R-:W-:Y:S01]  /*21f0*/  ISETP.GT.U32.AND P4, PT, R5, R40, PT ;  /* 0x000000280500720c */ /* 0x000fe20003f84070 */
[----:B------:R-:W-:Y:S01]  /*2200*/  IMAD.HI.U32 R13, R9, R38, RZ ;  /* 0x00000026090d7227 */ /* 0x000fe200078e00ff */
[----:B------:R-:W-:-:S03]  /*2210*/  ISETP.GT.U32.AND P5, PT, R5, R16, PT ;  /* 0x000000100500720c */ /* 0x000fc60003fa4070 */
[----:B------:R-:W-:Y:S01]  /*2220*/  @!P3 IMAD.MOV R34, RZ, RZ, -R34 ;  /* 0x000000ffff22b224 */ /* 0x000fe200078e0a22 */
[----:B------:R-:W-:Y:S01]  /*2230*/  ISETP.GE.AND P3, PT, R7, RZ, PT ;  /* 0x000000ff0700720c */ /* 0x000fe20003f66270 */
[----:B------:R-:W-:-:S04]  /*2240*/  IMAD.HI.U32 R7, R9, R32, RZ ;  /* 0x0000002009077227 */ /* 0x000fc800078e00ff */
[----:B------:R-:W-:Y:S02]  /*2250*/  IMAD.MOV R13, RZ, RZ, -R13 ;  /* 0x000000ffff0d7224 */ /* 0x000fe400078e0a0d */
[----:B------:R-:W-:Y:S02]  /*2260*/  IMAD.MOV R7, RZ, RZ, -R7 ;  /* 0x000000ffff077224 */ /* 0x000fe400078e0a07 */
[C---:B------:R-:W-:Y:S02]  /*2270*/  IMAD R8, R5.reuse, R13, R38 ;  /* 0x0000000d05087224 */ /* 0x040fe400078e0226 */
[----:B------:R-:W-:Y:S02]  /*2280*/  IMAD.MOV.U32 R38, RZ, RZ, R24 ;  /* 0x000000ffff267224 */ /* 0x000fe400078e0018 */
[C---:B------:R-:W-:Y:S02]  /*2290*/  IMAD R24, R5.reuse, R7, R32 ;  /* 0x0000000705187224 */ /* 0x040fe400078e0220 */
[----:B------:R-:W-:Y:S01]  /*22a0*/  @!P6 IMAD.MOV R38, RZ, RZ, -R38 ;  /* 0x000000ffff26e224 */ /* 0x000fe200078e0a26 */
[----:B------:R-:W-:Y:S01]  /*22b0*/  ISETP.GT.U32.AND P6, PT, R5, R8, PT ;  /* 0x000000080500720c */ /* 0x000fe20003fc4070 */
[----:B------:R-:W-:-:S02]  /*22c0*/  @!P4 IMAD.IADD R40, R40, 0x1, -R5 ;  /* 0x000000012828c824 */ /* 0x000fc400078e0a05 */
[----:B------:R-:W-:Y:S01]  /*22d0*/  @!P5 IMAD.IADD R16, R16, 0x1, -R5 ;  /* 0x000000011010d824 */ /* 0x000fe200078e0a05 */
[----:B------:R-:W-:Y:S01]  /*22e0*/  ISETP.GT.U32.AND P5, PT, R5, R24, PT ;  /* 0x000000180500720c */ /* 0x000fe20003fa4070 */
[----:B------:R-:W-:Y:S01]  /*22f0*/  IMAD.HI.U32 R7, R9, R42, RZ ;  /* 0x0000002a09077227 */ /* 0x000fe200078e00ff */
[----:B------:R-:W-:-:S03]  /*2300*/  ISETP.GT.U32.AND P4, PT, R5, R40, PT ;  /* 0x000000280500720c */ /* 0x000fc60003f84070 */
[----:B------:R-:W-:-:S04]  /*2310*/  IMAD.HI.U32 R11, R9, R54, RZ ;  /* 0x00000036090b7227 */ /* 0x000fc800078e00ff */
[----:B------:R-:W-:Y:S02]  /*2320*/  IMAD.MOV R7, RZ, RZ, -R7 ;  /* 0x000000ffff077224 */ /* 0x000fe400078e0a07 */
[----:B------:R-:W-:-:S04]  /*2330*/  IMAD.HI.U32 R13, R9, R58, RZ ;  /* 0x0000003a090d7227 */ /* 0x000fc800078e00ff */
[----:B------:R-:W-:Y:S02]  /*2340*/  @!P6 IMAD.IADD R8, R8, 0x1, -R5 ;  /* 0x000000010808e824 */ /* 0x000fe400078e0a05 */
[----:B------:R-:W-:Y:S02]  /*2350*/  IMAD.MOV R11, RZ, RZ, -R11 ;  /* 0x000000ffff0b7224 */ /* 0x000fe400078e0a0b */
[--C-:B------:R-:W-:Y:S01]  /*2360*/  @!P5 IMAD.IADD R24, R24, 0x1, -R5.reuse ;  /* 0x000000011818d824 */ /* 0x100fe200078e0a05 */
[C---:B------:R-:W-:Y:S01]  /*2370*/  ISETP.GT.U32.AND P6, PT, R5.reuse, R8, PT ;  /* 0x000000080500720c */ /* 0x040fe20003fc4070 */
[C---:B------:R-:W-:Y:S02]  /*2380*/  IMAD R32, R5.reuse, R7, R42 ;  /* 0x0000000705207224 */ /* 0x040fe400078e022a */
[----:B------:R-:W-:Y:S01]  /*2390*/  @!P4 IMAD.IADD R40, R40, 0x1, -R5 ;  /* 0x000000012828c824 */ /* 0x000fe200078e0a05 */
[----:B------:R-:W-:Y:S01]  /*23a0*/  ISETP.GT.U32.AND P5, PT, R5, R24, PT ;  /* 0x000000180500720c */ /* 0x000fe20003fa4070 */
[----:B------:R-:W-:Y:S01]  /*23b0*/  IMAD.MOV R13, RZ, RZ, -R13 ;  /* 0x000000ffff0d7224 */ /* 0x000fe200078e0a0d */
[----:B------:R-:W-:Y:S01]  /*23c0*/  ISETP.GE.AND P4, PT, R17, RZ, PT ;  /* 0x000000ff1100720c */ /* 0x000fe20003f86270 */
[----:B------:R-:W-:Y:S01]  /*23d0*/  IMAD R54, R5, R11, R54 ;  /* 0x0000000b05367224 */ /* 0x000fe200078e0236 */
[----:B------:R-:W-:Y:S01]  /*23e0*/  LOP3.LUT R11, R19, 0x10, RZ, 0xfc, !PT ;  /* 0x00000010130b7812 */ /* 0x000fe200078efcff */
[----:B------:R-:W-:-:S02]  /*23f0*/  IMAD.MOV.U32 R42, RZ, RZ, R16 ;  /* 0x000000ffff2a7224 */ /* 0x000fc400078e0010 */
[----:B------:R-:W-:Y:S01]  /*2400*/  IMAD.HI.U32 R15, R9, R60, RZ ;  /* 0x0000003c090f7227 */ /* 0x000fe200078e00ff */
[----:B------:R-:W-:-:S03]  /*2410*/  IABS R62, R11 ;  /* 0x0000000b003e7213 */ /* 0x000fc60000000000 */
[C---:B------:R-:W-:Y:S02]  /*2420*/  IMAD R58, R5.reuse, R13, R58 ;  /* 0x0000000d053a7224 */ /* 0x040fe400078e023a */
[----:B------:R-:W-:Y:S02]  /*2430*/  IMAD.MOV.U32 R44, RZ, RZ, R40 ;  /* 0x000000ffff2c7224 */ /* 0x000fe400078e0028 */
[----:B------:R-:W-:Y:S01]  /*2440*/  @!P2 IMAD.MOV R42, RZ, RZ, -R42 ;  /* 0x000000ffff2aa224 */ /* 0x000fe200078e0a2a */
[C---:B------:R-:W-:Y:S01]  /*2450*/  ISETP.GT.U32.AND P2, PT, R5.reuse, R54, PT ;  /* 0x000000360500720c */ /* 0x040fe20003f44070 */
[----:B------:R-:W-:Y:S02]  /*2460*/  IMAD.MOV R15, RZ, RZ, -R15 ;  /* 0x000000ffff0f7224 */ /* 0x000fe400078e0a0f */
[----:B------:R-:W-:Y:S01]  /*2470*/  @!P0 IMAD.MOV R44, RZ, RZ, -R44 ;  /* 0x000000ffff2c8224 */ /* 0x000fe200078e0a2c */
[C---:B------:R-:W-:Y:S01]  /*2480*/  ISETP.GT.U32.AND P0, PT, R5.reuse, R58, PT ;  /* 0x0000003a0500720c */ /* 0x040fe20003f04070 */
[----:B------:R-:W-:Y:S01]  /*2490*/  IMAD R60, R5, R15, R60 ;  /* 0x0000000f053c7224 */ /* 0x000fe200078e023c */
[----:B------:R-:W-:Y:S01]  /*24a0*/  LEA.HI R15, R223, R216, RZ, 0x1a ;  /* 0x000000d8df0f7211 */ /* 0x000fe200078fd0ff */
[--C-:B------:R-:W-:Y:S01]  /*24b0*/  @!P6 IMAD.IADD R8, R8, 0x1, -R5.reuse ;  /* 0x000000010808e824 */ /* 0x100fe200078e0a05 */
[C---:B------:R-:W-:Y:S01]  /*24c0*/  ISETP.GT.U32.AND P6, PT, R5.reuse, R32, PT ;  /* 0x000000200500720c */ /* 0x040fe20003fc4070 */
[----:B------:R-:W-:Y:S01]  /*24d0*/  @!P5 IMAD.IADD R24, R24, 0x1, -R5 ;  /* 0x000000011818d824 */ /* 0x000fe200078e0a05 */
[----:B------:R-:W-:Y:S01]  /*24e0*/  ISETP.GT.U32.AND P5, PT, R5, R60, PT ;  /* 0x0000003c0500720c */ /* 0x000fe20003fa4070 */
[----:B------:R-:W-:-:S04]  /*24f0*/  IMAD.HI.U32 R7, R9, R62, RZ ;  /* 0x0000003e09077227 */ /* 0x000fc800078e00ff */
[--C-:B------:R-:W-:Y:S02]  /*2500*/  @!P2 IMAD.IADD R54, R54, 0x1, -R5.reuse ;  /* 0x000000013636a824 */ /* 0x100fe400078e0a05 */
[--C-:B------:R-:W-:Y:S02]  /*2510*/  @!P0 IMAD.IADD R58, R58, 0x1, -R5.reuse ;  /* 0x000000013a3a8824 */ /* 0x100fe400078e0a05 */
[----:B------:R-:W-:Y:S01]  /*2520*/  IMAD.MOV.U32 R46, RZ, RZ, R8 ;  /* 0x000000ffff2e7224 */ /* 0x000fe200078e0008 */
[----:B------:R-:W-:Y:S01]  /*2530*/  ISETP.GT.U32.AND P0, PT, R5, R54, PT ;  /* 0x000000360500720c */ /* 0x000fe20003f04070 */
[----:B------:R-:W-:Y:S01]  /*2540*/  @!P6 IMAD.IADD R32, R32, 0x1, -R5 ;  /* 0x000000012020e824 */ /* 0x000fe200078e0a05 */
[----:B------:R-:W-:Y:S01]  /*2550*/  ISETP.GE.AND P6, PT, R23, RZ, PT ;  /* 0x000000ff1700720c */ /* 0x000fe20003fc6270 */
[----:B------:R-:W-:Y:S02]  /*2560*/  IMAD.MOV R8, RZ, RZ, -R7 ;  /* 0x000000ffff087224 */ /* 0x000fe400078e0a07 */
[----:B------:R-:W-:Y:S01]  /*2570*/  IMAD.MOV.U32 R50, RZ, RZ, R24 ;  /* 0x000000ffff327224 */ /* 0x000fe200078e0018 */
[C---:B------:R-:W-:Y:S01]  /*2580*/  ISETP.GT.U32.AND P2, PT, R5.reuse, R32, PT ;  /* 0x000000200500720c */ /* 0x040fe20003f44070 */
[----:B------:R-:W-:Y:S01]  /*2590*/  @!P5 IMAD.IADD R60, R60, 0x1, -R5 ;  /* 0x000000013c3cd824 */ /* 0x000fe200078e0a05 */
[C---:B------:R-:W-:Y:S01]  /*25a0*/  ISETP.GT.U32.AND P5, PT, R5.reuse, R58, PT ;  /* 0x0000003a0500720c */ /* 0x040fe20003fa4070 */
[----:B------:R-:W-:-:S02]  /*25b0*/  IMAD R62, R5, R8, R62 ;  /* 0x00000008053e7224 */ /* 0x000fc400078e023e */
[----:B------:R-:W-:Y:S01]  /*25c0*/  @!P3 IMAD.MOV R50, RZ, RZ, -R50 ;  /* 0x000000ffff32b224 */ /* 0x000fe200078e0a32 */
[----:B------:R-:W-:Y:S01]  /*25d0*/  ISETP.GT.U32.AND P3, PT, R5, R60, PT ;  /* 0x0000003c0500720c */ /* 0x000fe20003f64070 */
[----:B------:R-:W-:-:S04]  /*25e0*/  IMAD.HI.U32 R7, R9, R64, RZ ;  /* 0x0000004009077227 */ /* 0x000fc800078e00ff */
[----:B------:R-:W-:Y:S01]  /*25f0*/  @!P0 IMAD.IADD R54, R54, 0x1, -R5 ;  /* 0x0000000136368824 */ /* 0x000fe200078e0a05 */
[----:B------:R-:W-:Y:S01]  /*2600*/  ISETP.GT.U32.AND P0, PT, R5, R62, PT ;  /* 0x0000003e0500720c */ /* 0x000fe20003f04070 */
[----:B------:R-:W-:Y:S02]  /*2610*/  IMAD.MOV R7, RZ, RZ, -R7 ;  /* 0x000000ffff077224 */ /* 0x000fe400078e0a07 */
[--C-:B------:R-:W-:Y:S01]  /*2620*/  @!P2 IMAD.IADD R32, R32, 0x1, -R5.reuse ;  /* 0x000000012020a824 */ /* 0x100fe200078e0a05 */
[----:B------:R-:W-:Y:S01]  /*2630*/  ISETP.GE.AND P2, PT, R25, RZ, PT ;  /* 0x000000ff1900720c */ /* 0x000fe20003f46270 */
[C---:B------:R-:W-:Y:S02]  /*2640*/  IMAD R64, R5.reuse, R7, R64 ;  /* 0x0000000705407224 */ /* 0x040fe400078e0240 */
[----:B------:R-:W-:Y:S02]  /*2650*/  @!P3 IMAD.IADD R60, R60, 0x1, -R5 ;  /* 0x000000013c3cb824 */ /* 0x000fe400078e0a05 */
[----:B------:R-:W-:Y:S01]  /*2660*/  IMAD.MOV.U32 R52, RZ, RZ, R32 ;  /* 0x000000ffff347224 */ /* 0x000fe200078e0020 */
[----:B------:R-:W-:Y:S01]  /*2670*/  ISETP.GT.U32.AND P3, PT, R5, R64, PT ;  /* 0x000000400500720c */ /* 0x000fe20003f64070 */
[----:B------:R-:W-:-:S02]  /*2680*/  VIADD R7, R15, 0x7c ;  /* 0x0000007c0f077836 */ /* 0x000fc40000000000 */
[----:B------:R-:W-:Y:S01]  /*2690*/  @!P0 IMAD.IADD R62, R62, 0x1, -R5 ;  /* 0x000000013e3e8824 */ /* 0x000fe200078e0a05 */
[----:B------:R-:W-:Y:S01]  /*26a0*/  ISETP.GE.AND P0, PT, R11, RZ, PT ;  /* 0x000000ff0b00720c */ /* 0x000fe20003f06270 */
[----:B------:R-:W-:Y:S01]  /*26b0*/  @!P4 IMAD.MOV R52, RZ, RZ, -R52 ;  /* 0x000000ffff34c224 */ /* 0x000fe200078e0a34 */
[----:B------:R-:W-:Y:S01]  /*26c0*/  IABS R16, R7 ;  /* 0x0000000700107213 */ /* 0x000fe20000000000 */
[----:B------:R-:W-:Y:S01]  /*26d0*/  IMAD.HI.U32 R11, R9, R68, RZ ;  /* 0x00000044090b7227 */ /* 0x000fe200078e00ff */
[----:B------:R-:W-:-:S03]  /*26e0*/  ISETP.GT.U32.AND P4, PT, R5, R62, PT ;  /* 0x0000003e0500720c */ /* 0x000fc60003f84070 */
[----:B------:R-:W-:Y:S02]  /*26f0*/  VIADD R17, R15, 0x6c ;  /* 0x0000006c0f117836 */ /* 0x000fe40000000000 */
[----:B------:R-:W-:Y:S02]  /*2700*/  IMAD.MOV R13, RZ, RZ, -R11 ;  /* 0x000000ffff0d7224 */ /* 0x000fe400078e0a0b */
[--C-:B------:R-:W-:Y:S01]  /*2710*/  @!P3 IMAD.IADD R64, R64, 0x1, -R5.reuse ;  /* 0x000000014040b824 */ /* 0x100fe200078e0a05 */
[----:B------:R-:W-:Y:S01]  /*2720*/  IABS R24, R17 ;  /* 0x0000001100187213 */ /* 0x000fe20000000000 */
[----:B------:R-:W-:Y:S01]  /*2730*/  @!P1 IMAD.MOV R46, RZ, RZ, -R46 ;  /* 0x000000ffff2e9224 */ /* 0x000fe200078e0a2e */
[----:B------:R-:W-:Y:S01]  /*2740*/  ISETP.GE.AND P1, PT, R21, RZ, PT ;  /* 0x000000ff1500720c */ /* 0x000fe20003f26270 */
[----:B------:R-:W-:Y:S01]  /*2750*/  @!P5 IMAD.IADD R58, R58, 0x1, -R5 ;  /* 0x000000013a3ad824 */ /* 0x000fe200078e0a05 */
[----:B------:R-:W-:Y:S01]  /*2760*/  ISETP.GE.AND P5, PT, R7, RZ, PT ;  /* 0x000000ff0700720c */ /* 0x000fe20003fa6270 */
[C---:B------:R-:W-:Y:S01]  /*2770*/  IMAD R68, R5.reuse, R13, R68 ;  /* 0x0000000d05447224 */ /* 0x040fe200078e0244 */
[----:B------:R-:W-:Y:S01]  /*2780*/  ISETP.GT.U32.AND P3, PT, R5, R64, PT ;  /* 0x000000400500720c */ /* 0x000fe20003f64070 */
[----:B------:R-:W-:-:S02]  /*2790*/  VIADD R21, R15, 0x5c ;  /* 0x0000005c0f157836 */ /* 0x000fc40000000000 */
[----:B------:R-:W-:-:S03]  /*27a0*/  IMAD.HI.U32 R7, R9, R16, RZ ;  /* 0x0000001009077227 */ /* 0x000fc600078e00ff */
[----:B------:R-:W-:Y:S01]  /*27b0*/  IABS R32, R21 ;  /* 0x0000001500207213 */ /* 0x000fe20000000000 */
[----:B------:R-:W-:Y:S01]  /*27c0*/  @!P4 IMAD.IADD R62, R62, 0x1, -R5 ;  /* 0x000000013e3ec824 */ /* 0x000fe200078e0a05 */
[----:B------:R-:W-:Y:S01]  /*27d0*/  ISETP.GT.U32.AND P4, PT, R5, R68, PT ;  /* 0x000000440500720c */ /* 0x000fe20003f84070 */
[----:B------:R-:W-:-:S04]  /*27e0*/  IMAD.HI.U32 R8, R9, R24, RZ ;  /* 0x0000001809087227 */ /* 0x000fc800078e00ff */
[----:B------:R-:W-:Y:S02]  /*27f0*/  IMAD.MOV R7, RZ, RZ, -R7 ;  /* 0x000000ffff077224 */ /* 0x000fe400078e0a07 */
[----:B------:R-:W-:Y:S02]  /*2800*/  IMAD.MOV R11, RZ, RZ, -R8 ;  /* 0x000000ffff0b7224 */ /* 0x000fe400078e0a08 */
[----:B------:R-:W-:Y:S02]  /*2810*/  VIADD R23, R15, 0x4c ;  /* 0x0000004c0f177836 */ /* 0x000fe40000000000 */
[----:B------:R-:W-:Y:S02]  /*2820*/  IMAD R8, R5, R7, R16 ;  /* 0x0000000705087224 */ /* 0x000fe400078e0210 */
[----:B------:R-:W-:Y:S01]  /*2830*/  IMAD.HI.U32 R7, R9, R32, RZ ;  /* 0x0000002009077227 */ /* 0x000fe200078e00ff */
[----:B------:R-:W-:-:S03]  /*2840*/  IABS R40, R23 ;  /* 0x0000001700287213 */ /* 0x000fc60000000000 */
[C---:B------:R-:W-:Y:S02]  /*2850*/  IMAD R16, R5.reuse, R11, R24 ;  /* 0x0000000b05107224 */ /* 0x040fe400078e0218 */
[----:B------:R-:W-:Y:S02]  /*2860*/  IMAD.MOV R7, RZ, RZ, -R7 ;  /* 0x000000ffff077224 */ /* 0x000fe400078e0a07 */
[--C-:B------:R-:W-:Y:S01]  /*2870*/  @!P3 IMAD.IADD R64, R64, 0x1, -R5.reuse ;  /* 0x000000014040b824 */ /* 0x100fe200078e0a05 */
[C---:B------:R-:W-:Y:S01]  /*2880*/  ISETP.GT.U32.AND P3, PT, R5.reuse, R8, PT ;  /* 0x000000080500720c */ /* 0x040fe20003f64070 */
[----:B------:R-:W-:Y:S01]  /*2890*/  @!P4 IMAD.IADD R68, R68, 0x1, -R5 ;  /* 0x000000014444c824 */ /* 0x000fe200078e0a05 */
[C---:B------:R-:W-:Y:S01]  /*28a0*/  ISETP.GT.U32.AND P4, PT, R5.reuse, R16, PT ;  /* 0x000000100500720c */ /* 0x040fe20003f84070 */
[----:B------:R-:W-:Y:S02]  /*28b0*/  IMAD R24, R5, R7, R32 ;  /* 0x0000000705187224 */ /* 0x000fe400078e0220 */
[----:B------:R-:W-:-:S04]  /*28c0*/  IMAD.HI.U32 R7, R9, R40, RZ ;  /* 0x0000002809077227 */ /* 0x000fc800078e00ff */
[C---:B------:R-:W-:Y:S02]  /*28d0*/  VIADD R25, R15.reuse, 0x3c ;  /* 0x0000003c0f197836 */ /* 0x040fe40000000000 */
[----:B------:R-:W-:Y:S02]  /*28e0*/  VIADD R27, R15, 0x2c ;  /* 0x0000002c0f1b7836 */ /* 0x000fe40000000000 */
[----:B------:R-:W-:Y:S01]  /*28f0*/  IMAD.MOV R32, RZ, RZ, -R7 ;  /* 0x000000ffff207224 */ /* 0x000fe200078e0a07 */
[----:B------:R-:W-:Y:S01]  /*2900*/  IABS R48, R25 ;  /* 0x0000001900307213 */ /* 0x000fe20000000000 */
[--C-:B------:R-:W-:Y:S01]  /*2910*/  @!P3 IMAD.IADD R8, R8, 0x1, -R5.reuse ;  /* 0x000000010808b824 */ /* 0x100fe200078e0a05 */
[----:B------:R-:W-:Y:S01]  /*2920*/  IABS R56, R27 ;  /* 0x0000001b00387213 */ /* 0x000fe20000000000 */
[C---:B------:R-:W-:Y:S01]  /*2930*/  IMAD R32, R5.reuse, R32, R40 ;  /* 0x0000002005207224 */ /* 0x040fe200078e0228 */
[----:B------:R-:W-:Y:S01]  /*2940*/  ISETP.GT.U32.AND P3, PT, R5, R24, PT ;  /* 0x000000180500720c */ /* 0x000fe20003f64070 */
[----:B------:R-:W-:-:S02]  /*2950*/  @!P4 IMAD.IADD R16, R16, 0x1, -R5 ;  /* 0x000000011010c824 */ /* 0x000fc400078e0a05 */
[----:B------:R-:W-:Y:S01]  /*2960*/  @!P1 IMAD.MOV R54, RZ, RZ, -R54 ;  /* 0x000000ffff369224 */ /* 0x000fe200078e0a36 */
[----:B------:R-:W-:Y:S01]  /*2970*/  ISETP.GT.U32.AND P4, PT, R5, R32, PT ;  /* 0x000000200500720c */ /* 0x000fe20003f84070 */
[----:B------:R-:W-:Y:S01]  /*2980*/  IMAD.HI.U32 R7, R9, R48, RZ ;  /* 0x0000003009077227 */ /* 0x000fe200078e00ff */
[----:B------:R-:W-:-:S03]  /*2990*/  ISETP.GT.U32.AND P1, PT, R5, R68, PT ;  /* 0x000000440500720c */ /* 0x000fc60003f24070 */
[----:B------:R-:W-:-:S04]  /*29a0*/  IMAD.HI.U32 R11, R9, R56, RZ ;  /* 0x00000038090b7227 */ /* 0x000fc800078e00ff */
[C---:B------:R-:W-:Y:S02]  /*29b0*/  VIADD R29, R15.reuse, 0x1c ;  /* 0x0000001c0f1d7836 */ /* 0x040fe40000000000 */
[----:B------:R-:W-:Y:S02]  /*29c0*/  VIADD R15, R15, 0xc ;  /* 0x0000000c0f0f7836 */ /* 0x000fe40000000000 */
[----:B------:R-:W-:Y:S01]  /*29d0*/  IMAD.MOV R7, RZ, RZ, -R7 ;  /* 0x000000ffff077224 */ /* 0x000fe200078e0a07 */
[----:B------:R-:W-:Y:S01]  /*29e0*/  IABS R66, R29 ;  /* 0x0000001d00427213 */ /* 0x000fe20000000000 */
[----:B------:R-:W-:Y:S01]  /*29f0*/  IMAD.MOV R11, RZ, RZ, -R11 ;  /* 0x000000ffff0b7224 */ /* 0x000fe200078e0a0b */
[----:B------:R-:W-:Y:S01]  /*2a00*/  IABS R70, R15 ;  /* 0x0000000f00467213 */ /* 0x000fe20000000000 */
[C---:B------:R-:W-:Y:S02]  /*2a10*/  IMAD R40, R5.reuse, R7, R48 ;  /* 0x0000000705287224 */ /* 0x040fe400078e0230 */
[----:B------:R-:W-:Y:S01]  /*2a20*/  IMAD R48, R5, R11, R56 ;  /* 0x0000000b05307224 */ /* 0x000fe200078e0238 */
[----:B------:R-:W-:Y:S01]  /*2a30*/  LOP3.LUT R11, R223, 0x3f, RZ, 0xc0, !PT ;  /* 0x0000003fdf0b7812 */ /* 0x000fe200078ec0ff */
[----:B------:R-:W-:Y:S01]  /*2a40*/  @!P3 IMAD.IADD R24, R24, 0x1, -R5 ;  /* 0x000000011818b824 */ /* 0x000fe200078e0a05 */
[----:B------:R-:W-:Y:S01]  /*2a50*/  ISETP.GE.AND P3, PT, R31, RZ, PT ;  /* 0x000000ff1f00720c */ /* 0x000fe20003f66270 */
[----:B------:R-:W-:-:S04]  /*2a60*/  IMAD.HI.U32 R13, R9, R66, RZ ;  /* 0x00000042090d7227 */ /* 0x000fc800078e00ff */
[--C-:B------:R-:W-:Y:S01]  /*2a70*/  @!P4 IMAD.IADD R32, R32, 0x1, -R5.reuse ;  /* 0x000000012020c824 */ /* 0x100fe200078e0a05 */
[C---:B------:R-:W-:Y:S01]  /*2a80*/  ISETP.GT.U32.AND P4, PT, R5.reuse, R8, PT ;  /* 0x000000080500720c */ /* 0x040fe20003f84070 */
[----:B------:R-:W-:Y:S01]  /*2a90*/  @!P2 IMAD.MOV R60, RZ, RZ, -R60 ;  /* 0x000000ffff3ca224 */ /* 0x000fe200078e0a3c */
[C---:B------:R-:W-:Y:S01]  /*2aa0*/  ISETP.GT.U32.AND P2, PT, R5.reuse, R16, PT ;  /* 0x000000100500720c */ /* 0x040fe20003f44070 */
[----:B------:R-:W-:Y:S01]  /*2ab0*/  @!P1 IMAD.IADD R68, R68, 0x1, -R5 ;  /* 0x0000000144449824 */ /* 0x000fe200078e0a05 */
[----:B------:R-:W-:Y:S01]  /*2ac0*/  ISETP.GT.U32.AND P1, PT, R5, R48, PT ;  /* 0x000000300500720c */ /* 0x000fe20003f24070 */
[----:B------:R-:W-:-:S04]  /*2ad0*/  IMAD.HI.U32 R7, R9, R70, RZ ;  /* 0x0000004609077227 */ /* 0x000fc800078e00ff */
[----:B------:R-:W-:Y:S01]  /*2ae0*/  @!P0 IMAD.MOV R62, RZ, RZ, -R62 ;  /* 0x000000ffff3e8224 */ /* 0x000fe200078e0a3e */
[----:B------:R-:W-:Y:S01]  /*2af0*/  ISETP.GT.U32.AND P0, PT, R5, R24, PT ;  /* 0x000000180500720c */ /* 0x000fe20003f04070 */
[----:B------:R-:W-:-:S04]  /*2b00*/  IMAD.HI.U32 R9, R9, R72, RZ ;  /* 0x0000004809097227 */ /* 0x000fc800078e00ff */
[----:B------:R-:W-:Y:S02]  /*2b10*/  IMAD.MOV R13, RZ, RZ, -R13 ;  /* 0x000000ffff0d7224 */ /* 0x000fe400078e0a0d */
[----:B------:R-:W-:Y:S01]  /*2b20*/  @!P6 IMAD.MOV R58, RZ, RZ, -R58 ;  /* 0x000000ffff3ae224 */ /* 0x000fe200078e0a3a */
[C---:B------:R-:W-:Y:S01]  /*2b30*/  ISETP.GT.U32.AND P6, PT, R5.reuse, R32, PT ;  /* 0x000000200500720c */ /* 0x040fe20003fc4070 */
[----:B------:R-:W-:Y:S02]  /*2b40*/  IMAD.MOV R7, RZ, RZ, -R7 ;  /* 0x000000ffff077224 */ /* 0x000fe400078e0a07 */
[----:B------:R-:W-:Y:S02]  /*2b50*/  IMAD.MOV R9, RZ, RZ, -R9 ;  /* 0x000000ffff097224 */ /* 0x000fe400078e0a09 */
[----:B------:R-:W-:Y:S02]  /*2b60*/  IMAD R56, R5, R13, R66 ;  /* 0x0000000d05387224 */ /* 0x000fe400078e0242 */
[----:B------:R-:W-:-:S02]  /*2b70*/  IMAD.MOV.U32 R66, RZ, RZ, R64 ;  /* 0x000000ffff427224 */ /* 0x000fc400078e0040 */
[----:B------:R-:W-:Y:S01]  /*2b80*/  IMAD R64, R5, R7, R70 ;  /* 0x0000000705407224 */ /* 0x000fe200078e0246 */
[----:B------:R-:W-:Y:S01]  /*2b90*/  LOP3.LUT R7, R35, 0x30, RZ, 0xc0, !PT ;  /* 0x0000003023077812 */ /* 0x000fe200078ec0ff */
[C---:B------:R-:W-:Y:S01]  /*2ba0*/  IMAD R70, R5.reuse, R9, R72 ;  /* 0x0000000905467224 */ /* 0x040fe200078e0248 */
[----:B------:R-:W-:Y:S01]  /*2bb0*/  CS2R R72, SRZ ;  /* 0x0000000000487805 */ /* 0x000fe2000001ff00 */
[----:B------:R-:W-:Y:S01]  /*2bc0*/  @!P3 IMAD.MOV R66, RZ, RZ, -R66 ;  /* 0x000000ffff42b224 */ /* 0x000fe200078e0a42 */
[C---:B------:R-:W-:Y:S01]  /*2bd0*/  ISETP.GT.U32.AND P3, PT, R5.reuse, R40, PT ;  /* 0x000000280500720c */ /* 0x040fe20003f64070 */
[--C-:B------:R-:W-:Y:S01]  /*2be0*/  @!P4 IMAD.IADD R8, R8, 0x1, -R5.reuse ;  /* 0x000000010808c824 */ /* 0x100fe200078e0a05 */
[C---:B------:R-:W-:Y:S01]  /*2bf0*/  ISETP.GT.U32.AND P4, PT, R5.reuse, R56, PT ;  /* 0x000000380500720c */ /* 0x040fe20003f84070 */
[--C-:B------:R-:W-:Y:S01]  /*2c00*/  @!P2 IMAD.IADD R16, R16, 0x1, -R5.reuse ;  /* 0x000000011010a824 */ /* 0x100fe200078e0a05 */
[C---:B------:R-:W-:Y:S01]  /*2c10*/  ISETP.GT.U32.AND P2, PT, R5.reuse, R64, PT ;  /* 0x000000400500720c */ /* 0x040fe20003f44070 */
[--C-:B------:R-:W-:Y:S01]  /*2c20*/  @!P1 IMAD.IADD R48, R48, 0x1, -R5.reuse ;  /* 0x0000000130309824 */ /* 0x100fe200078e0a05 */
[----:B------:R-:W-:Y:S01]  /*2c30*/  ISETP.GT.U32.AND P1, PT, R5, R70, PT ;  /* 0x000000460500720c */ /* 0x000fe20003f24070 */
[--C-:B------:R-:W-:Y:S01]  /*2c40*/  @!P0 IMAD.IADD R24, R24, 0x1, -R5.reuse ;  /* 0x0000000118188824 */ /* 0x100fe200078e0a05 */
[----:B------:R-:W-:Y:S01]  /*2c50*/  ISETP.GE.AND P0, PT, R33, RZ, PT ;  /* 0x000000ff2100720c */ /* 0x000fe20003f06270 */
[----:B------:R-:W-:Y:S01]  /*2c60*/  @!P6 IMAD.IADD R32, R32, 0x1, -R5 ;  /* 0x000000012020e824 */ /* 0x000fe200078e0a05 */
[----:B------:R-:W-:Y:S01]  /*2c70*/  ISETP.GE.AND P6, PT, R17, RZ, PT ;  /* 0x000000ff1100720c */ /* 0x000fe20003fc6270 */
[----:B------:R-:W-:-:S02]  /*2c80*/  @!P5 IMAD.MOV R8, RZ, RZ, -R8 ;  /* 0x000000ffff08d224 */ /* 0x000fc400078e0a08 */
[--C-:B------:R-:W-:Y:S01]  /*2c90*/  @!P3 IMAD.IADD R40, R40, 0x1, -R5.reuse ;  /* 0x000000012828b824 */ /* 0x100fe200078e0a05 */
[----:B------:R-:W-:Y:S01]  /*2ca0*/  ISETP.GE.AND P3, PT, R21, RZ, PT ;  /* 0x000000ff1500720c */ /* 0x000fe20003f66270 */
[--C-:B------:R-:W-:Y:S01]  /*2cb0*/  @!P4 IMAD.IADD R56, R56, 0x1, -R5.reuse ;  /* 0x000000013838c824 */ /* 0x100fe200078e0a05 */
[----:B------:R-:W-:Y:S01]  /*2cc0*/  ISETP.GE.AND P4, PT, R23, RZ, PT ;  /* 0x000000ff1700720c */ /* 0x000fe20003f86270 */
[--C-:B------:R-:W-:Y:S01]  /*2cd0*/  @!P2 IMAD.IADD R64, R64, 0x1, -R5.reuse ;  /* 0x000000014040a824 */ /* 0x100fe200078e0a05 */
[C---:B------:R-:W-:Y:S01]  /*2ce0*/  ISETP.GT.U32.AND P2, PT, R5.reuse, R48, PT ;  /* 0x000000300500720c */ /* 0x040fe20003f44070 */
[----:B------:R-:W-:Y:S01]  /*2cf0*/  @!P1 IMAD.IADD R70, R70, 0x1, -R5 ;  /* 0x0000000146469824 */ /* 0x000fe200078e0a05 */
[C---:B------:R-:W-:Y:S01]  /*2d00*/  ISETP.GT.U32.AND P5, PT, R5.reuse, R56, PT ;  /* 0x000000380500720c */ /* 0x040fe20003fa4070 */
[----:B------:R-:W-:Y:S01]  /*2d10*/  @!P0 IMAD.MOV R68, RZ, RZ, -R68 ;  /* 0x000000ffff448224 */ /* 0x000fe200078e0a44 */
[C---:B------:R-:W-:Y:S01]  /*2d20*/  ISETP.GT.U32.AND P0, PT, R5.reuse, R40, PT ;  /* 0x000000280500720c */ /* 0x040fe20003f04070 */
[----:B------:R-:W-:Y:S01]  /*2d30*/  @!P6 IMAD.MOV R16, RZ, RZ, -R16 ;  /* 0x000000ffff10e224 */ /* 0x000fe200078e0a10 */
[C---:B------:R-:W-:Y:S01]  /*2d40*/  ISETP.GT.U32.AND P1, PT, R5.reuse, R64, PT ;  /* 0x000000400500720c */ /* 0x040fe20003f24070 */
[----:B------:R-:W-:Y:S01]  /*2d50*/  IMAD R9, R4, 0x40, R7 ;  /* 0x0000004004097824 */ /* 0x000fe200078e0207 */
[----:B------:R-:W-:Y:S01]  /*2d60*/  ISETP.GT.U32.AND P6, PT, R5, R70, PT ;  /* 0x000000460500720c */ /* 0x000fe20003fc4070 */
[----:B------:R-:W-:Y:S01]  /*2d70*/  IMAD R4, R11, UR9, RZ ;  /* 0x000000090b047c24 */ /* 0x000fe2000f8e02ff */
[----:B------:R-:W-:Y:S01]  /*2d80*/  USHF.L.U32 UR9, UR9, 0x6, URZ ;  /* 0x0000000609097899 */ /* 0x000fe2000800063f */
[----:B------:R-:W-:Y:S01]  /*2d90*/  @!P4 IMAD.MOV R32, RZ, RZ, -R32 ;  /* 0x000000ffff20c224 */ /* 0x000fe200078e0a20 */
[----:B------:R-:W-:Y:S01]  /*2da0*/  ISETP.NE.AND P4, PT, R3, RZ, PT ;  /* 0x000000ff0300720c */ /* 0x000fe20003f85270 */
[--C-:B------:R-:W-:Y:S01]  /*2db0*/  @!P2 IMAD.IADD R48, R48, 0x1, -R5.reuse ;  /* 0x000000013030a824 */ /* 0x100fe200078e0a05 */
[----:B------:R-:W-:Y:S01]  /*2dc0*/  LOP3.LUT R3, RZ, R3, RZ, 0x33, !PT ;  /* 0x00000003ff037212 */ /* 0x000fe200078e33ff */
[--C-:B------:R-:W-:Y:S01]  /*2dd0*/  @!P5 IMAD.IADD R56, R56, 0x1, -R5.reuse ;  /* 0x000000013838d824 */ /* 0x100fe200078e0a05 */
[----:B------:R-:W-:Y:S01]  /*2de0*/  ISETP.GE.AND P2, PT, R29, RZ, PT ;  /* 0x000000ff1d00720c */ /* 0x000fe20003f46270 */
[--C-:B------:R-:W-:Y:S01]  /*2df0*/  @!P0 IMAD.IADD R40, R40, 0x1, -R5.reuse ;  /* 0x0000000128288824 */ /* 0x100fe200078e0a05 */
[----:B------:R-:W-:Y:S01]  /*2e00*/  ISETP.GE.AND P0, PT, R27, RZ, PT ;  /* 0x000000ff1b00720c */ /* 0x000fe20003f06270 */
[--C-:B------:R-:W-:Y:S01]  /*2e10*/  @!P1 IMAD.IADD R64, R64, 0x1, -R5.reuse ;  /* 0x0000000140409824 */ /* 0x100fe200078e0a05 */
[----:B------:R-:W-:Y:S01]  /*2e20*/  ISETP.GE.AND P5, PT, R15, RZ, PT ;  /* 0x000000ff0f00720c */ /* 0x000fe20003fa6270 */
[----:B------:R-:W-:Y:S01]  /*2e30*/  @!P6 IMAD.IADD R70, R70, 0x1, -R5 ;  /* 0x000000014646e824 */ /* 0x000fe200078e0a05 */
[C---:B------:R-:W-:Y:S01]  /*2e40*/  IADD3 R5, P6, R4.reuse, UR4, RZ ;  /* 0x0000000404057c10 */ /* 0x040fe2000ffde0ff */
[----:B------:R-:W-:Y:S01]  /*2e50*/  @!P3 IMAD.MOV R24, RZ, RZ, -R24 ;  /* 0x000000ffff18b224 */ /* 0x000fe200078e0a18 */
[----:B------:R-:W-:Y:S01]  /*2e60*/  ISETP.GE.AND P3, PT, R25, RZ, PT ;  /* 0x000000ff1900720c */ /* 0x000fe20003f66270 */
[----:B------:R-:W-:Y:S01]  /*2e70*/  STL [R1+0x5fc], R9 ;  /* 0x0005fc0901007387 */ /* 0x000fe20000100800 */
[----:B------:R-:W-:Y:S01]  /*2e80*/  ISETP.GE.AND P1, PT, R19, RZ, PT ;  /* 0x000000ff1300720c */ /* 0x000fe20003f26270 */
[----:B------:R-:W-:Y:S01]  /*2e90*/  ULDC UR4, c[0x0][0x234] ;  /* 0x00008d0000047ab9 */ /* 0x000fe20000000800 */
[C---:B------:R-:W-:Y:S01]  /*2ea0*/  SEL R8, R3.reuse, R8, !P4 ;  /* 0x0000000803087207 */ /* 0x040fe20006000000 */
[----:B------:R-:W-:Y:S01]  /*2eb0*/  @!P2 IMAD.MOV R56, RZ, RZ, -R56 ;  /* 0x000000ffff38a224 */ /* 0x000fe200078e0a38 */
[----:B------:R-:W-:Y:S01]  /*2ec0*/  LEA.HI.X.SX32 R7, R4, UR5, 0x1, P6 ;  /* 0x0000000504077c11 */ /* 0x000fe2000b0f0eff */
[----:B------:R-:W-:Y:S01]  /*2ed0*/  ULDC UR5, c[0x0][0x240] ;  /* 0x0000900000057ab9 */ /* 0x000fe20000000800 */
[C---:B------:R-:W-:Y:S01]  /*2ee0*/  SEL R10, R3.reuse, R10, !P4 ;  /* 0x0000000a030a7207 */ /* 0x040fe20006000000 */
[----:B------:R-:W-:Y:S01]  /*2ef0*/  IMAD R8, R8, UR5, RZ ;  /* 0x0000000508087c24 */ /* 0x000fe2000f8e02ff */
[C---:B------:R-:W-:Y:S01]  /*2f00*/  SEL R12, R3.reuse, R12, !P4 ;  /* 0x0000000c030c7207 */ /* 0x040fe20006000000 */
[----:B------:R-:W-:Y:S01]  /*2f10*/  @!P0 IMAD.MOV R48, RZ, RZ, -R48 ;  /* 0x000000ffff308224 */ /* 0x000fe200078e0a30 */
[C---:B------:R-:W-:Y:S01]  /*2f20*/  SEL R14, R3.reuse, R14, !P4 ;  /* 0x0000000e030e7207 */ /* 0x040fe20006000000 */
[----:B------:R-:W-:Y:S01]  /*2f30*/  IMAD R10, R10, UR5, RZ ;  /* 0x000000050a0a7c24 */ /* 0x000fe2000f8e02ff */
[C---:B------:R-:W-:Y:S01]  /*2f40*/  SEL R16, R3.reuse, R16, !P4 ;  /* 0x0000001003107207 */ /* 0x040fe20006000000 */
[----:B------:R-:W-:Y:S01]  /*2f50*/  IMAD R12, R12, UR5, RZ ;  /* 0x000000050c0c7c24 */ /* 0x000fe2000f8e02ff */
[-C--:B------:R-:W-:Y:S01]  /*2f60*/  IADD3 R4, P0, R8, R5.reuse, RZ ;  /* 0x0000000508047210 */ /* 0x080fe20007f1e0ff */
[----:B------:R-:W-:Y:S01]  /*2f70*/  IMAD R14, R14, UR5, RZ ;  /* 0x000000050e0e7c24 */ /* 0x000fe2000f8e02ff */
[C---:B------:R-:W-:Y:S01]  /*2f80*/  SEL R18, R3.reuse, R18, !P4 ;  /* 0x0000001203127207 */ /* 0x040fe20006000000 */
[----:B------:R-:W-:Y:S01]  /*2f90*/  @!P3 IMAD.MOV R40, RZ, RZ, -R40 ;  /* 0x000000ffff28b224 */ /* 0x000fe200078e0a28 */
[C---:B------:R-:W-:Y:S01]  /*2fa0*/  SEL R20, R3.reuse, R20, !P4 ;  /* 0x0000001403147207 */ /* 0x040fe20006000000 */
[----:B------:R-:W-:Y:S01]  /*2fb0*/  @!P5 IMAD.MOV R64, RZ, RZ, -R64 ;  /* 0x000000ffff40d224 */ /* 0x000fe200078e0a40 */
[-C--:B------:R-:W-:Y:S01]  /*2fc0*/  IADD3 R11, P2, R12, R5.reuse, RZ ;  /* 0x000000050c0b7210 */ /* 0x080fe20007f5e0ff */
[----:B------:R-:W-:Y:S01]  /*2fd0*/  @!P1 IMAD.MOV R70, RZ, RZ, -R70 ;  /* 0x000000ffff469224 */ /* 0x000fe200078e0a46 */
[-C--:B------:R-:W-:Y:S01]  /*2fe0*/  IADD3 R13, P1, R10, R5.reuse, RZ ;  /* 0x000000050a0d7210 */ /* 0x080fe20007f3e0ff */
[----:B------:R-:W-:Y:S01]  /*2ff0*/  IMAD R16, R16, UR5, RZ ;  /* 0x0000000510107c24 */ /* 0x000fe2000f8e02ff */
[----:B------:R0:W-:Y:S01]  /*3000*/  STL [R1+0x108], R4 ;  /* 0x0001080401007387 */ /* 0x0001e20000100800 */
[----:B------:R-:W-:Y:S01]  /*3010*/  IMAD R18, R18, UR5, RZ ;  /* 0x0000000512127c24 */ /* 0x000fe2000f8e02ff */
[C---:B------:R-:W-:Y:S01]  /*3020*/  SEL R22, R3.reuse, R22, !P4 ;  /* 0x0000001603167207 */ /* 0x040fe20006000000 */
[----:B------:R-:W-:Y:S01]  /*3030*/  IMAD R20, R20, UR5, RZ ;  /* 0x0000000514147c24 */ /* 0x000fe2000f8e02ff */
[C---:B------:R-:W-:Y:S01]  /*3040*/  SEL R26, R3.reuse, R26, !P4 ;  /* 0x0000001a031a7207 */ /* 0x040fe20006000000 */
[----:B------:R1:W-:Y:S01]  /*3050*/  STL [R1+0x110], R13 ;  /* 0x0001100d01007387 */ /* 0x0003e20000100800 */
[C---:B------:R-:W-:Y:S01]  /*3060*/  SEL R28, R3.reuse, R28, !P4 ;  /* 0x0000001c031c7207 */ /* 0x040fe20006000000 */
[----:B------:R-:W-:Y:S01]  /*3070*/  IMAD R22, R22, UR5, RZ ;  /* 0x0000000516167c24 */ /* 0x000fe2000f8e02ff */
[C---:B------:R-:W-:Y:S01]  /*3080*/  SEL R30, R3.reuse, R30, !P4 ;  /* 0x0000001e031e7207 */ /* 0x040fe20006000000 */
[----:B------:R2:W-:Y:S01]  /*3090*/  STL [R1+0x118], R11 ;  /* 0x0001180b01007387 */ /* 0x0005e20000100800 */
[-C--:B0-----:R-:W-:Y:S01]  /*30a0*/  IADD3 R4, P3, R14, R5.reuse, RZ ;  /* 0x000000050e047210 */ /* 0x081fe20007f7e0ff */
        /* <DEDUP_REMOVED lines=41> */
[----:B------:R-:W-:Y:S01]  /*3340*/  SEL R3, R3, R70, !P4 ;  /* 0x0000004603037207 */ /* 0x000fe20006000000 */
[----:B------:R-:W-:Y:S01]  /*3350*/  IMAD R56, R56, UR5, RZ ;  /* 0x0000000538387c24 */ /* 0x000fe2000f8e02ff */
[-C--:B-1----:R-:W-:Y:S01]  /*3360*/  IADD3 R13, P4, R16, R5.reuse, RZ ;  /* 0x00000005100d7210 */ /* 0x082fe20007f9e0ff */
[----:B------:R-:W-:Y:S01]  /*3370*/  IMAD R64, R64, UR5, RZ ;  /* 0x0000000540407c24 */ /* 0x000fe2000f8e02ff */
[-C--:B--2---:R-:W-:Y:S01]  /*3380*/  IADD3 R11, P5, R18, R5.reuse, RZ ;  /* 0x00000005120b7210 */ /* 0x084fe20007fbe0ff */
[----:B------:R-:W-:Y:S01]  /*3390*/  IMAD R68, R68, UR5, RZ ;  /* 0x0000000544447c24 */ /* 0x000fe2000f8e02ff */
[----:B0-----:R-:W-:Y:S01]  /*33a0*/  IADD3 R4, P6, R20, R5, RZ ;  /* 0x0000000514047210 */ /* 0x001fe20007fde0ff */
[----:B------:R-:W-:Y:S01]  /*33b0*/  STL [R1+0x128], R13 ;  /* 0x0001280d01007387 */ /* 0x000fe20000100800 */
[----:B------:R-:W-:Y:S01]  /*33c0*/  LEA.HI.X.SX32 R8, R8, R7, 0x1, P0 ;  /* 0x0000000708087211 */ /* 0x000fe200000f0eff */
[----:B------:R-:W-:Y:S01]  /*33d0*/  IMAD R3, R3, UR5, RZ ;  /* 0x0000000503037c24 */ /* 0x000fe2000f8e02ff */
[----:B------:R-:W-:Y:S01]  /*33e0*/  UMOV UR5, URZ ;  /* 0x0000003f00057c82 */ /* 0x000fe20008000000 */
[----:B------:R0:W-:Y:S01]  /*33f0*/  STL [R1+0x130], R11 ;  /* 0x0001300b01007387 */ /* 0x0001e20000100800 */
[----:B------:R-:W-:Y:S01]  /*3400*/  IMAD R2, R2, UR4, RZ ;  /* 0x0000000402027c24 */ /* 0x000fe2000f8e02ff */
[----:B------:R-:W-:Y:S01]  /*3410*/  CS2R R70, SRZ ;  /* 0x0000000000467805 */ /* 0x000fe2000001ff00 */
[----:B------:R-:W-:Y:S01]  /*3420*/  IMAD R6, R6, UR4, RZ ;  /* 0x0000000406067c24 */ /* 0x000fe2000f8e02ff */
[----:B------:R1:W-:Y:S01]  /*3430*/  STL [R1+0x138], R4 ;  /* 0x0001380401007387 */ /* 0x0003e20000100800 */
[----:B------:R-:W-:-:S03]  /*3440*/  UIADD3 UR4, UR7, 0x8000, URZ ;  /* 0x0000800007047890 */ /* 0x000fc6000fffe03f */
[----:B------:R2:W-:Y:S01]  /*3450*/  STL [R1+0x104], R8 ;  /* 0x0001040801007387 */ /* 0x0005e20000100800 */
[----:B------:R-:W-:Y:S01]  /*3460*/  USHF.R.U32.HI UR4, URZ, 0x4, UR4 ;  /* 0x000000043f047899 */ /* 0x000fe20008011604 */
[----:B0-----:R-:W-:-:S03]  /*3470*/  IADD3 R11, P0, R22, R5, RZ ;  /* 0x00000005160b7210 */ /* 0x001fc60007f1e0ff */
[----:B------:R-:W-:Y:S01]  /*3480*/  USGXT.U32 UR4, UR4, 0xe ;  /* 0x0000000e0404789a */ /* 0x000fe20008000000 */
[-C--:B-1----:R-:W-:Y:S01]  /*3490*/  LEA.HI.X.SX32 R4, R10, R7.reuse, 0x1, P1 ;  /* 0x000000070a047211 */ /* 0x082fe200008f0eff */
[----:B------:R-:W-:Y:S01]  /*34a0*/  STL [R1+0x140], R11 ;  /* 0x0001400b01007387 */ /* 0x000fe20000100800 */
[----:B------:R-:W-:Y:S01]  /*34b0*/  LEA.HI.X.SX32 R10, R12, R7, 0x1, P2 ;  /* 0x000000070c0a7211 */ /* 0x000fe200010f0eff */
[----:B------:R-:W-:Y:S01]  /*34c0*/  UIADD3.64 UR18, UR4, -UR18, URZ ;  /* 0x8000001204127297 */ /* 0x000fe2000fffe03f */
[-C--:B--2---:R-:W-:Y:S01]  /*34d0*/  IADD3 R8, P1, R24, R5.reuse, RZ ;  /* 0x0000000518087210 */ /* 0x084fe20007f3e0ff */
[----:B------:R0:W-:Y:S04]  /*34e0*/  STL [R1+0x10c], R4 ;  /* 0x00010c0401007387 */ /* 0x0001e80000100800 */
[----:B------:R1:W-:Y:S04]  /*34f0*/  STL [R1+0x148], R8 ;  /* 0x0001480801007387 */ /* 0x0003e80000100800 */
[----:B------:R2:W-:Y:S01]  /*3500*/  STL [R1+0x114], R10 ;  /* 0x0001140a01007387 */ /* 0x0005e20000100800 */
[----:B0-----:R-:W-:-:S02]  /*3510*/  IADD3 R4, P2, R26, R5, RZ ;  /* 0x000000051a047210 */ /* 0x001fc40007f5e0ff */
[----:B-1----:R-:W-:-:S03]  /*3520*/  LEA.HI.X.SX32 R8, R14, R7, 0x1, P3 ;  /* 0x000000070e087211 */ /* 0x002fc600018f0eff */
[----:B------:R0:W-:Y:S01]  /*3530*/  STL [R1+0x150], R4 ;  /* 0x0001500401007387 */ /* 0x0001e20000100800 */
[----:B--2---:R-:W-:-:S03]  /*3540*/  IADD3 R10, P3, R28, R5, RZ ;  /* 0x000000051c0a7210 */ /* 0x004fc60007f7e0ff */
[----:B------:R1:W-:Y:S04]  /*3550*/  STL [R1+0x11c], R8 ;  /* 0x00011c0801007387 */ /* 0x0003e80000100800 */
[----:B------:R2:W-:Y:S01]  /*3560*/  STL [R1+0x158], R10 ;  /* 0x0001580a01007387 */ /* 0x0005e20000100800 */
[----:B0-----:R-:W-:Y:S02]  /*3570*/  LEA.HI.X.SX32 R4, R16, R7, 0x1, P4 ;  /* 0x0000000710047211 */ /* 0x001fe400020f0eff */
[----:B-1----:R-:W-:-:S03]  /*3580*/  IADD3 R8, P4, R30, R5, RZ ;  /* 0x000000051e087210 */ /* 0x002fc60007f9e0ff */
[----:B------:R0:W-:Y:S01]  /*3590*/  STL [R1+0x124], R4 ;  /* 0x0001240401007387 */ /* 0x0001e20000100800 */
[----:B--2---:R-:W-:-:S03]  /*35a0*/  LEA.HI.X.SX32 R10, R18, R7, 0x1, P5 ;  /* 0x00000007120a7211 */ /* 0x004fc600028f0eff */
[----:B------:R1:W-:Y:S04]  /*35b0*/  STL [R1+0x160], R8 ;  /* 0x0001600801007387 */ /* 0x0003e80000100800 */
[----:B------:R2:W-:Y:S01]  /*35c0*/  STL [R1+0x12c], R10 ;  /* 0x00012c0a01007387 */ /* 0x0005e20000100800 */
[----:B0-----:R-:W-:Y:S02]  /*35d0*/  IADD3 R4, P5, R32, R5, RZ ;  /* 0x0000000520047210 */ /* 0x001fe40007fbe0ff */
        /* <DEDUP_REMOVED lines=9> */
[----:B------:R1:W-:Y:S01]  /*3670*/  STL [R1+0x178], R8 ;  /* 0x0001780801007387 */ /* 0x0003e20000100800 */
[----:B------:R-:W-:-:S03]  /*3680*/  CS2R R24, SRZ ;  /* 0x0000000000187805 */ /* 0x000fc6000001ff00 */
[----:B------:R2:W-:Y:S01]  /*3690*/  STL [R1+0x144], R10 ;  /* 0x0001440a01007387 */ /* 0x0005e20000100800 */
[----:B0-----:R-:W-:Y:S02]  /*36a0*/  IADD3 R4, P1, R38, R5, RZ ;  /* 0x0000000526047210 */ /* 0x001fe40007f3e0ff */
[----:B-1----:R-:W-:-:S03]  /*36b0*/  LEA.HI.X.SX32 R8, R26, R7, 0x1, P2 ;  /* 0x000000071a087211 */ /* 0x002fc600010f0eff */
[----:B------:R0:W-:Y:S01]  /*36c0*/  STL [R1+0x180], R4 ;  /* 0x0001800401007387 */ /* 0x0001e20000100800 */
[----:B------:R-:W-:Y:S02]  /*36d0*/  CS2R R26, SRZ ;  /* 0x00000000001a7805 */ /* 0x000fe4000001ff00 */
[----:B--2---:R-:W-:Y:S01]  /*36e0*/  IADD3 R10, P2, R40, R5, RZ ;  /* 0x00000005280a7210 */ /* 0x004fe20007f5e0ff */
[----:B------:R1:W-:Y:S04]  /*36f0*/  STL [R1+0x14c], R8 ;  /* 0x00014c0801007387 */ /* 0x0003e80000100800 */
[----:B------:R2:W-:Y:S01]  /*3700*/  STL [R1+0x188], R10 ;  /* 0x0001880a01007387 */ /* 0x0005e20000100800 */
[----:B0-----:R-:W-:Y:S02]  /*3710*/  LEA.HI.X.SX32 R4, R28, R7, 0x1, P3 ;  /* 0x000000071c047211 */ /* 0x001fe400018f0eff */
[----:B------:R-:W-:-:S02]  /*3720*/  CS2R R28, SRZ ;  /* 0x00000000001c7805 */ /* 0x000fc4000001ff00 */
[----:B-1----:R-:W-:Y:S01]  /*3730*/  IADD3 R8, P3, R42, R5, RZ ;  /* 0x000000052a087210 */ /* 0x002fe20007f7e0ff */
        /* <DEDUP_REMOVED lines=64> */
[----:B------:R-:W-:Y:S01]  /*3b40*/  STL [R1+0x1bc], R10 ;  /* 0x0001bc0a01007387 */ /* 0x000fe20000100800 */
[----:B0-----:R-:W-:Y:S02]  /*3b50*/  IADD3 R4, P2, R68, R5, RZ ;  /* 0x0000000544047210 */ /* 0x001fe40007f5e0ff */
[----:B-1----:R-:W-:-:S03]  /*3b60*/  LEA.HI.X.SX32 R8, R56, R7, 0x1, P3 ;  /* 0x0000000738087211 */ /* 0x002fc600018f0eff */
[----:B------:R0:W-:Y:S01]  /*3b70*/  STL [R1+0x1f8], R4 ;  /* 0x0001f80401007387 */ /* 0x0001e20000100800 */
[C---:B------:R-:W-:Y:S02]  /*3b80*/  IADD3 R5, P3, R3.reuse, R5, RZ ;  /* 0x0000000503057210 */ /* 0x040fe40007f7e0ff */
[----:B------:R-:W-:Y:S01]  /*3b90*/  CS2R R56, SRZ ;  /* 0x0000000000387805 */ /* 0x000fe2000001ff00 */
[----:B------:R1:W-:Y:S01]  /*3ba0*/  STL [R1+0x1c4], R8 ;  /* 0x0001c40801007387 */ /* 0x0003e20000100800 */
[----:B------:R-:W-:-:S03]  /*3bb0*/  LEA.HI.X.SX32 R3, R3, R7, 0x1, P3 ;  /* 0x0000000703037211 */ /* 0x000fc600018f0eff */
[----:B------:R2:W-:Y:S01]  /*3bc0*/  STL [R1+0x200], R5 ;  /* 0x0002000501007387 */ /* 0x0005e20000100800 */
[-C--:B0-----:R-:W-:Y:S02]  /*3bd0*/  LEA.HI.X.SX32 R4, R58, R7.reuse, 0x1, P4 ;  /* 0x000000073a047211 */ /* 0x081fe400020f0eff */
[----:B------:R-:W-:Y:S02]  /*3be0*/  CS2R R58, SRZ ;  /* 0x00000000003a7805 */ /* 0x000fe4000001ff00 */
[----:B------:R-:W-:Y:S02]  /*3bf0*/  IADD3 R220, P4, R2, UR10, RZ ;  /* 0x0000000a02dc7c10 */ /* 0x000fe4000ff9e0ff */
[----:B-1----:R-:W-:Y:S01]  /*3c00*/  LEA.HI.X.SX32 R8, R64, R7, 0x1, P0 ;  /* 0x0000000740087211 */ /* 0x002fe200000f0eff */
[----:B------:R0:W-:Y:S01]  /*3c10*/  STL [R1+0x1cc], R4 ;  /* 0x0001cc0401007387 */ /* 0x0001e20000100800 */
[----:B------:R-:W-:Y:S02]  /*3c20*/  LEA.HI.X.SX32 R219, R2, UR11, 0x1, P4 ;  /* 0x0000000b02db7c11 */ /* 0x000fe4000a0f0eff */
[----:B------:R-:W-:-:S02]  /*3c30*/  CS2R R64, SRZ ;  /* 0x0000000000407805 */ /* 0x000fc4000001ff00 */
[-C--:B--2---:R-:W-:Y:S02]  /*3c40*/  LEA.HI.X.SX32 R5, R60, R7.reuse, 0x1, P5 ;  /* 0x000000073c057211 */ /* 0x084fe400028f0eff */
[----:B------:R-:W-:Y:S02]  /*3c50*/  CS2R R60, SRZ ;  /* 0x00000000003c7805 */ /* 0x000fe4000001ff00 */
[C---:B------:R-:W-:Y:S02]  /*3c60*/  IADD3 R222, P5, R6.reuse, UR10, RZ ;  /* 0x0000000a06de7c10 */ /* 0x040fe4000ffbe0ff */
[----:B------:R-:W-:Y:S01]  /*3c70*/  SHF.R.S32.HI R2, RZ, 0x7, R223 ;  /* 0x00000007ff027819 */ /* 0x000fe200000114df */
[----:B------:R1:W-:Y:S01]  /*3c80*/  STL [R1+0x1d4], R5 ;  /* 0x0001d40501007387 */ /* 0x0003e20000100800 */
[----:B------:R-:W-:Y:S01]  /*3c90*/  LEA.HI.X.SX32 R221, R6, UR11, 0x1, P5 ;  /* 0x0000000b06dd7c11 */ /* 0x000fe2000a8f0eff */
[----:B------:R-:W-:Y:S01]  /*3ca0*/  ULDC UR11, c[0x0][0x238] ;  /* 0x00008e00000b7ab9 */ /* 0x000fe20000000800 */
[-C--:B0-----:R-:W-:Y:S01]  /*3cb0*/  LEA.HI.X.SX32 R4, R62, R7.reuse, 0x1, P6 ;  /* 0x000000073e047211 */ /* 0x081fe200030f0eff */
[----:B------:R-:W-:Y:S01]  /*3cc0*/  UIMAD UR20, UR11, 0x3f, URZ ;  /* 0x0000003f0b1478a4 */ /* 0x000fe2000f8e023f */
[----:B------:R-:W-:Y:S01]  /*3cd0*/  SGXT R2, R2, 0x1 ;  /* 0x000000010202781a */ /* 0x000fe20000000200 */
[----:B------:R-:W-:Y:S01]  /*3ce0*/  UIMAD UR23, UR11, 0x3e, URZ ;  /* 0x0000003e0b1778a4 */ /* 0x000fe2000f8e023f */
[----:B------:R-:W-:Y:S01]  /*3cf0*/  CS2R R62, SRZ ;  /* 0x00000000003e7805 */ /* 0x000fe2000001ff00 */
[----:B------:R0:W-:Y:S01]  /*3d00*/  STL [R1+0x1dc], R4 ;  /* 0x0001dc0401007387 */ /* 0x0001e20000100800 */
[----:B------:R-:W-:Y:S01]  /*3d10*/  USHF.R.S32.HI UR5, URZ, 0x1f, UR20 ;  /* 0x0000001f3f057899 */ /* 0x000fe20008011414 */
[-C--:B-1----:R-:W-:Y:S01]  /*3d20*/  LEA.HI.X.SX32 R5, R66, R7.reuse, 0x1, P1 ;  /* 0x0000000742057211 */ /* 0x082fe200008f0eff */
[----:B------:R-:W-:Y:S01]  /*3d30*/  USHF.R.S32.HI UR21, URZ, 0x1f, UR23 ;  /* 0x0000001f3f157899 */ /* 0x000fe20008011417 */
[----:B------:R-:W-:Y:S01]  /*3d40*/  STL [R1+0x1e4], R8 ;  /* 0x0001e40801007387 */ /* 0x000fe20000100800 */
[----:B------:R-:W-:Y:S01]  /*3d50*/  UIMAD UR22, UR11, 0x3d, URZ ;  /* 0x0000003d0b1678a4 */ /* 0x000fe2000f8e023f */
[----:B------:R-:W-:Y:S01]  /*3d60*/  CS2R R66, SRZ ;  /* 0x0000000000427805 */ /* 0x000fe2000001ff00 */
[----:B------:R-:W-:Y:S01]  /*3d70*/  UIMAD UR25, UR11, 0x3c, URZ ;  /* 0x0000003c0b1978a4 */ /* 0x000fe2000f8e023f */
[----:B------:R-:W-:Y:S01]  /*3d80*/  STL [R1+0x1ec], R5 ;  /* 0x0001ec0501007387 */ /* 0x000fe20000100800 */
[----:B------:R-:W-:Y:S01]  /*3d90*/  UIMAD UR24, UR11, 0x3b, URZ ;  /* 0x0000003b0b1878a4 */ /* 0x000fe2000f8e023f */
[----:B0-----:R-:W-:Y:S01]  /*3da0*/  LEA.HI.X.SX32 R4, R68, R7, 0x1, P2 ;  /* 0x0000000744047211 */ /* 0x001fe200010f0eff */
[----:B------:R-:W-:Y:S01]  /*3db0*/  UIMAD UR27, UR11, 0x3a, URZ ;  /* 0x0000003a0b1b78a4 */ /* 0x000fe2000f8e023f */
[----:B------:R-:W-:Y:S01]  /*3dc0*/  CS2R R68, SRZ ;  /* 0x0000000000447805 */ /* 0x000fe2000001ff00 */
[----:B------:R-:W-:-:S02]  /*3dd0*/  UIMAD UR26, UR11, 0x39, URZ ;  /* 0x000000390b1a78a4 */ /* 0x000fc4000f8e023f */
[----:B------:R0:W-:Y:S01]  /*3de0*/  STL [R1+0x1f4], R4 ;  /* 0x0001f40401007387 */ /* 0x0001e20000100800 */
[----:B------:R-:W-:Y:S02]  /*3df0*/  UIMAD UR29, UR11, 0x38, URZ ;  /* 0x000000380b1d78a4 */ /* 0x000fe4000f8e023f */
[----:B------:R-:W-:Y:S01]  /*3e00*/  UIMAD UR28, UR11, 0x37, URZ ;  /* 0x000000370b1c78a4 */ /* 0x000fe2000f8e023f */
[----:B------:R1:W-:Y:S01]  /*3e10*/  STL [R1+0x1fc], R3 ;  /* 0x0001fc0301007387 */ /* 0x0003e20000100800 */
[----:B------:R-:W-:Y:S02]  /*3e20*/  UIMAD UR31, UR11, 0x36, URZ ;  /* 0x000000360b1f78a4 */ /* 0x000fe4000f8e023f */
[----:B------:R-:W-:Y:S01]  /*3e30*/  UIMAD UR30, UR11, 0x35, URZ ;  /* 0x000000350b1e78a4 */ /* 0x000fe2000f8e023f */
[----:B------:R-:W-:Y:S01]  /*3e40*/  STL [R1+0x100], RZ ;  /* 0x000100ff01007387 */ /* 0x000fe20000100800 */
[----:B------:R-:W-:Y:S01]  /*3e50*/  UIMAD UR35, UR11, 0x34, URZ ;  /* 0x000000340b2378a4 */ /* 0x000fe2000f8e023f */
[----:B0-----:R-:W-:Y:S01]  /*3e60*/  IADD3 R4, P0, R222, UR20, RZ ;  /* 0x00000014de047c10 */ /* 0x001fe2000ff1e0ff */
[----:B------:R-:W-:Y:S01]  /*3e70*/  UIMAD UR34, UR11, 0x33, URZ ;  /* 0x000000330b2278a4 */ /* 0x000fe2000f8e023f */
[----:B------:R-:W-:Y:S01]  /*3e80*/  STL [R1], RZ ;  /* 0x000000ff01007387 */ /* 0x000fe20000100800 */
[----:B------:R-:W-:Y:S01]  /*3e90*/  UIMAD UR36, UR11, 0x32, URZ ;  /* 0x000000320b2478a4 */ /* 0x000fe2000f8e023f */
[----:B-1----:R-:W-:Y:S01]  /*3ea0*/  IADD3 R3, P1, R220, UR20, RZ ;  /* 0x00000014dc037c10 */ /* 0x002fe2000ff3e0ff */
[----:B------:R-:W-:Y:S01]  /*3eb0*/  UIMAD UR10, UR11, 0x31, URZ ;  /* 0x000000310b0a78a4 */ /* 0x000fe2000f8e023f */
[----:B------:R-:W-:Y:S01]  /*3ec0*/  STL [R1+0x4], RZ ;  /* 0x000004ff01007387 */ /* 0x000fe20000100800 */
[----:B------:R-:W-:-:S02]  /*3ed0*/  UIMAD UR45, UR11, 0x30, URZ ;  /* 0x000000300b2d78a4 */ /* 0x000fc4000f8e023f */
[----:B------:R-:W-:Y:S01]  /*3ee0*/  UIMAD UR37, UR11, 0x2f, URZ ;  /* 0x0000002f0b2578a4 */ /* 0x000fe2000f8e023f */
[----:B------:R-:W-:Y:S01]  /*3ef0*/  STL [R1+0x8], RZ ;  /* 0x000008ff01007387 */ /* 0x000fe20000100800 */
[----:B------:R-:W-:Y:S02]  /*3f00*/  UIMAD UR53, UR11, 0x2e, URZ ;  /* 0x0000002e0b3578a4 */ /* 0x000fe4000f8e023f */
[----:B------:R-:W-:Y:S01]  /*3f10*/  UIMAD UR41, UR11, 0x2d, URZ ;  /* 0x0000002d0b2978a4 */ /* 0x000fe2000f8e023f */
[----:B------:R-:W-:Y:S01]  /*3f20*/  STL [R1+0xc], RZ ;  /* 0x00000cff01007387 */ /* 0x000fe20000100800 */
[----:B------:R-:W-:Y:S02]  /*3f30*/  UIMAD UR49, UR11, 0x2c, URZ ;  /* 0x0000002c0b3178a4 */ /* 0x000fe4000f8e023f */
        /* <DEDUP_REMOVED lines=17> */
[----:B------:R-:W-:Y:S02]  /*4050*/  USHF.L.U32 UR46, UR11, 0x5, URZ ;  /* 0x000000050b2e7899 */ /* 0x000fe4000800063f */
        /* <DEDUP_REMOVED lines=21> */
[----:B------:R-:W-:Y:S01]  /*41b0*/  USHF.L.U32 UR17, UR11, 0x4, URZ ;  /* 0x000000040b117899 */ /* 0x000fe2000800063f */
[----:B------:R-:W-:Y:S01]  /*41c0*/  STL [R1+0x44], RZ ;  /* 0x000044ff01007387 */ /* 0x000fe20000100800 */
[----:B------:R-:W-:-:S03]  /*41d0*/  UIMAD UR20, UR11, 0xf, URZ ;  /* 0x0000000f0b1478a4 */ /* 0x000fc6000f8e023f */
[----:B------:R-:W-:Y:S04]  /*41e0*/  STL [R1+0x48], RZ ;  /* 0x000048ff01007387 */ /* 0x000fe80000100800 */
        /* <DEDUP_REMOVED lines=45> */
[----:B------:R0:W-:Y:S04]  /*44c0*/  STL [R1+0x208], R4 ;  /* 0x0002080401007387 */ /* 0x0001e80000100800 */
[----:B------:R1:W-:Y:S01]  /*44d0*/  STL [R1+0x210], R3 ;  /* 0x0002100301007387 */ /* 0x0003e20000100800 */
[----:B0-----:R-:W-:-:S02]  /*44e0*/  IADD3.X R4, R221, UR5, RZ, P0, !PT ;  /* 0x00000005dd047c10 */ /* 0x001fc400087fe4ff */
[----:B-1----:R-:W-:-:S03]  /*44f0*/  IADD3.X R3, R219, UR5, RZ, P1, !PT ;  /* 0x00000005db037c10 */ /* 0x002fc60008ffe4ff */
[----:B------:R0:W-:Y:S01]  /*4500*/  STL [R1+0x204], R4 ;  /* 0x0002040401007387 */ /* 0x0001e20000100800 */
[----:B------:R-:W-:-:S03]  /*4510*/  USHF.R.S32.HI UR5, URZ, 0x1f, UR22 ;  /* 0x0000001f3f057899 */ /* 0x000fc60008011416 */
[----:B------:R1:W-:Y:S01]  /*4520*/  STL [R1+0x20c], R3 ;  /* 0x00020c0301007387 */ /* 0x0003e20000100800 */
[----:B0-----:R-:W-:Y:S02]  /*4530*/  IADD3 R4, P0, R222, UR23, RZ ;  /* 0x00000017de047c10 */ /* 0x001fe4000ff1e0ff */
[----:B-1----:R-:W-:-:S03]  /*4540*/  IADD3 R3, P1, R220, UR23, RZ ;  /* 0x00000017dc037c10 */ /* 0x002fc6000ff3e0ff */
[----:B------:R0:W-:Y:S01]  /*4550*/  STL [R1+0x218], R4 ;  /* 0x0002180401007387 */ /* 0x0001e20000100800 */
[----:B------:R-:W-:-:S03]  /*4560*/  USHF.R.S32.HI UR23, URZ, 0x1f, UR25 ;  /* 0x0000001f3f177899 */ /* 0x000fc60008011419 */
[----:B------:R1:W-:Y:S01]  /*4570*/  STL [R1+0x220], R3 ;  /* 0x0002200301007387 */ /* 0x0003e20000100800 */
[----:B0-----:R-:W-:Y:S02]  /*4580*/  IADD3.X R4, R221, UR21, RZ, P0, !PT ;  /* 0x00000015dd047c10 */ /* 0x001fe400087fe4ff */
[----:B-1----:R-:W-:-:S03]  /*4590*/  IADD3.X R3, R219, UR21, RZ, P1, !PT ;  /* 0x00000015db037c10 */ /* 0x002fc60008ffe4ff */
[----:B------:R0:W-:Y:S01]  /*45a0*/  STL [R1+0x214], R4 ;  /* 0x0002140401007387 */ /* 0x0001e20000100800 */
[----:B------:R-:W-:-:S03]  /*45b0*/  UIMAD UR21, UR11, 0xe, URZ ;  /* 0x0000000e0b1578a4 */ /* 0x000fc6000f8e023f */
[----:B------:R1:W-:Y:S01]  /*45c0*/  STL [R1+0x21c], R3 ;  /* 0x00021c0301007387 */ /* 0x0003e20000100800 */
[----:B0-----:R-:W-:Y:S02]  /*45d0*/  IADD3 R4, P0, R222, UR22, RZ ;  /* 0x00000016de047c10 */ /* 0x001fe4000ff1e0ff */
[----:B-1----:R-:W-:-:S03]  /*45e0*/  IADD3 R3, P1, R220, UR22, RZ ;  /* 0x00000016dc037c10 */ /* 0x002fc6000ff3e0ff */
[----:B------:R0:W-:Y:S01]  /*45f0*/  STL [R1+0x228], R4 ;  /* 0x0002280401007387 */ /* 0x0001e20000100800 */
[----:B------:R-:W-:-:S03]  /*4600*/  UIMAD UR22, UR11, 0xd, URZ ;  /* 0x0000000d0b1678a4 */ /* 0x000fc6000f8e023f */
[----:B------:R1:W-:Y:S01]  /*4610*/  STL [R1+0x230], R3 ;  /* 0x0002300301007387 */ /* 0x0003e20000100800 */
[----:B0-----:R-:W-:Y:S02]  /*4620*/  IADD3.X R4, R221, UR5, RZ, P0, !PT ;  /* 0x00000005dd047c10 */ /* 0x001fe400087fe4ff */
        /* <DEDUP_REMOVED lines=52> */
[----:B------:R-:W-:-:S03]  /*4970*/  USHF.L.U32 UR27, UR11, 0x3, URZ ;  /* 0x000000030b1b7899 */ /* 0x000fc6000800063f */
        /* <DEDUP_REMOVED lines=204> */
[----:B------:R-:W-:Y:S02]  /*5640*/  USHF.R.S32.HI UR40, URZ, 0x1f, UR59 ;  /* 0x0000001f3f287899 */ /* 0x000fe4000801143b */
[----:B------:R-:W-:Y:S01]  /*5650*/  USHF.R.S32.HI UR59, URZ, 0x1f, UR34 ;  /* 0x0000001f3f3b7899 */ /* 0x000fe20008011422 */
        /* <DEDUP_REMOVED lines=101> */
[----:B0-----:R-:W-:Y:S02]  /*5cb0*/  SHF.R.S32.HI R4, RZ, 0x6, R0 ;  /* 0x00000006ff047819 */ /* 0x001fe40000011400 */
[----:B------:R-:W-:Y:S02]  /*5cc0*/  LOP3.LUT R0, R2, 0x90, RZ, 0xc0, !PT ;  /* 0x0000009002007812 */ /* 0x000fe400078ec0ff */
[----:B-1----:R-:W-:Y:S01]  /*5cd0*/  IADD3 R3, P2, R222, UR6, RZ ;  /* 0x00000006de037c10 */ /* 0x002fe2000ff5e0ff */
[----:B------:R0:W-:Y:S01]  /*5ce0*/  STL [R1+0x620], R4 ;  /* 0x0006200401007387 */ /* 0x0001e20000100800 */
[----:B------:R-:W-:Y:S01]  /*5cf0*/  IADD3 R2, P1, R220, UR6, RZ ;  /* 0x00000006dc027c10 */ /* 0x000fe2000ff3e0ff */
[----:B------:R-:W-:Y:S01]  /*5d00*/  USHF.R.S32.HI UR6, URZ, 0x1f, UR10 ;  /* 0x0000001f3f067899 */ /* 0x000fe2000801140a */
[----:B------:R-:W-:Y:S01]  /*5d10*/  LOP3.LUT R0, R0, 0x7f, R223, 0x78, !PT ;  /* 0x0000007f00007812 */ /* 0x000fe200078e78df */
[----:B------:R1:W-:Y:S04]  /*5d20*/  STL [R1+0x480], R3 ;  /* 0x0004800301007387 */ /* 0x0003e80000100800 */
[----:B------:R2:W-:Y:S01]  /*5d30*/  STL [R1+0x488], R2 ;  /* 0x0004880201007387 */ /* 0x0005e20000100800 */
[----:B0-----:R-:W-:-:S02]  /*5d40*/  LOP3.LUT R4, R9, 0x30, RZ, 0x3c, !PT ;  /* 0x0000003009047812 */ /* 0x001fc400078e3cff */
[----:B-1----:R-:W-:Y:S02]  /*5d50*/  IADD3 R3, P0, R222, UR61, RZ ;  /* 0x0000003dde037c10 */ /* 0x002fe4000ff1e0ff */
[----:B--2---:R-:W-:-:S03]  /*5d60*/  IADD3 R2, P4, R220, UR61, RZ ;  /* 0x0000003ddc027c10 */ /* 0x004fc6000ff9e0ff */
[----:B------:R0:W-:Y:S01]  /*5d70*/  STL [R1+0x490], R3 ;  /* 0x0004900301007387 */ /* 0x0001e20000100800 */
[----:B------:R-:W-:-:S03]  /*5d80*/  UIMAD UR61, UR11, 0x16, URZ ;  /* 0x000000160b3d78a4 */ /* 0x000fc6000f8e023f */
[----:B------:R1:W-:Y:S01]  /*5d90*/  STL [R1+0x498], R2 ;  /* 0x0004980201007387 */ /* 0x0003e20000100800 */
[C---:B0-----:R-:W-:Y:S02]  /*5da0*/  LOP3.LUT R3, R9.reuse, 0x10, RZ, 0x3c, !PT ;  /* 0x0000001009037812 */ /* 0x041fe400078e3cff */
[----:B-1----:R-:W-:-:S03]  /*5db0*/  LOP3.LUT R2, R9, 0x20, RZ, 0x3c, !PT ;  /* 0x0000002009027812 */ /* 0x002fc600078e3cff */
[----:B------:R0:W-:Y:S04]  /*5dc0*/  STL [R1+0x608], R3 ;  /* 0x0006080301007387 */ /* 0x0001e80000100800 */
[----:B------:R1:W-:Y:S04]  /*5dd0*/  STL [R1+0x604], R2 ;  /* 0x0006040201007387 */ /* 0x0003e80000100800 */
[----:B------:R2:W-:Y:S01]  /*5de0*/  STL [R1+0x600], R4 ;  /* 0x0006000401007387 */ /* 0x0005e20000100800 */
[----:B0-----:R-:W-:Y:S02]  /*5df0*/  LOP3.LUT R3, R0, 0x20, RZ, 0x3c, !PT ;  /* 0x0000002000037812 */ /* 0x001fe400078e3cff */
[----:B-1----:R-:W-:-:S02]  /*5e00*/  IADD3 R2, P3, R222, UR61, RZ ;  /* 0x0000003dde027c10 */ /* 0x002fc4000ff7e0ff */
[----:B--2---:R-:W-:-:S03]  /*5e10*/  IADD3.X R4, R221, UR37, RZ, P6, !PT ;  /* 0x00000025dd047c10 */ /* 0x004fc6000b7fe4ff */
[----:B------:R0:W-:Y:S01]  /*5e20*/  STL [R1+0x4a0], R2 ;  /* 0x0004a00201007387 */ /* 0x0001e20000100800 */
[----:B------:R-:W-:-:S03]  /*5e30*/  IADD3 R3, P6, R220, UR61, RZ ;  /* 0x0000003ddc037c10 */ /* 0x000fc6000ffde0ff */
[----:B------:R1:W-:Y:S04]  /*5e40*/  STL [R1+0x46c], R4 ;  /* 0x00046c0401007387 */ /* 0x0003e80000100800 */
[----:B------:R2:W-:Y:S01]  /*5e50*/  STL [R1+0x4a8], R3 ;  /* 0x0004a80301007387 */ /* 0x0005e20000100800 */
[----:B0-----:R-:W-:Y:S02]  /*5e60*/  IADD3.X R2, R219, UR37, RZ, P5, !PT ;  /* 0x00000025db027c10 */ /* 0x001fe4000affe4ff */
[----:B-1----:R-:W-:-:S03]  /*5e70*/  IADD3 R4, P5, R222, UR12, RZ ;  /* 0x0000000cde047c10 */ /* 0x002fc6000ffbe0ff */
[----:B------:R0:W-:Y:S01]  /*5e80*/  STL [R1+0x474], R2 ;  /* 0x0004740201007387 */ /* 0x0001e20000100800 */
[----:B--2---:R-:W-:-:S03]  /*5e90*/  IADD3.X R3, R221, UR38, RZ, P2, !PT ;  /* 0x00000026dd037c10 */ /* 0x004fc600097fe4ff */
[----:B------:R1:W-:Y:S04]  /*5ea0*/  STL [R1+0x4b0], R4 ;  /* 0x0004b00401007387 */ /* 0x0003e80000100800 */
[----:B------:R2:W-:Y:S01]  /*5eb0*/  STL [R1+0x47c], R3 ;  /* 0x00047c0301007387 */ /* 0x0005e20000100800 */
[----:B0-----:R-:W-:Y:S02]  /*5ec0*/  IADD3 R2, P2, R220, UR12, RZ ;  /* 0x0000000cdc027c10 */ /* 0x001fe4000ff5e0ff */
[----:B-1----:R-:W-:-:S03]  /*5ed0*/  IADD3.X R4, R219, UR38, RZ, P1, !PT ;  /* 0x00000026db047c10 */ /* 0x002fc60008ffe4ff */
[----:B------:R0:W-:Y:S01]  /*5ee0*/  STL [R1+0x4b8], R2 ;  /* 0x0004b80201007387 */ /* 0x0001e20000100800 */
[----:B--2---:R-:W-:-:S03]  /*5ef0*/  IADD3 R3, P1, R222, UR13, RZ ;  /* 0x0000000dde037c10 */ /* 0x004fc6000ff3e0ff */
        /* <DEDUP_REMOVED lines=12> */
[----:B------:R1:W-:Y:S01]  /*5fc0*/  STL [R1+0x49c], R4 ;  /* 0x00049c0401007387 */ /* 0x0003e20000100800 */
[----:B------:R-:W-:-:S03]  /*5fd0*/  UMOV UR14, UR4 ;  /* 0x00000004000e7c82 */ /* 0x000fc60008000000 */
[----:B------:R2:W-:Y:S01]  /*5fe0*/  STL [R1+0x4d8], R3 ;  /* 0x0004d80301007387 */ /* 0x0005e20000100800 */
[----:B0-----:R-:W-:Y:S02]  /*5ff0*/  IADD3.X R2, R219, UR40, RZ, P6, !PT ;  /* 0x00000028db027c10 */ /* 0x001fe4000b7fe4ff */
[----:B-1----:R-:W-:-:S03]  /*6000*/  IADD3 R4, P6, R222, UR15, RZ ;  /* 0x0000000fde047c10 */ /* 0x002fc6000ffde0ff */
[----:B------:R0:W-:Y:S01]  /*6010*/  STL [R1+0x4a4], R2 ;  /* 0x0004a40201007387 */ /* 0x0001e20000100800 */
[----:B--2---:R-:W-:-:S03]  /*6020*/  IADD3.X R3, R221, UR41, RZ, P5, !PT ;  /* 0x00000029dd037c10 */ /* 0x004fc6000affe4ff */
[----:B------:R1:W-:Y:S04]  /*6030*/  STL [R1+0x4e0], R4 ;  /* 0x0004e00401007387 */ /* 0x0003e80000100800 */
[----:B------:R2:W-:Y:S01]  /*6040*/  STL [R1+0x4ac], R3 ;  /* 0x0004ac0301007387 */ /* 0x0005e20000100800 */
[----:B0-----:R-:W-:Y:S01]  /*6050*/  IADD3 R2, P5, R220, UR15, RZ ;  /* 0x0000000fdc027c10 */ /* 0x001fe2000ffbe0ff */
[----:B------:R-:W-:Y:S01]  /*6060*/  UMOV UR15, 0x80000020 ;  /* 0x80000020000f7882 */ /* 0x000fe20000000000 */
        /* <DEDUP_REMOVED lines=138> */
[----:B-1----:R-:W-:-:S03]  /*6910*/  IADD3.X R4, R221, UR59, RZ, P2, !PT ;  /* 0x0000003bdd047c10 */ /* 0x002fc600097fe4ff */
[----:B------:R0:W-:Y:S01]  /*6920*/  STL [R1+0x5c4], R2 ;  /* 0x0005c40201007387 */ /* 0x0001e20000100800 */
[----:B--2---:R-:W-:-:S03]  /*6930*/  IADD3.X R3, R219, UR59, RZ, P1, !PT ;  /* 0x0000003bdb037c10 */ /* 0x004fc60008ffe4ff */
        /* <DEDUP_REMOVED lines=8> */
[----:B0-----:R-:W-:-:S05]  /*69c0*/  IADD3.X R2, R219, UR36, RZ, P6, !PT ;  /* 0x00000024db027c10 */ /* 0x001fca000b7fe4ff */
[----:B------:R1:W-:Y:S02]  /*69d0*/  STL [R1+0x5f4], R2 ;  /* 0x0005f40201007387 */ /* 0x0003e40000100800 */
.L_x_2:
[----:B-1----:R-:W2:Y:S01]  /*69e0*/  LDL R4, [R1+0x100] ;  /* 0x0001000001047983 */ /* 0x002ea20000100800 */
[----:B------:R-:W2:Y:S03]  /*69f0*/  LDC R2, c[0x0][0x230] ;  /* 0x00008c00ff027b82 */ /* 0x000ea60000000800 */
[----:B------:R-:W-:Y:S04]  /*6a00*/  STL [R1+0x8a0], R193 ;  /* 0x0008a0c101007387 */ /* 0x000fe80000100800 */
        /* <DEDUP_REMOVED lines=22> */
[----:B------:R-:W-:Y:S04]  /*6b70*/  STL.64 [R1+0x840], R150 ;  /* 0x0008409601007387 */ /* 0x000fe80000100a00 */
        /* <DEDUP_REMOVED lines=31> */
[----:B------:R0:W-:Y:S04]  /*6d70*/  STL [R1+0x734], R24 ;  /* 0x0007341801007387 */ /* 0x0001e80000100800 */
[----:B0-----:R-:W3:Y:S04]  /*6d80*/  LDL.LU R24, [R1+0x574] ;  /* 0x0005740001187983 */ /* 0x001ee80000300800 */
[----:B------:R0:W-:Y:S04]  /*6d90*/  STL [R1+0x730], R25 ;  /* 0x0007301901007387 */ /* 0x0001e80000100800 */
[----:B0-----:R-:W4:Y:S04]  /*6da0*/  LDL.LU R25, [R1+0x548] ;  /* 0x0005480001197983 */ /* 0x001f280000300800 */
        /* <DEDUP_REMOVED lines=90> */
[----:B------:R0:W-:Y:S01]  /*7350*/  STL [R1+0x678], R71 ;  /* 0x0006784701007387 */ /* 0x0001e20000100800 */
[----:B--2---:R-:W-:-:S03]  /*7360*/  IMAD R2, R4, -0x40, R2 ;  /* 0xffffffc004027824 */ /* 0x004fc600078e0202 */
[----:B0-----:R-:W2:Y:S04]  /*7370*/  LDL.LU R71, [R1+0x490] ;  /* 0x0004900001477983 */ /* 0x001ea80000300800 */
[----:B------:R0:W-:Y:S04]  /*7380*/  STL [R1+0x674], R72 ;  /* 0x0006744801007387 */ /* 0x0001e80000100800 */
[----:B0-----:R-:W2:Y:S04]  /*7390*/  LDL.LU R72, [R1+0x4b4] ;  /* 0x0004b40001487983 */ /* 0x001ea80000300800 */
[----:B------:R0:W-:Y:S04]  /*73a0*/  STL [R1+0x670], R73 ;  /* 0x0006704901007387 */ /* 0x0001e80000100800 */
[----:B0-----:R-:W2:Y:S04]  /*73b0*/  LDL.LU R73, [R1+0x488] ;  /* 0x0004880001497983 */ /* 0x001ea80000300800 */
[----:B------:R0:W-:Y:S01]  /*73c0*/  STL [R1+0x66c], R74 ;  /* 0x00066c4a01007387 */ /* 0x0001e20000100800 */
[----:B------:R-:W-:-:S03]  /*73d0*/  ISETP.GT.AND P0, PT, R2, RZ, PT ;  /* 0x000000ff0200720c */ /* 0x000fc60003f04270 */
[----:B0-----:R-:W2:Y:S04]  /*73e0*/  LDL.LU R74, [R1+0x4ac] ;  /* 0x0004ac00014a7983 */ /* 0x001ea80000300800 */
[----:B------:R0:W-:Y:S04]  /*73f0*/  STL [R1+0x668], R75 ;  /* 0x0006684b01007387 */ /* 0x0001e80000100800 */
        /* <DEDUP_REMOVED lines=9> */
[----:B------:R0:W-:Y:S01]  /*7490*/  STL [R1+0x654], R80 ;  /* 0x0006545001007387 */ /* 0x0001e20000100800 */
[----:B------:R-:W-:-:S03]  /*74a0*/  PRMT R13, RZ, 0x7610, R13 ;  /* 0x00007610ff0d7816 */ /* 0x000fc6000000000d */
[----:B0-----:R-:W2:Y:S04]  /*74b0*/  LDL.LU R80, [R1+0x494] ;  /* 0x0004940001507983 */ /* 0x001ea80000300800 */
[----:B------:R0:W-:Y:S01]  /*74c0*/  STL [R1+0x650], R81 ;  /* 0x0006505101007387 */ /* 0x0001e20000100800 */
[----:B------:R-:W-:Y:S02]  /*74d0*/  @P0 IMAD.MOV.U32 R4, RZ, RZ, R220 ;  /* 0x000000ffff040224 */ /* 0x000fe400078e00dc */
[----:B------:R-:W-:Y:S01]  /*74e0*/  @P0 IMAD.MOV.U32 R5, RZ, RZ, R219 ;  /* 0x000000ffff050224 */ /* 0x000fe200078e00db */
[----:B------:R-:W-:-:S04]  /*74f0*/  PRMT R132, RZ, 0x7610, R132 ;  /* 0x00007610ff847816 */ /* 0x000fc80000000084 */
[----:B------:R1:W2:Y:S04]  /*7500*/  @P0 LDG.E.U8 R13, desc[UR32][R4.64] ;  /* 0x00000020040d0981 */ /* 0x0002a8000c1e1100 */
[----:B0-----:R-:W2:Y:S04]  /*7510*/  LDL.LU R81, [R1+0x468] ;  /* 0x0004680001517983 */ /* 0x001ea80000300800 */
[----:B------:R0:W-:Y:S04]  /*7520*/  STL [R1+0x64c], R82 ;  /* 0x00064c5201007387 */ /* 0x0001e80000100800 */
[----:B0-----:R-:W2:Y:S04]  /*7530*/  LDL.LU R82, [R1+0x48c] ;  /* 0x00048c0001527983 */ /* 0x001ea80000300800 */
[----:B------:R0:W-:Y:S01]  /*7540*/  STL [R1+0x648], R83 ;  /* 0x0006485301007387 */ /* 0x0001e20000100800 */
[----:B-1----:R-:W-:-:S03]  /*7550*/  @P0 IMAD.MOV.U32 R4, RZ, RZ, R222 ;  /* 0x000000ffff040224 */ /* 0x002fc600078e00de */
[----:B0-----:R-:W2:Y:S04]  /*7560*/  LDL.LU R83, [R1+0x460] ;  /* 0x0004600001537983 */ /* 0x001ea80000300800 */
[----:B------:R0:W-:Y:S01]  /*7570*/  STL [R1+0x644], R84 ;  /* 0x0006445401007387 */ /* 0x0001e20000100800 */
[----:B------:R-:W-:-:S05]  /*7580*/  @P0 IMAD.MOV.U32 R5, RZ, RZ, R221 ;  /* 0x000000ffff050224 */ /* 0x000fca00078e00dd */
[----:B------:R1:W2:Y:S04]  /*7590*/  @P0 LDG.E.U8 R132, desc[UR32][R4.64] ;  /* 0x0000002004840981 */ /* 0x0002a8000c1e1100 */
[----:B0-----:R-:W2:Y:S04]  /*75a0*/  LDL.LU R84, [R1+0x484] ;  /* 0x0004840001547983 */ /* 0x001ea80000300800 */
[----:B------:R-:W-:Y:S04]  /*75b0*/  STL [R1+0x640], R85 ;  /* 0x0006405501007387 */ /* 0x000fe80000100800 */
[----:B------:R0:W-:Y:S04]  /*75c0*/  STL [R1+0x63c], R86 ;  /* 0x00063c5601007387 */ /* 0x0001e80000100800 */
[----:B0-----:R-:W2:Y:S04]  /*75d0*/  LDL.LU R86, [R1+0x47c] ;  /* 0x00047c0001567983 */ /* 0x001ea80000300800 */
[----:B------:R0:W-:Y:S04]  /*75e0*/  STL [R1+0x638], R87 ;  /* 0x0006385701007387 */ /* 0x0001e80000100800 */
[----:B-----5:R-:W-:Y:S04]  /*75f0*/  STL [R1+0x634], R218 ;  /* 0x000634da01007387 */ /* 0x020fe80000100800 */
[----:B------:R-:W-:Y:S04]  /*7600*/  STL [R1+0x630], R217 ;  /* 0x000630d901007387 */ /* 0x000fe80000100800 */
[----:B------:R-:W-:Y:S04]  /*7610*/  STL [R1+0x62c], R216 ;  /* 0x00062cd801007387 */ /* 0x000fe80000100800 */
[----:B------:R-:W1:Y:S04]  /*7620*/  LDL R243, [R1+0x5f8] ;  /* 0x0005f80001f37983 */ /* 0x000e680000100800 */
[----:B------:R-:W3:Y:S04]  /*7630*/  LDL R135, [R1+0x5ec] ;  /* 0x0005ec0001877983 */ /* 0x000ee80000100800 */
[----:B0-----:R-:W4:Y:S04]  /*7640*/  LDL R87, [R1+0x5f0] ;  /* 0x0005f00001577983 */ /* 0x001f280000100800 */
[----:B------:R-:W2:Y:S04]  /*7650*/  LDL R134, [R1+0x5e4] ;  /* 0x0005e40001867983 */ /* 0x000ea80000100800 */
[----:B------:R-:W2:Y:S04]  /*7660*/  LDL R85, [R1+0x5e8] ;  /* 0x0005e80001557983 */ /* 0x000ea80000100800 */
[----:B------:R-:W2:Y:S04]  /*7670*/  LDL R133, [R1+0x5dc] ;  /* 0x0005dc0001857983 */ /* 0x000ea80000100800 */
[----:B------:R-:W2:Y:S01]  /*7680*/  LDL R127, [R1+0x5e0] ;  /* 0x0005e000017f7983 */ /* 0x000ea20000100800 */
[----:B------:R-:W-:-:S02]  /*7690*/  ISETP.GT.AND P1, PT, R2, 0x1, PT ;  /* 0x000000010200780c */ /* 0x000fc40003f24270 */
[----:B------:R-:W-:Y:S01]  /*76a0*/  ISETP.GT.AND P2, PT, R2, 0x2, PT ;  /* 0x000000020200780c */ /* 0x000fe20003f44270 */
[----:B------:R0:W-:Y:S04]  /*76b0*/  STL [R1+0x744], R221 ;  /* 0x000744dd01007387 */ /* 0x0001e80000100800 */
[----:B0-----:R-:W2:Y:S04]  /*76c0*/  LDL.LU R221, [R1+0x5d8] ;  /* 0x0005d80001dd7983 */ /* 0x001ea80000300800 */
[----:B------:R-:W3:Y:S01]  /*76d0*/  LDL R5, [R1+0x5f4] ;  /* 0x0005f40001057983 */ /* 0x000ee20000100800 */
[----:B------:R-:W-:-:S02]  /*76e0*/  PRMT R3, RZ, 0x7610, R3 ;  /* 0x00007610ff037816 */ /* 0x000fc40000000003 */
[----:B------:R-:W-:Y:S02]  /*76f0*/  PRMT R242, RZ, 0x7610, R242 ;  /* 0x00007610fff27816 */ /* 0x000fe400000000f2 */
[----:B------:R-:W-:Y:S01]  /*7700*/  PRMT R223, RZ, 0x7610, R223 ;  /* 0x00007610ffdf7816 */ /* 0x000fe200000000df */
[----:B-1----:R-:W-:Y:S02]  /*7710*/  @P1 IMAD.MOV.U32 R4, RZ, RZ, R243 ;  /* 0x000000ffff041224 */ /* 0x002fe400078e00f3 */
[----:B------:R-:W2:Y:S04]  /*7720*/  LDL R243, [R1+0x5d4] ;  /* 0x0005d40001f37983 */ /* 0x000ea80000100800 */
[----:B---3--:R4:W3:Y:S02]  /*7730*/  @P1 LDG.E.U8 R3, desc[UR32][R4.64] ;  /* 0x0000002004031981 */ /* 0x0088e4000c1e1100 */
[----:B----4-:R-:W-:-:S02]  /*7740*/  @P1 IMAD.MOV.U32 R4, RZ, RZ, R87 ;  /* 0x000000ffff041224 */ /* 0x010fc400078e0057 */
[----:B------:R-:W-:Y:S01]  /*7750*/  @P1 IMAD.MOV.U32 R5, RZ, RZ, R135 ;  /* 0x000000ffff051224 */ /* 0x000fe200078e0087 */
[----:B------:R-:W4:Y:S04]  /*7760*/  LDL R87, [R1+0x5d0] ;  /* 0x0005d00001577983 */ /* 0x000f280000100800 */
[----:B------:R-:W3:Y:S04]  /*7770*/  LDL R135, [R1+0x5cc] ;  /* 0x0005cc0001877983 */ /* 0x000ee80000100800 */
[----:B------:R2:W3:Y:S02]  /*7780*/  @P1 LDG.E.U8 R242, desc[UR32][R4.64] ;  /* 0x0000002004f21981 */ /* 0x0004e4000c1e1100 */
[----:B--2---:R-:W-:-:S02]  /*7790*/  @P2 IMAD.MOV.U32 R4, RZ, RZ, R85 ;  /* 0x000000ffff042224 */ /* 0x004fc400078e0055 */
[----:B------:R-:W-:Y:S01]  /*77a0*/  @P2 IMAD.MOV.U32 R5, RZ, RZ, R134 ;  /* 0x000000ffff052224 */ /* 0x000fe200078e0086 */
[----:B------:R-:W2:Y:S04]  /*77b0*/  LDL R85, [R1+0x5c8] ;  /* 0x0005c80001557983 */ /* 0x000ea80000100800 */
[----:B------:R-:W2:Y:S04]  /*77c0*/  LDL R134, [R1+0x5c4] ;  /* 0x0005c40001867983 */ /* 0x000ea80000100800 */
[----:B------:R0:W2:Y:S02]  /*77d0*/  @P2 LDG.E.U8 R223, desc[UR32][R4.64] ;  /* 0x0000002004df2981 */ /* 0x0000a4000c1e1100 */
[----:B0-----:R-:W-:-:S02]  /*77e0*/  @P2 IMAD.MOV.U32 R4, RZ, RZ, R127 ;  /* 0x000000ffff042224 */ /* 0x001fc400078e007f */
[----:B------:R-:W-:Y:S01]  /*77f0*/  @P2 IMAD.MOV.U32 R5, RZ, RZ, R133 ;  /* 0x000000ffff052224 */ /* 0x000fe200078e0085 */
[----:B------:R-:W2:Y:S04]  /*7800*/  LDL R127, [R1+0x5c0] ;  /* 0x0005c000017f7983 */ /* 0x000ea80000100800 */
[----:B------:R-:W2:Y:S01]  /*7810*/  LDL R133, [R1+0x5bc] ;  /* 0x0005bc0001857983 */ /* 0x000ea20000100800 */
[C---:B------:R-:W-:Y:S02]  /*7820*/  ISETP.GT.AND P0, PT, R2.reuse, 0x3, PT ;  /* 0x000000030200780c */ /* 0x040fe40003f04270 */
[----:B------:R-:W-:Y:S02]  /*7830*/  PRMT R131, RZ, 0x7610, R131 ;  /* 0x00007610ff837816 */ /* 0x000fe40000000083 */
[----:B------:R-:W-:-:S02]  /*7840*/  ISETP.GT.AND P1, PT, R2, 0x4, PT ;  /* 0x000000040200780c */ /* 0x000fc40003f24270 */
[----:B------:R-:W-:Y:S02]  /*7850*/  PRMT R20, RZ, 0x7610, R20 ;  /* 0x00007610ff147816 */ /* 0x000fe40000000014 */
[----:B------:R0:W2:Y:S01]  /*7860*/  @P2 LDG.E.U8 R131, desc[UR32][R4.64] ;  /* 0x0000002004832981 */ /* 0x0000a2000c1e1100 */
[----:B------:R-:W-:-:S04]  /*7870*/  PRMT R241, RZ, 0x7610, R241 ;  /* 0x00007610fff17816 */ /* 0x000fc800000000f1 */
[----:B0-----:R-:W-:Y:S01]  /*7880*/  @P0 IMAD.MOV.U32 R4, RZ, RZ, R221 ;  /* 0x000000ffff040224 */ /* 0x001fe200078e00dd */
[----:B------:R-:W-:Y:S02]  /*7890*/  PRMT R23, RZ, 0x7610, R23 ;  /* 0x00007610ff177816 */ /* 0x000fe40000000017 */
[----:B------:R-:W-:Y:S01]  /*78a0*/  PRMT R130, RZ, 0x7610, R130 ;  /* 0x00007610ff827816 */ /* 0x000fe20000000082 */
[----:B------:R-:W-:Y:S02]  /*78b0*/  @P0 IMAD.MOV.U32 R5, RZ, RZ, R243 ;  /* 0x000000ffff050224 */ /* 0x000fe400078e00f3 */
[----:B------:R-:W2:Y:S04]  /*78c0*/  LDL R243, [R1+0x5b8] ;  /* 0x0005b80001f37983 */ /* 0x000ea80000100800 */
[----:B------:R4:W2:Y:S02]  /*78d0*/  @P0 LDG.E.U8 R20, desc[UR32][R4.64] ;  /* 0x0000002004140981 */ /* 0x0008a4000c1e1100 */
[----:B----4-:R-:W-:-:S02]  /*78e0*/  @P0 IMAD.MOV.U32 R4, RZ, RZ, R87 ;  /* 0x000000ffff040224 */ /* 0x010fc400078e0057 */
[----:B------:R-:W4:Y:S01]  /*78f0*/  LDL R87, [R1+0x5b0] ;  /* 0x0005b00001577983 */ /* 0x000f220000100800 */
[----:B---3--:R-:W-:-:S03]  /*7900*/  @P0 IMAD.MOV.U32 R5, RZ, RZ, R135 ;  /* 0x000000ffff050224 */ /* 0x008fc600078e0087 */
[----:B------:R-:W3:Y:S04]  /*7910*/  LDL R135, [R1+0x5ac] ;  /* 0x0005ac0001877983 */ /* 0x000ee80000100800 */
[----:B------:R2:W3:Y:S02]  /*7920*/  @P0 LDG.E.U8 R241, desc[UR32][R4.64] ;  /* 0x0000002004f10981 */ /* 0x0004e4000c1e1100 */
[----:B--2---:R-:W-:Y:S02]  /*7930*/  @P1 IMAD.MOV.U32 R4, RZ, RZ, R85 ;  /* 0x000000ffff041224 */ /* 0x004fe400078e0055 */
[----:B------:R-:W2:Y:S01]  /*7940*/  LDL R85, [R1+0x5a8] ;  /* 0x0005a80001557983 */ /* 0x000ea20000100800 */
[----:B------:R-:W-:-:S03]  /*7950*/  @P1 IMAD.MOV.U32 R5, RZ, RZ, R134 ;  /* 0x000000ffff051224 */ /* 0x000fc600078e0086 */
[----:B------:R-:W2:Y:S04]  /*7960*/  LDL R134, [R1+0x5a4] ;  /* 0x0005a40001867983 */ /* 0x000ea80000100800 */
[----:B------:R0:W2:Y:S02]  /*7970*/  @P1 LDG.E.U8 R23, desc[UR32][R4.64] ;  /* 0x0000002004171981 */ /* 0x0000a4000c1e1100 */
[----:B0-----:R-:W-:Y:S02]  /*7980*/  @P1 IMAD.MOV.U32 R4, RZ, RZ, R127 ;  /* 0x000000ffff041224 */ /* 0x001fe400078e007f */
[----:B------:R-:W2:Y:S01]  /*7990*/  LDL R127, [R1+0x5a0] ;  /* 0x0005a000017f7983 */ /* 0x000ea20000100800 */
[----:B------:R-:W-:-:S03]  /*79a0*/  @P1 IMAD.MOV.U32 R5, RZ, RZ, R133 ;  /* 0x000000ffff051224 */ /* 0x000fc600078e0085 */
[----:B------:R-:W2:Y:S04]  /*79b0*/  LDL R133, [R1+0x59c] ;  /* 0x00059c0001857983 */ /* 0x000ea80000100800 */
[----:B------:R0:W2:Y:S04]  /*79c0*/  @P1 LDG.E.U8 R130, desc[UR32][R4.64] ;  /* 0x0000002004821981 */ /* 0x0000a8000c1e1100 */
[----:B------:R-:W4:Y:S01]  /*79d0*/  LDL R5, [R1+0x5b4] ;  /* 0x0005b40001057983 */ /* 0x000f220000100800 */
[C---:B------:R-:W-:Y:S02]  /*79e0*/  ISETP.GT.AND P2, PT, R2.reuse, 0x5, PT ;  /* 0x000000050200780c */ /* 0x040fe40003f44270 */
[----:B------:R-:W-:-:S02]  /*79f0*/  ISETP.GT.AND P0, PT, R2, 0x6, PT ;  /* 0x000000060200780c */ /* 0x000fc40003f04270 */
[----:B------:R-:W-:Y:S02]  /*7a00*/  PRMT R16, RZ, 0x7610, R16 ;  /* 0x00007610ff107816 */ /* 0x000fe40000000010 */
[----:B------:R-:W-:Y:S02]  /*7a10*/  PRMT R240, RZ, 0x7610, R240 ;  /* 0x00007610fff07816 */ /* 0x000fe400000000f0 */
[----:B------:R-:W-:Y:S02]  /*7a20*/  PRMT R18, RZ, 0x7610, R18 ;  /* 0x00007610ff127816 */ /* 0x000fe40000000012 */
[----:B------:R-:W-:-:S03]  /*7a30*/  PRMT R125, RZ, 0x7610, R125 ;  /* 0x00007610ff7d7816 */ /* 0x000fc6000000007d */
[----:B0-----:R-:W-:Y:S02]  /*7a40*/  @P2 IMAD.MOV.U32 R4, RZ, RZ, R243 ;  /* 0x000000ffff042224 */ /* 0x001fe400078e00f3 */
[----:B------:R-:W2:Y:S04]  /*7a50*/  LDL R243, [R1+0x58c] ;  /* 0x00058c0001f37983 */ /* 0x000ea80000100800 */
[----:B----4-:R0:W4:Y:S02]  /*7a60*/  @P2 LDG.E.U8 R16, desc[UR32][R4.64] ;  /* 0x0000002004102981 */ /* 0x010124000c1e1100 */
[----:B0-----:R-:W-:Y:S02]  /*7a70*/  @P2 IMAD.MOV.U32 R4, RZ, RZ, R87 ;  /* 0x000000ffff042224 */ /* 0x001fe400078e0057 */
[----:B---3--:R-:W-:Y:S01]  /*7a80*/  @P2 IMAD.MOV.U32 R5, RZ, RZ, R135 ;  /* 0x000000ffff052224 */ /* 0x008fe200078e0087 */
[----:B------:R-:W3:Y:S04]  /*7a90*/  LDL R87, [R1+0x590] ;  /* 0x0005900001577983 */ /* 0x000ee80000100800 */
[----:B------:R2:W4:Y:S01]  /*7aa0*/  @P2 LDG.E.U8 R240, desc[UR32][R4.64] ;  /* 0x0000002004f02981 */ /* 0x000522000c1e1100 */
[----:B------:R-:W-:-:S03]  /*7ab0*/  ISETP.GT.AND P1, PT, R2, 0x7, PT ;  /* 0x000000070200780c */ /* 0x000fc60003f24270 */
[----:B------:R-:W4:Y:S01]  /*7ac0*/  LDL R135, [R1+0x584] ;  /* 0x0005840001877983 */ /* 0x000f220000100800 */
[----:B--2---:R-:W-:Y:S02]  /*7ad0*/  @P0 IMAD.MOV.U32 R4, RZ, RZ, R85 ;  /* 0x000000ffff040224 */ /* 0x004fe400078e0055 */
[----:B------:R-:W-:Y:S01]  /*7ae0*/  @P0 IMAD.MOV.U32 R5, RZ, RZ, R134 ;  /* 0x000000ffff050224 */ /* 0x000fe200078e0086 */
[----:B------:R-:W2:Y:S04]  /*7af0*/  LDL R85, [R1+0x588] ;  /* 0x0005880001557983 */ /* 0x000ea80000100800 */
[----:B------:R0:W4:Y:S04]  /*7b00*/  @P0 LDG.E.U8 R18, desc[UR32][R4.64] ;  /* 0x0000002004120981 */ /* 0x000128000c1e1100 */
[----:B------:R-:W4:Y:S01]  /*7b10*/  LDL R134, [R1+0x57c] ;  /* 0x00057c0001867983 */ /* 0x000f220000100800 */
[----:B0-----:R-:W-:-:S02]  /*7b20*/  @P0 IMAD.MOV.U32 R4, RZ, RZ, R127 ;  /* 0x000000ffff040224 */ /* 0x001fc400078e007f */
[----:B------:R-:W-:Y:S01]  /*7b30*/  @P0 IMAD.MOV.U32 R5, RZ, RZ, R133 ;  /* 0x000000ffff050224 */ /* 0x000fe200078e0085 */
[----:B------:R-:W-:Y:S01]  /*7b40*/  ISETP.GT.AND P2, PT, R2, 0x8, PT ;  /* 0x000000080200780c */ /* 0x000fe20003f44270 */
[----:B------:R-:W4:Y:S04]  /*7b50*/  LDL R133, [R1+0x580] ;  /* 0x0005800001857983 */ /* 0x000f280000100800 */
[----:B------:R0:W4:Y:S01]  /*7b60*/  @P0 LDG.E.U8 R125, desc[UR32][R4.64] ;  /* 0x00000020047d0981 */ /* 0x000122000c1e1100 */
[----:B------:R-:W-:-:S03]  /*7b70*/  PRMT R15, RZ, 0x7610, R15 ;  /* 0x00007610ff0f7816 */ /* 0x000fc6000000000f */
[----:B------:R-:W4:Y:S04]  /*7b80*/  LDL R127, [R1+0x578] ;  /* 0x00057800017f7983 */ /* 0x000f280000100800 */
[----:B------:R-:W0:Y:S04]  /*7b90*/  LDL R4, [R1+0x594] ;  /* 0x0005940001047983 */ /* 0x000e280000100800 */
[----:B------:R-:W0:Y:S01]  /*7ba0*/  LDL R5, [R1+0x598] ;  /* 0x0005980001057983 */ /* 0x000e220000100800 */
[----:B------:R-:W-:Y:S02]  /*7bb0*/  PRMT R239, RZ, 0x7610, R239 ;  /* 0x00007610ffef7816 */ /* 0x000fe400000000ef */
[----:B------:R-:W-:-:S02]  /*7bc0*/  ISETP.GT.AND P0, PT, R2, 0x9, PT ;  /* 0x000000090200780c */ /* 0x000fc40003f04270 */
[----:B0-----:R-:W-:-:S04]  /*7bd0*/  @P1 LOP3.LUT R5, R5, R4, RZ, 0x3c, !PT ;  /* 0x0000000405051212 */ /* 0x001fc800078e3cff */
[----:B------:R-:W-:-:S04]  /*7be0*/  @P1 LOP3.LUT R4, R5, R4, RZ, 0x3c, !PT ;  /* 0x0000000405041212 */ /* 0x000fc800078e3cff */
[----:B------:R-:W-:-:S05]  /*7bf0*/  @P1 LOP3.LUT R5, R5, R4, RZ, 0x3c, !PT ;  /* 0x0000000405051212 */ /* 0x000fca00078e3cff */
[----:B------:R3:W4:Y:S02]  /*7c00*/  @P1 LDG.E.U8 R15, desc[UR32][R4.64] ;  /* 0x00000020040f1981 */ /* 0x000724000c1e1100 */
[----:B---3--:R-:W-:Y:S02]  /*7c10*/  @P1 IMAD.MOV.U32 R4, RZ, RZ, R87 ;  /* 0x000000ffff041224 */ /* 0x008fe400078e0057 */
[----:B------:R-:W-:Y:S01]  /*7c20*/  @P1 IMAD.MOV.U32 R5, RZ, RZ, R243 ;  /* 0x000000ffff051224 */ /* 0x000fe200078e00f3 */
[----:B------:R-:W3:Y:S04]  /*7c30*/  LDL R87, [R1+0x570] ;  /* 0x0005700001577983 */ /* 0x000ee80000100800 */
[----:B------:R2:W3:Y:S02]  /*7c40*/  @P1 LDG.E.U8 R239, desc[UR32][R4.64] ;  /* 0x0000002004ef1981 */ /* 0x0004e4000c1e1100 */
[----:B--2---:R-:W-:-:S02]  /*7c50*/  @P2 IMAD.MOV.U32 R4, RZ, RZ, R85 ;  /* 0x000000ffff042224 */ /* 0x004fc400078e0055 */
[----:B------:R-:W2:Y:S01]  /*7c60*/  LDL R85, [R1+0x568] ;  /* 0x0005680001557983 */ /* 0x000ea20000100800 */
[----:B------:R-:W-:Y:S01]  /*7c70*/  PRMT R14, RZ, 0x7610, R14 ;  /* 0x00007610ff0e7816 */ /* 0x000fe2000000000e */
[----:B----4-:R-:W-:Y:S01]  /*7c80*/  @P2 IMAD.MOV.U32 R5, RZ, RZ, R135 ;  /* 0x000000ffff052224 */ /* 0x010fe200078e0087 */
[----:B------:R-:W-:-:S04]  /*7c90*/  PRMT R238, RZ, 0x7610, R238 ;  /* 0x00007610ffee7816 */ /* 0x000fc800000000ee */
[----:B------:R0:W4:Y:S01]  /*7ca0*/  @P2 LDG.E.U8 R14, desc[UR32][R4.64] ;  /* 0x00000020040e2981 */ /* 0x000122000c1e1100 */
[----:B------:R-:W-:Y:S02]  /*7cb0*/  ISETP.GT.AND P1, PT, R2, 0xa, PT ;  /* 0x0000000a0200780c */ /* 0x000fe40003f24270 */
[----:B------:R-:W-:Y:S01]  /*7cc0*/  PRMT R12, RZ, 0x7610, R12 ;  /* 0x00007610ff0c7816 */ /* 0x000fe2000000000c */
[----:B0-----:R-:W-:Y:S02]  /*7cd0*/  @P2 IMAD.MOV.U32 R4, RZ, RZ, R133 ;  /* 0x000000ffff042224 */ /* 0x001fe400078e0085 */
[----:B------:R-:W-:Y:S01]  /*7ce0*/  @P2 IMAD.MOV.U32 R5, RZ, RZ, R134 ;  /* 0x000000ffff052224 */ /* 0x000fe200078e0086 */
[----:B------:R0:W-:Y:S04]  /*7cf0*/  STL [R1+0x740], R24 ;  /* 0x0007401801007387 */ /* 0x0001e80000100800 */
[----:B------:R1:W4:Y:S01]  /*7d00*/  @P2 LDG.E.U8 R238, desc[UR32][R4.64] ;  /* 0x0000002004ee2981 */ /* 0x000322000c1e1100 */
[----:B------:R-:W-:Y:S01]  /*7d10*/  PRMT R237, RZ, 0x7610, R237 ;  /* 0x00007610ffed7816 */ /* 0x000fe200000000ed */
[----:B-1----:R-:W-:-:S02]  /*7d20*/  @P0 IMAD.MOV.U32 R4, RZ, RZ, R127 ;  /* 0x000000ffff040224 */ /* 0x002fc400078e007f */
[----:B------:R-:W-:Y:S02]  /*7d30*/  @P0 IMAD.MOV.U32 R5, RZ, RZ, R24 ;  /* 0x000000ffff050224 */ /* 0x000fe400078e0018 */
[----:B0-----:R-:W4:Y:S04]  /*7d40*/  LDL.LU R24, [R1+0x560] ;  /* 0x0005600001187983 */ /* 0x001f280000300800 */
[----:B------:R0:W4:Y:S04]  /*7d50*/  @P0 LDG.E.U8 R12, desc[UR32][R4.64] ;  /* 0x00000020040c0981 */ /* 0x000128000c1e1100 */
[----:B------:R1:W-:Y:S01]  /*7d60*/  STL [R1+0x73c], R26 ;  /* 0x00073c1a01007387 */ /* 0x0003e20000100800 */
[----:B0-----:R-:W-:-:S03]  /*7d70*/  @P0 IMAD.MOV.U32 R5, RZ, RZ, R26 ;  /* 0x000000ffff050224 */ /* 0x001fc600078e001a */
[----:B-1----:R-:W4:Y:S04]  /*7d80*/  LDL.LU R26, [R1+0x558] ;  /* 0x00055800011a7983 */ /* 0x002f280000300800 */
[----:B------:R-:W4:Y:S04]  /*7d90*/  LDL R133, [R1+0x46c] ;  /* 0x00046c0001857983 */ /* 0x000f280000100800 */
[----:B------:R-:W4:Y:S04]  /*7da0*/  LDL R135, [R1+0x464] ;  /* 0x0004640001877983 */ /* 0x000f280000100800 */
[----:B------:R-:W4:Y:S01]  /*7db0*/  LDL R127, [R1+0x45c] ;  /* 0x00045c00017f7983 */ /* 0x000f220000100800 */
[----:B---3--:R-:W-:-:S05]  /*7dc0*/  @P0 IMAD.MOV.U32 R4, RZ, RZ, R87 ;  /* 0x000000ffff040224 */ /* 0x008fca00078e0057 */
[----:B------:R2:W3:Y:S02]  /*7dd0*/  @P0 LDG.E.U8 R237, desc[UR32][R4.64] ;  /* 0x0000002004ed0981 */ /* 0x0004e4000c1e1100 */
[----:B--2---:R-:W-:Y:S02]  /*7de0*/  @P1 IMAD.MOV.U32 R4, RZ, RZ, R85 ;  /* 0x000000ffff041224 */ /* 0x004fe400078e0055 */
[----:B------:R-:W2:Y:S01]  /*7df0*/  LDL R85, [R1+0x474] ;  /* 0x0004740001557983 */ /* 0x000ea20000100800 */
[----:B------:R-:W-:-:S03]  /*7e00*/  @P1 IMAD.MOV.U32 R5, RZ, RZ, R28 ;  /* 0x000000ffff051224 */ /* 0x000fc600078e001c */
[----:B------:R0:W-:Y:S04]  /*7e10*/  STL [R1+0x738], R28 ;  /* 0x0007381c01007387 */ /* 0x0001e80000100800 */
[----:B0-----:R-:W3:Y:S01]  /*7e20*/  LDL.LU R28, [R1+0x550] ;  /* 0x00055000011c7983 */ /* 0x001ee20000300800 */
[----:B------:R-:W-:Y:S02]  /*7e30*/  ISETP.GT.AND P2, PT, R2, 0xb, PT ;  /* 0x0000000b0200780c */ /* 0x000fe40003f44270 */
[----:B------:R-:W-:Y:S01]  /*7e40*/  PRMT R11, RZ, 0x7610, R11 ;  /* 0x00007610ff0b7816 */ /* 0x000fe2000000000b */
[----:B------:R-:W2:Y:S01]  /*7e50*/  LDL R134, [R1+0x454] ;  /* 0x0004540001867983 */ /* 0x000ea20000100800 */
[----:B------:R-:W-:-:S04]  /*7e60*/  PRMT R236, RZ, 0x7610, R236 ;  /* 0x00007610ffec7816 */ /* 0x000fc800000000ec */
[----:B------:R0:W2:Y:S01]  /*7e70*/  @P1 LDG.E.U8 R11, desc[UR32][R4.64] ;  /* 0x00000020040b1981 */ /* 0x0000a2000c1e1100 */
[----:B------:R-:W-:Y:S02]  /*7e80*/  ISETP.GT.AND P0, PT, R2, 0xc, PT ;  /* 0x0000000c0200780c */ /* 0x000fe40003f04270 */
[----:B------:R-:W-:Y:S01]  /*7e90*/  PRMT R10, RZ, 0x7610, R10 ;  /* 0x00007610ff0a7816 */ /* 0x000fe2000000000a */
[----:B0-----:R-:W-:Y:S02]  /*7ea0*/  @P1 IMAD.MOV.U32 R5, RZ, RZ, R30 ;  /* 0x000000ffff051224 */ /* 0x001fe400078e001e */
[----:B----4-:R-:W-:-:S05]  /*7eb0*/  @P1 IMAD.MOV.U32 R4, RZ, RZ, R24 ;  /* 0x000000ffff041224 */ /* 0x010fca00078e0018 */
[----:B------:R0:W4:Y:S01]  /*7ec0*/  @P1 LDG.E.U8 R236, desc[UR32][R4.64] ;  /* 0x0000002004ec1981 */ /* 0x000122000c1e1100 */
[----:B------:R-:W-:Y:S01]  /*7ed0*/  PRMT R235, RZ, 0x7610, R235 ;  /* 0x00007610ffeb7816 */ /* 0x000fe200000000eb */
[----:B0-----:R-:W-:Y:S02]  /*7ee0*/  @P2 IMAD.MOV.U32 R5, RZ, RZ, R32 ;  /* 0x000000ffff052224 */ /* 0x001fe400078e0020 */
[----:B------:R-:W-:-:S05]  /*7ef0*/  @P2 IMAD.MOV.U32 R4, RZ, RZ, R26 ;  /* 0x000000ffff042224 */ /* 0x000fca00078e001a */
[----:B------:R0:W4:Y:S01]  /*7f00*/  @P2 LDG.E.U8 R10, desc[UR32][R4.64] ;  /* 0x00000020040a2981 */ /* 0x000122000c1e1100 */
[----:B------:R-:W-:Y:S02]  /*7f10*/  ISETP.GT.AND P1, PT, R2, 0xd, PT ;  /* 0x0000000d0200780c */ /* 0x000fe40003f24270 */
[----:B------:R-:W-:Y:S01]  /*7f20*/  PRMT R9, RZ, 0x7610, R9 ;  /* 0x00007610ff097816 */ /* 0x000fe20000000009 */
[----:B0-----:R-:W-:Y:S01]  /*7f30*/  @P2 IMAD.MOV.U32 R5, RZ, RZ, R34 ;  /* 0x000000ffff052224 */ /* 0x001fe200078e0022 */
[----:B------:R-:W-:Y:S02]  /*7f40*/  PRMT R234, RZ, 0x7610, R234 ;  /* 0x00007610ffea7816 */ /* 0x000fe400000000ea */
[----:B------:R-:W-:Y:S02]  /*7f50*/  PRMT R8, RZ, 0x7610, R8 ;  /* 0x00007610ff087816 */ /* 0x000fe40000000008 */
[----:B------:R-:W-:Y:S02]  /*7f60*/  PRMT R231, RZ, 0x7610, R231 ;  /* 0x00007610ffe77816 */ /* 0x000fe400000000e7 */
[----:B------:R-:W-:-:S02]  /*7f70*/  PRMT R7, RZ, 0x7610, R7 ;  /* 0x00007610ff077816 */ /* 0x000fc40000000007 */
[----:B------:R-:W-:Y:S02]  /*7f80*/  PRMT R230, RZ, 0x7610, R230 ;  /* 0x00007610ffe67816 */ /* 0x000fe400000000e6 */
[----:B------:R-:W-:Y:S02]  /*7f90*/  PRMT R6, RZ, 0x7610, R6 ;  /* 0x00007610ff067816 */ /* 0x000fe40000000006 */
        /* <DEDUP_REMOVED lines=19> */
[----:B------:R-:W-:Y:S01]  /*80d0*/  PRMT R93, RZ, 0x7610, R93 ;  /* 0x00007610ff5d7816 */ /* 0x000fe2000000005d */
[----:B---3--:R-:W-:-:S05]  /*80e0*/  @P2 IMAD.MOV.U32 R4, RZ, RZ, R28 ;  /* 0x000000ffff042224 */ /* 0x008fca00078e001c */
[----:B------:R0:W3:Y:S02]  /*80f0*/  @P2 LDG.E.U8 R235, desc[UR32][R4.64] ;  /* 0x0000002004eb2981 */ /* 0x0000e4000c1e1100 */
[----:B0-----:R-:W-:Y:S02]  /*8100*/  @P0 IMAD.MOV.U32 R4, RZ, RZ, R25 ;  /* 0x000000ffff040224 */ /* 0x001fe400078e0019 */
[----:B------:R-:W-:-:S05]  /*8110*/  @P0 IMAD.MOV.U32 R5, RZ, RZ, R36 ;  /* 0x000000ffff050224 */ /* 0x000fca00078e0024 */
[----:B------:R0:W4:Y:S01]  /*8120*/  @P0 LDG.E.U8 R9, desc[UR32][R4.64] ;  /* 0x0000002004090981 */ /* 0x000122000c1e1100 */
[----:B------:R-:W-:Y:S01]  /*8130*/  ISETP.GT.AND P2, PT, R2, 0xe, PT ;  /* 0x0000000e0200780c */ /* 0x000fe20003f44270 */
[----:B0-----:R-:W-:Y:S02]  /*8140*/  @P0 IMAD.MOV.U32 R4, RZ, RZ, R27 ;  /* 0x000000ffff040224 */ /* 0x001fe400078e001b */
[----:B------:R-:W-:-:S05]  /*8150*/  @P0 IMAD.MOV.U32 R5, RZ, RZ, R38 ;  /* 0x000000ffff050224 */ /* 0x000fca00078e0026 */
[----:B------:R0:W3:Y:S02]  /*8160*/  @P0 LDG.E.U8 R234, desc[UR32][R4.64] ;  /* 0x0000002004ea0981 */ /* 0x0000e4000c1e1100 */
[----:B0-----:R-:W-:Y:S02]  /*8170*/  @P1 IMAD.MOV.U32 R4, RZ, RZ, R29 ;  /* 0x000000ffff041224 */ /* 0x001fe400078e001d */
[----:B------:R-:W-:-:S05]  /*8180*/  @P1 IMAD.MOV.U32 R5, RZ, RZ, R40 ;  /* 0x000000ffff051224 */ /* 0x000fca00078e0028 */
[----:B------:R0:W3:Y:S01]  /*8190*/  @P1 LDG.E.U8 R8, desc[UR32][R4.64] ;  /* 0x0000002004081981 */ /* 0x0000e2000c1e1100 */
        /* <DEDUP_REMOVED lines=76> */
[----:B------:R0:W3:Y:S02]  /*8660*/  @P0 LDG.E.U8 R217, desc[UR32][R4.64] ;  /* 0x0000002004d90981 */ /* 0x0000e4000c1e1100 */
[----:B0-----:R-:W-:Y:S02]  /*8670*/  @P0 IMAD.MOV.U32 R4, RZ, RZ, R75 ;  /* 0x000000ffff040224 */ /* 0x001fe400078e004b */
[----:B------:R-:W-:-:S05]  /*8680*/  @P0 IMAD.MOV.U32 R5, RZ, RZ, R86 ;  /* 0x000000ffff050224 */ /* 0x000fca00078e0056 */
[----:B------:R0:W3:Y:S02]  /*8690*/  @P0 LDG.E.U8 R216, desc[UR32][R4.64] ;  /* 0x0000002004d80981 */ /* 0x0000e4000c1e1100 */
[----:B0-----:R-:W-:Y:S02]  /*86a0*/  @P1 IMAD.MOV.U32 R4, RZ, RZ, R77 ;  /* 0x000000ffff041224 */ /* 0x001fe400078e004d */
[----:B--2---:R-:W-:Y:S02]  /*86b0*/  @P1 IMAD.MOV.U32 R5, RZ, RZ, R85 ;  /* 0x000000ffff051224 */ /* 0x004fe400078e0055 */
[----:B------:R-:W2:Y:S04]  /*86c0*/  LDL.LU R85, [R1+0x458] ;  /* 0x0004580001557983 */ /* 0x000ea80000300800 */
[----:B------:R0:W3:Y:S04]  /*86d0*/  @P1 LDG.E.U8 R93, desc[UR32][R4.64] ;  /* 0x00000020045d1981 */ /* 0x0000e8000c1e1100 */
[----:B------:R-:W4:Y:S01]  /*86e0*/  LDL.LU R87, [R1+0x450] ;  /* 0x0004500001577983 */ /* 0x000f220000300800 */
[----:B------:R-:W-:-:S02]  /*86f0*/  ISETP.GT.AND P2, PT, R2, 0x1a, PT ;  /* 0x0000001a0200780c */ /* 0x000fc40003f44270 */
[----:B------:R-:W-:Y:S01]  /*8700*/  PRMT R89, RZ, 0x7610, R89 ;  /* 0x00007610ff597816 */ /* 0x000fe20000000059 */
[----:B------:R-:W3:Y:S01]  /*8710*/  LDL R243, [R1+0x440] ;  /* 0x0004400001f37983 */ /* 0x000ee20000100800 */
[----:B0-----:R-:W-:-:S03]  /*8720*/  @P1 IMAD.MOV.U32 R5, RZ, RZ, R133 ;  /* 0x000000ffff051224 */ /* 0x001fc600078e0085 */
[----:B------:R-:W3:Y:S01]  /*8730*/  LDL R133, [R1+0x44c] ;  /* 0x00044c0001857983 */ /* 0x000ee20000100800 */
[----:B------:R-:W-:Y:S01]  /*8740*/  @P1 IMAD.MOV.U32 R4, RZ, RZ, R79 ;  /* 0x000000ffff041224 */ /* 0x000fe200078e004f */
[----:B------:R-:W-:Y:S02]  /*8750*/  ISETP.GT.AND P0, PT, R2, 0x1b, PT ;  /* 0x0000001b0200780c */ /* 0x000fe40003f04270 */
[----:B------:R-:W-:Y:S02]  /*8760*/  PRMT R196, RZ, 0x7610, R196 ;  /* 0x00007610ffc47816 */ /* 0x000fe400000000c4 */
[----:B------:R0:W3:Y:S01]  /*8770*/  @P1 LDG.E.U8 R89, desc[UR32][R4.64] ;  /* 0x0000002004591981 */ /* 0x0000e2000c1e1100 */
[----:B------:R-:W-:Y:S01]  /*8780*/  PRMT R198, RZ, 0x7610, R198 ;  /* 0x00007610ffc67816 */ /* 0x000fe200000000c6 */
[----:B0-----:R-:W-:Y:S02]  /*8790*/  @P2 IMAD.MOV.U32 R4, RZ, RZ, R81 ;  /* 0x000000ffff042224 */ /* 0x001fe400078e0051 */
[----:B------:R-:W-:Y:S01]  /*87a0*/  @P2 IMAD.MOV.U32 R5, RZ, RZ, R135 ;  /* 0x000000ffff052224 */ /* 0x000fe200078e0087 */
[----:B------:R-:W-:Y:S01]  /*87b0*/  PRMT R197, RZ, 0x7610, R197 ;  /* 0x00007610ffc57816 */ /* 0x000fe200000000c5 */
[----:B------:R-:W3:Y:S04]  /*87c0*/  LDL R135, [R1+0x434] ;  /* 0x0004340001877983 */ /* 0x000ee80000100800 */
[----:B------:R0:W3:Y:S02]  /*87d0*/  @P2 LDG.E.U8 R196, desc[UR32][R4.64] ;  /* 0x0000002004c42981 */ /* 0x0000e4000c1e1100 */
[----:B0-----:R-:W-:-:S02]  /*87e0*/  @P2 IMAD.MOV.U32 R4, RZ, RZ, R83 ;  /* 0x000000ffff042224 */ /* 0x001fc400078e0053 */
[----:B------:R-:W-:Y:S01]  /*87f0*/  @P2 IMAD.MOV.U32 R5, RZ, RZ, R127 ;  /* 0x000000ffff052224 */ /* 0x000fe200078e007f */
[----:B------:R-:W-:Y:S01]  /*8800*/  PRMT R122, RZ, 0x7610, R122 ;  /* 0x00007610ff7a7816 */ /* 0x000fe2000000007a */
[----:B------:R-:W3:Y:S04]  /*8810*/  LDL R127, [R1+0x438] ;  /* 0x00043800017f7983 */ /* 0x000ee80000100800 */
[----:B------:R0:W3:Y:S02]  /*8820*/  @P2 LDG.E.U8 R198, desc[UR32][R4.64] ;  /* 0x0000002004c62981 */ /* 0x0000e4000c1e1100 */
[----:B0-----:R-:W-:Y:S02]  /*8830*/  @P0 IMAD.MOV.U32 R5, RZ, RZ, R134 ;  /* 0x000000ffff050224 */ /* 0x001fe400078e0086 */
[----:B--2---:R-:W-:Y:S01]  /*8840*/  @P0 IMAD.MOV.U32 R4, RZ, RZ, R85 ;  /* 0x000000ffff040224 */ /* 0x004fe200078e0055 */
[----:B------:R-:W-:Y:S01]  /*8850*/  ISETP.GT.AND P1, PT, R2, 0x1c, PT ;  /* 0x0000001c0200780c */ /* 0x000fe20003f24270 */
[----:B------:R-:W2:Y:S04]  /*8860*/  LDL R134, [R1+0x424] ;  /* 0x0004240001867983 */ /* 0x000ea80000100800 */
[----:B------:R4:W2:Y:S02]  /*8870*/  @P0 LDG.E.U8 R197, desc[UR32][R4.64] ;  /* 0x0000002004c50981 */ /* 0x0008a4000c1e1100 */
[----:B----4-:R-:W-:-:S02]  /*8880*/  @P0 IMAD.MOV.U32 R4, RZ, RZ, R87 ;  /* 0x000000ffff040224 */ /* 0x010fc400078e0057 */
[----:B---3--:R-:W-:Y:S01]  /*8890*/  @P0 IMAD.MOV.U32 R5, RZ, RZ, R133 ;  /* 0x000000ffff050224 */ /* 0x008fe200078e0085 */
[----:B------:R-:W-:Y:S01]  /*88a0*/  PRMT R199, RZ, 0x7610, R199 ;  /* 0x00007610ffc77816 */ /* 0x000fe200000000c7 */
[----:B------:R-:W3:Y:S04]  /*88b0*/  LDL R133, [R1+0x428] ;  /* 0x0004280001857983 */ /* 0x000ee80000100800 */
[----:B------:R0:W4:Y:S04]  /*88c0*/  @P0 LDG.E.U8 R122, desc[UR32][R4.64] ;  /* 0x00000020047a0981 */ /* 0x000128000c1e1100 */
[----:B------:R-:W0:Y:S04]  /*88d0*/  LDL R4, [R1+0x444] ;  /* 0x0004440001047983 */ /* 0x000e280000100800 */
[----:B------:R-:W0:Y:S02]  /*88e0*/  LDL R5, [R1+0x448] ;  /* 0x0004480001057983 */ /* 0x000e240000100800 */
[----:B0-----:R-:W-:-:S04]  /*88f0*/  @P1 LOP3.LUT R5, R5, R4, RZ, 0x3c, !PT ;  /* 0x0000000405051212 */ /* 0x001fc800078e3cff */
[----:B------:R-:W-:-:S04]  /*8900*/  @P1 LOP3.LUT R4, R5, R4, RZ, 0x3c, !PT ;  /* 0x0000000405041212 */ /* 0x000fc800078e3cff */
[----:B------:R-:W-:-:S05]  /*8910*/  @P1 LOP3.LUT R5, R5, R4, RZ, 0x3c, !PT ;  /* 0x0000000405051212 */ /* 0x000fca00078e3cff */
[----:B------:R0:W4:Y:S04]  /*8920*/  @P1 LDG.E.U8 R199, desc[UR32][R4.64] ;  /* 0x0000002004c71981 */ /* 0x000128000c1e1100 */
[----:B------:R-:W2:Y:S01]  /*8930*/  LDL R5, [R1+0x43c] ;  /* 0x00043c0001057983 */ /* 0x000ea20000100800 */
[----:B------:R-:W-:Y:S01]  /*8940*/  ISETP.GT.AND P2, PT, R2, 0x1d, PT ;  /* 0x0000001d0200780c */ /* 0x000fe20003f44270 */
[----:B0-----:R-:W-:Y:S01]  /*8950*/  @P1 IMAD.MOV.U32 R4, RZ, RZ, R243 ;  /* 0x000000ffff041224 */ /* 0x001fe200078e00f3 */
[----:B------:R-:W-:Y:S01]  /*8960*/  PRMT R200, RZ, 0x7610, R200 ;  /* 0x00007610ffc87816 */ /* 0x000fe200000000c8 */
[----:B------:R-:W4:Y:S01]  /*8970*/  LDL R243, [R1+0x418] ;  /* 0x0004180001f37983 */ /* 0x000f220000100800 */
[----:B------:R-:W-:-:S04]  /*8980*/  PRMT R201, RZ, 0x7610, R201 ;  /* 0x00007610ffc97816 */ /* 0x000fc800000000c9 */
[----:B--2---:R0:W2:Y:S05]  /*8990*/  @P1 LDG.E.U8 R200, desc[UR32][R4.64] ;  /* 0x0000002004c81981 */ /* 0x0040aa000c1e1100 */
[----:B0-----:R-:W-:Y:S02]  /*89a0*/  @P2 IMAD.MOV.U32 R4, RZ, RZ, R127 ;  /* 0x000000ffff042224 */ /* 0x001fe400078e007f */
[----:B------:R-:W-:Y:S01]  /*89b0*/  @P2 IMAD.MOV.U32 R5, RZ, RZ, R135 ;  /* 0x000000ffff052224 */ /* 0x000fe200078e0087 */
[----:B------:R-:W-:Y:S01]  /*89c0*/  ISETP.GT.AND P0, PT, R2, 0x1e, PT ;  /* 0x0000001e0200780c */ /* 0x000fe20003f04270 */
[----:B------:R-:W2:Y:S04]  /*89d0*/  LDL R135, [R1+0x40c] ;  /* 0x00040c0001877983 */ /* 0x000ea80000100800 */
[----:B------:R0:W2:Y:S01]  /*89e0*/  @P2 LDG.E.U8 R201, desc[UR32][R4.64] ;  /* 0x0000002004c92981 */ /* 0x0000a2000c1e1100 */
[----:B------:R-:W-:-:S02]  /*89f0*/  PRMT R121, RZ, 0x7610, R121 ;  /* 0x00007610ff797816 */ /* 0x000fc40000000079 */
[----:B------:R-:W-:Y:S01]  /*8a00*/  PRMT R202, RZ, 0x7610, R202 ;  /* 0x00007610ffca7816 */ /* 0x000fe200000000ca */
[----:B------:R-:W2:Y:S04]  /*8a10*/  LDL R127, [R1+0x410] ;  /* 0x00041000017f7983 */ /* 0x000ea80000100800 */
[----:B------:R-:W0:Y:S04]  /*8a20*/  LDL R4, [R1+0x42c] ;  /* 0x00042c0001047983 */ /* 0x000e280000100800 */
[----:B------:R-:W0:Y:S02]  /*8a30*/  LDL R5, [R1+0x430] ;  /* 0x0004300001057983 */ /* 0x000e240000100800 */
[----:B0-----:R-:W-:-:S04]  /*8a40*/  @P2 LOP3.LUT R5, R5, R4, RZ, 0x3c, !PT ;  /* 0x0000000405052212 */ /* 0x001fc800078e3cff */
[----:B------:R-:W-:-:S04]  /*8a50*/  @P2 LOP3.LUT R4, R5, R4, RZ, 0x3c, !PT ;  /* 0x0000000405042212 */ /* 0x000fc800078e3cff */
[----:B------:R-:W-:-:S05]  /*8a60*/  @P2 LOP3.LUT R5, R5, R4, RZ, 0x3c, !PT ;  /* 0x0000000405052212 */ /* 0x000fca00078e3cff */
[----:B------:R3:W2:Y:S02]  /*8a70*/  @P2 LDG.E.U8 R121, desc[UR32][R4.64] ;  /* 0x0000002004792981 */ /* 0x0006a4000c1e1100 */
[----:B---3--:R-:W-:Y:S02]  /*8a80*/  @P0 IMAD.MOV.U32 R4, RZ, RZ, R133 ;  /* 0x000000ffff040224 */ /* 0x008fe400078e0085 */
[----:B------:R-:W-:Y:S01]  /*8a90*/  @P0 IMAD.MOV.U32 R5, RZ, RZ, R134 ;  /* 0x000000ffff050224 */ /* 0x000fe200078e0086 */
[----:B------:R-:W-:Y:S01]  /*8aa0*/  PRMT R203, RZ, 0x7610, R203 ;  /* 0x00007610ffcb7816 */ /* 0x000fe200000000cb */
[----:B------:R-:W3:Y:S04]  /*8ab0*/  LDL R134, [R1+0x404] ;  /* 0x0004040001867983 */ /* 0x000ee80000100800 */
[----:B------:R0:W3:Y:S04]  /*8ac0*/  @P0 LDG.E.U8 R202, desc[UR32][R4.64] ;  /* 0x0000002004ca0981 */ /* 0x0000e8000c1e1100 */
[----:B------:R-:W3:Y:S04]  /*8ad0*/  LDL R133, [R1+0x408] ;  /* 0x0004080001857983 */ /* 0x000ee80000100800 */
[----:B------:R-:W0:Y:S04]  /*8ae0*/  LDL R4, [R1+0x41c] ;  /* 0x00041c0001047983 */ /* 0x000e280000100800 */
[----:B------:R-:W0:Y:S01]  /*8af0*/  LDL R5, [R1+0x420] ;  /* 0x0004200001057983 */ /* 0x000e220000100800 */
[----:B------:R-:W-:-:S02]  /*8b00*/  ISETP.GT.AND P1, PT, R2, 0x1f, PT ;  /* 0x0000001f0200780c */ /* 0x000fc40003f24270 */
[----:B0-----:R-:W-:-:S04]  /*8b10*/  @P0 LOP3.LUT R5, R5, R4, RZ, 0x3c, !PT ;  /* 0x0000000405050212 */ /* 0x001fc800078e3cff */
[----:B------:R-:W-:-:S04]  /*8b20*/  @P0 LOP3.LUT R4, R5, R4, RZ, 0x3c, !PT ;  /* 0x0000000405040212 */ /* 0x000fc800078e3cff */
[----:B------:R-:W-:-:S05]  /*8b30*/  @P0 LOP3.LUT R5, R5, R4, RZ, 0x3c, !PT ;  /* 0x0000000405050212 */ /* 0x000fca00078e3cff */
[----:B------:R4:W3:Y:S04]  /*8b40*/  @P0 LDG.E.U8 R203, desc[UR32][R4.64] ;  /* 0x0000002004cb0981 */ /* 0x0008e8000c1e1100 */
[----:B------:R-:W2:Y:S01]  /*8b50*/  LDL R5, [R1+0x414] ;  /* 0x0004140001057983 */ /* 0x000ea20000100800 */
[----:B------:R-:W-:Y:S01]  /*8b60*/  ISETP.GT.AND P2, PT, R2, 0x20, PT ;  /* 0x000000200200780c */ /* 0x000fe20003f44270 */
[----:B----4-:R-:W-:Y:S01]  /*8b70*/  @P1 IMAD.MOV.U32 R4, RZ, RZ, R243 ;  /* 0x000000ffff041224 */ /* 0x010fe200078e00f3 */
[----:B------:R-:W-:Y:S01]  /*8b80*/  PRMT R204, RZ, 0x7610, R204 ;  /* 0x00007610ffcc7816 */ /* 0x000fe200000000cc */
[----:B------:R-:W4:Y:S01]  /*8b90*/  LDL R243, [R1+0x3e8] ;  /* 0x0003e80001f37983 */ /* 0x000f220000100800 */
[----:B------:R-:W-:Y:S02]  /*8ba0*/  PRMT R205, RZ, 0x7610, R205 ;  /* 0x00007610ffcd7816 */ /* 0x000fe400000000cd */
[----:B------:R-:W-:-:S02]  /*8bb0*/  PRMT R206, RZ, 0x7610, R206 ;  /* 0x00007610ffce7816 */ /* 0x000fc400000000ce */
[----:B--2---:R0:W2:Y:S02]  /*8bc0*/  @P1 LDG.E.U8 R204, desc[UR32][R4.64] ;  /* 0x0000002004cc1981 */ /* 0x0040a4000c1e1100 */
[----:B0-----:R-:W-:Y:S02]  /*8bd0*/  @P1 IMAD.MOV.U32 R4, RZ, RZ, R127 ;  /* 0x000000ffff041224 */ /* 0x001fe400078e007f */
[----:B------:R-:W-:Y:S01]  /*8be0*/  @P1 IMAD.MOV.U32 R5, RZ, RZ, R135 ;  /* 0x000000ffff051224 */ /* 0x000fe200078e0087 */
[----:B------:R-:W-:Y:S01]  /*8bf0*/  PRMT R207, RZ, 0x7610, R207 ;  /* 0x00007610ffcf7816 */ /* 0x000fe200000000cf */
[----:B------:R-:W4:Y:S04]  /*8c00*/  LDL R135, [R1+0x3ec] ;  /* 0x0003ec0001877983 */ /* 0x000f280000100800 */
[----:B------:R3:W2:Y:S04]  /*8c10*/  @P1 LDG.E.U8 R205, desc[UR32][R4.64] ;  /* 0x0000002004cd1981 */ /* 0x0006a8000c1e1100 */
[----:B------:R-:W4:Y:S01]  /*8c20*/  LDL R127, [R1+0x3f0] ;  /* 0x0003f000017f7983 */ /* 0x000f220000100800 */
[----:B---3--:R-:W-:-:S02]  /*8c30*/  @P2 IMAD.MOV.U32 R4, RZ, RZ, R133 ;  /* 0x000000ffff042224 */ /* 0x008fc400078e0085 */
[----:B------:R-:W-:Y:S01]  /*8c40*/  @P2 IMAD.MOV.U32 R5, RZ, RZ, R134 ;  /* 0x000000ffff052224 */ /* 0x000fe200078e0086 */
[----:B------:R-:W-:Y:S01]  /*8c50*/  ISETP.GT.AND P0, PT, R2, 0x21, PT ;  /* 0x000000210200780c */ /* 0x000fe20003f04270 */
[----:B------:R-:W3:Y:S04]  /*8c60*/  LDL R134, [R1+0x3dc] ;  /* 0x0003dc0001867983 */ /* 0x000ee80000100800 */
[----:B------:R0:W2:Y:S01]  /*8c70*/  @P2 LDG.E.U8 R206, desc[UR32][R4.64] ;  /* 0x0000002004ce2981 */ /* 0x0000a2000c1e1100 */
[----:B------:R-:W-:Y:S02]  /*8c80*/  PRMT R119, RZ, 0x7610, R119 ;  /* 0x00007610ff777816 */ /* 0x000fe40000000077 */
[----:B------:R-:W-:Y:S01]  /*8c90*/  PRMT R117, RZ, 0x7610, R117 ;  /* 0x00007610ff757816 */ /* 0x000fe20000000075 */
[----:B------:R-:W3:Y:S04]  /*8ca0*/  LDL R133, [R1+0x3e0] ;  /* 0x0003e00001857983 */ /* 0x000ee80000100800 */
[----:B------:R-:W0:Y:S04]  /*8cb0*/  LDL R4, [R1+0x3fc] ;  /* 0x0003fc0001047983 */ /* 0x000e280000100800 */
[----:B------:R-:W0:Y:S02]  /*8cc0*/  LDL R5, [R1+0x400] ;  /* 0x0004000001057983 */ /* 0x000e240000100800 */
[----:B0-----:R-:W-:-:S04]  /*8cd0*/  @P2 LOP3.LUT R5, R5, R4, RZ, 0x3c, !PT ;  /* 0x0000000405052212 */ /* 0x001fc800078e3cff */
[----:B------:R-:W-:-:S04]  /*8ce0*/  @P2 LOP3.LUT R4, R5, R4, RZ, 0x3c, !PT ;  /* 0x0000000405042212 */ /* 0x000fc800078e3cff */
[----:B------:R-:W-:-:S05]  /*8cf0*/  @P2 LOP3.LUT R5, R5, R4, RZ, 0x3c, !PT ;  /* 0x0000000405052212 */ /* 0x000fca00078e3cff */
[----:B------:R0:W2:Y:S04]  /*8d00*/  @P2 LDG.E.U8 R207, desc[UR32][R4.64] ;  /* 0x0000002004cf2981 */ /* 0x0000a8000c1e1100 */
[----:B------:R-:W0:Y:S04]  /*8d10*/  LDL R4, [R1+0x3f4] ;  /* 0x0003f40001047983 */ /* 0x000e280000100800 */
[----:B------:R-:W0:Y:S02]  /*8d20*/  LDL R5, [R1+0x3f8] ;  /* 0x0003f80001057983 */ /* 0x000e240000100800 */
[----:B0-----:R-:W-:-:S04]  /*8d30*/  @P0 LOP3.LUT R5, R5, R4, RZ, 0x3c, !PT ;  /* 0x0000000405050212 */ /* 0x001fc800078e3cff */
[----:B------:R-:W-:-:S04]  /*8d40*/  @P0 LOP3.LUT R4, R5, R4, RZ, 0x3c, !PT ;  /* 0x0000000405040212 */ /* 0x000fc800078e3cff */
[----:B------:R-:W-:-:S05]  /*8d50*/  @P0 LOP3.LUT R5, R5, R4, RZ, 0x3c, !PT ;  /* 0x0000000405050212 */ /* 0x000fca00078e3cff */
[----:B------:R4:W2:Y:S02]  /*8d60*/  @P0 LDG.E.U8 R119, desc[UR32][R4.64] ;  /* 0x0000002004770981 */ /* 0x0008a4000c1e1100 */
[----:B----4-:R-:W-:Y:S02]  /*8d70*/  @P0 IMAD.MOV.U32 R4, RZ, RZ, R127 ;  /* 0x000000ffff040224 */ /* 0x010fe400078e007f */
[----:B------:R-:W-:Y:S01]  /*8d80*/  @P0 IMAD.MOV.U32 R5, RZ, RZ, R135 ;  /* 0x000000ffff050224 */ /* 0x000fe200078e0087 */
[----:B------:R-:W-:Y:S01]  /*8d90*/  ISETP.GT.AND P1, PT, R2, 0x22, PT ;  /* 0x000000220200780c */ /* 0x000fe20003f24270 */
[----:B------:R-:W4:Y:S04]  /*8da0*/  LDL R135, [R1+0x3cc] ;  /* 0x0003cc0001877983 */ /* 0x000f280000100800 */
[----:B------:R0:W2:Y:S01]  /*8db0*/  @P0 LDG.E.U8 R117, desc[UR32][R4.64] ;  /* 0x0000002004750981 */ /* 0x0000a2000c1e1100 */
[----:B------:R-:W-:-:S02]  /*8dc0*/  PRMT R208, RZ, 0x7610, R208 ;  /* 0x00007610ffd07816 */ /* 0x000fc400000000d0 */
[----:B------:R-:W-:Y:S01]  /*8dd0*/  PRMT R209, RZ, 0x7610, R209 ;  /* 0x00007610ffd17816 */ /* 0x000fe200000000d1 */
[----:B------:R-:W4:Y:S04]  /*8de0*/  LDL R127, [R1+0x3d0] ;  /* 0x0003d000017f7983 */ /* 0x000f280000100800 */
[----:B------:R-:W3:Y:S01]  /*8df0*/  LDL R5, [R1+0x3e4] ;  /* 0x0003e40001057983 */ /* 0x000ee20000100800 */
[----:B0-----:R-:W-:Y:S01]  /*8e00*/  @P1 IMAD.MOV.U32 R4, RZ, RZ, R243 ;  /* 0x000000ffff041224 */ /* 0x001fe200078e00f3 */
[----:B------:R-:W-:Y:S02]  /*8e10*/  ISETP.GT.AND P2, PT, R2, 0x23, PT ;  /* 0x000000230200780c */ /* 0x000fe40003f44270 */
[----:B------:R-:W-:Y:S01]  /*8e20*/  PRMT R120, RZ, 0x7610, R120 ;  /* 0x00007610ff787816 */ /* 0x000fe20000000078 */
[----:B------:R-:W2:Y:S04]  /*8e30*/  LDL R243, [R1+0x3c0] ;  /* 0x0003c00001f37983 */ /* 0x000ea80000100800 */
[----:B---3--:R0:W3:Y:S02]  /*8e40*/  @P1 LDG.E.U8 R208, desc[UR32][R4.64] ;  /* 0x0000002004d01981 */ /* 0x0080e4000c1e1100 */
[----:B0-----:R-:W-:-:S02]  /*8e50*/  @P1 IMAD.MOV.U32 R4, RZ, RZ, R133 ;  /* 0x000000ffff041224 */ /* 0x001fc400078e0085 */
[----:B------:R-:W-:Y:S01]  /*8e60*/  @P1 IMAD.MOV.U32 R5, RZ, RZ, R134 ;  /* 0x000000ffff051224 */ /* 0x000fe200078e0086 */
[----:B------:R-:W-:Y:S01]  /*8e70*/  PRMT R118, RZ, 0x7610, R118 ;  /* 0x00007610ff767816 */ /* 0x000fe20000000076 */
[----:B------:R-:W3:Y:S04]  /*8e80*/  LDL R134, [R1+0x3b4] ;  /* 0x0003b40001867983 */ /* 0x000ee80000100800 */
[----:B------:R0:W3:Y:S01]  /*8e90*/  @P1 LDG.E.U8 R209, desc[UR32][R4.64] ;  /* 0x0000002004d11981 */ /* 0x0000e2000c1e1100 */
[----:B------:R-:W-:Y:S02]  /*8ea0*/  ISETP.GT.AND P0, PT, R2, 0x24, PT ;  /* 0x000000240200780c */ /* 0x000fe40003f04270 */
[----:B------:R-:W-:Y:S01]  /*8eb0*/  PRMT R210, RZ, 0x7610, R210 ;  /* 0x00007610ffd27816 */ /* 0x000fe200000000d2 */
[----:B------:R-:W3:Y:S04]  /*8ec0*/  LDL R133, [R1+0x3b8] ;  /* 0x0003b80001857983 */ /* 0x000ee80000100800 */
[----:B------:R-:W0:Y:S04]  /*8ed0*/  LDL R4, [R1+0x3d4] ;  /* 0x0003d40001047983 */ /* 0x000e280000100800 */
[----:B------:R-:W0:Y:S02]  /*8ee0*/  LDL R5, [R1+0x3d8] ;  /* 0x0003d80001057983 */ /* 0x000e240000100800 */
[----:B0-----:R-:W-:-:S04]  /*8ef0*/  @P2 LOP3.LUT R5, R5, R4, RZ, 0x3c, !PT ;  /* 0x0000000405052212 */ /* 0x001fc800078e3cff */
[----:B------:R-:W-:-:S04]  /*8f00*/  @P2 LOP3.LUT R4, R5, R4, RZ, 0x3c, !PT ;  /* 0x0000000405042212 */ /* 0x000fc800078e3cff */
[----:B------:R-:W-:-:S05]  /*8f10*/  @P2 LOP3.LUT R5, R5, R4, RZ, 0x3c, !PT ;  /* 0x0000000405052212 */ /* 0x000fca00078e3cff */
[----:B------:R4:W3:Y:S02]  /*8f20*/  @P2 LDG.E.U8 R120, desc[UR32][R4.64] ;  /* 0x0000002004782981 */ /* 0x0008e4000c1e1100 */
[----:B----4-:R-:W-:Y:S02]  /*8f30*/  @P2 IMAD.MOV.U32 R4, RZ, RZ, R127 ;  /* 0x000000ffff042224 */ /* 0x010fe400078e007f */
[----:B------:R-:W-:Y:S01]  /*8f40*/  @P2 IMAD.MOV.U32 R5, RZ, RZ, R135 ;  /* 0x000000ffff052224 */ /* 0x000fe200078e0087 */
[----:B------:R-:W4:Y:S04]  /*8f50*/  LDL R127, [R1+0x3b0] ;  /* 0x0003b000017f7983 */ /* 0x000f280000100800 */
[----:B------:R0:W4:Y:S04]  /*8f60*/  @P2 LDG.E.U8 R118, desc[UR32][R4.64] ;  /* 0x0000002004762981 */ /* 0x000128000c1e1100 */
[----:B------:R-:W4:Y:S04]  /*8f70*/  LDL R135, [R1+0x3ac] ;  /* 0x0003ac0001877983 */ /* 0x000f280000100800 */
[----:B------:R-:W0:Y:S04]  /*8f80*/  LDL R4, [R1+0x3c4] ;  /* 0x0003c40001047983 */ /* 0x000e280000100800 */
[----:B------:R-:W0:Y:S02]  /*8f90*/  LDL R5, [R1+0x3c8] ;  /* 0x0003c80001057983 */ /* 0x000e240000100800 */
[----:B0-----:R-:W-:-:S04]  /*8fa0*/  @P0 LOP3.LUT R5, R5, R4, RZ, 0x3c, !PT ;  /* 0x0000000405050212 */ /* 0x001fc800078e3cff */
[----:B------:R-:W-:-:S04]  /*8fb0*/  @P0 LOP3.LUT R4, R5, R4, RZ, 0x3c, !PT ;  /* 0x0000000405040212 */ /* 0x000fc800078e3cff */
[----:B------:R-:W-:-:S05]  /*8fc0*/  @P0 LOP3.LUT R5, R5, R4, RZ, 0x3c, !PT ;  /* 0x0000000405050212 */ /* 0x000fca00078e3cff */
[----:B------:R2:W4:Y:S04]  /*8fd0*/  @P0 LDG.E.U8 R210, desc[UR32][R4.64] ;  /* 0x0000002004d20981 */ /* 0x000528000c1e1100 */
[----:B------:R-:W3:Y:S01]  /*8fe0*/  LDL R5, [R1+0x3bc] ;  /* 0x0003bc0001057983 */ /* 0x000ee20000100800 */
[----:B------:R-:W-:Y:S01]  /*8ff0*/  ISETP.GT.AND P1, PT, R2, 0x25, PT ;  /* 0x000000250200780c */ /* 0x000fe20003f24270 */
[----:B--2---:R-:W-:Y:S01]  /*9000*/  @P0 IMAD.MOV.U32 R4, RZ, RZ, R243 ;  /* 0x000000ffff040224 */ /* 0x004fe200078e00f3 */
[----:B------:R-:W-:Y:S01]  /*9010*/  PRMT R211, RZ, 0x7610, R211 ;  /* 0x00007610ffd37816 */ /* 0x000fe200000000d3 */
[----:B------:R-:W2:Y:S01]  /*9020*/  LDL R243, [R1+0x398] ;  /* 0x0003980001f37983 */ /* 0x000ea20000100800 */
[----:B------:R-:W-:Y:S02]  /*9030*/  PRMT R115, RZ, 0x7610, R115 ;  /* 0x00007610ff737816 */ /* 0x000fe40000000073 */
[----:B------:R-:W-:-:S02]  /*9040*/  PRMT R113, RZ, 0x7610, R113 ;  /* 0x00007610ff717816 */ /* 0x000fc40000000071 */
[----:B---3--:R0:W3:Y:S05]  /*9050*/  @P0 LDG.E.U8 R211, desc[UR32][R4.64] ;  /* 0x0000002004d30981 */ /* 0x0080ea000c1e1100 */
[----:B0-----:R-:W-:Y:S02]  /*9060*/  @P1 IMAD.MOV.U32 R4, RZ, RZ, R133 ;  /* 0x000000ffff041224 */ /* 0x001fe400078e0085 */
[----:B------:R-:W-:Y:S01]  /*9070*/  @P1 IMAD.MOV.U32 R5, RZ, RZ, R134 ;  /* 0x000000ffff051224 */ /* 0x000fe200078e0086 */
[----:B------:R-:W-:Y:S01]  /*9080*/  ISETP.GT.AND P2, PT, R2, 0x26, PT ;  /* 0x000000260200780c */ /* 0x000fe20003f44270 */
[----:B------:R-:W3:Y:S04]  /*9090*/  LDL R134, [R1+0x38c] ;  /* 0x00038c0001867983 */ /* 0x000ee80000100800 */
[----:B------:R4:W3:Y:S01]  /*90a0*/  @P1 LDG.E.U8 R115, desc[UR32][R4.64] ;  /* 0x0000002004731981 */ /* 0x0008e2000c1e1100 */
[----:B------:R-:W-:-:S02]  /*90b0*/  PRMT R212, RZ, 0x7610, R212 ;  /* 0x00007610ffd47816 */ /* 0x000fc400000000d4 */
[----:B------:R-:W-:Y:S01]  /*90c0*/  PRMT R213, RZ, 0x7610, R213 ;  /* 0x00007610ffd57816 */ /* 0x000fe200000000d5 */
[----:B------:R-:W3:Y:S01]  /*90d0*/  LDL R133, [R1+0x390] ;  /* 0x0003900001857983 */ /* 0x000ee20000100800 */
        /* <DEDUP_REMOVED lines=11> */
[----:B------:R-:W0:Y:S04]  /*9190*/  LDL R4, [R1+0x39c] ;  /* 0x00039c0001047983 */ /* 0x000e280000100800 */
[----:B------:R-:W0:Y:S01]  /*91a0*/  LDL R5, [R1+0x3a0] ;  /* 0x0003a00001057983 */ /* 0x000e220000100800 */
[----:B------:R-:W-:Y:S02]  /*91b0*/  ISETP.GT.AND P0, PT, R2, 0x27, PT ;  /* 0x000000270200780c */ /* 0x000fe40003f04270 */
[----:B0-----:R-:W-:-:S04]  /*91c0*/  @P2 LOP3.LUT R5, R5, R4, RZ, 0x3c, !PT ;  /* 0x0000000405052212 */ /* 0x001fc800078e3cff */
[----:B------:R-:W-:-:S04]  /*91d0*/  @P2 LOP3.LUT R4, R5, R4, RZ, 0x3c, !PT ;  /* 0x0000000405042212 */ /* 0x000fc800078e3cff */
[----:B------:R-:W-:-:S05]  /*91e0*/  @P2 LOP3.LUT R5, R5, R4, RZ, 0x3c, !PT ;  /* 0x0000000405052212 */ /* 0x000fca00078e3cff */
[----:B------:R2:W4:Y:S04]  /*91f0*/  @P2 LDG.E.U8 R213, desc[UR32][R4.64] ;  /* 0x0000002004d52981 */ /* 0x000528000c1e1100 */
[----:B------:R-:W3:Y:S01]  /*9200*/  LDL R5, [R1+0x394] ;  /* 0x0003940001057983 */ /* 0x000ee20000100800 */
[----:B------:R-:W-:Y:S01]  /*9210*/  PRMT R116, RZ, 0x7610, R116 ;  /* 0x00007610ff747816 */ /* 0x000fe20000000074 */
[----:B--2---:R-:W-:Y:S01]  /*9220*/  @P0 IMAD.MOV.U32 R4, RZ, RZ, R243 ;  /* 0x000000ffff040224 */ /* 0x004fe200078e00f3 */
[----:B------:R-:W-:Y:S01]  /*9230*/  ISETP.GT.AND P1, PT, R2, 0x28, PT ;  /* 0x000000280200780c */ /* 0x000fe20003f24270 */
[----:B------:R-:W2:Y:S01]  /*9240*/  LDL R243, [R1+0x368] ;  /* 0x0003680001f37983 */ /* 0x000ea20000100800 */
[----:B------:R-:W-:Y:S02]  /*9250*/  PRMT R114, RZ, 0x7610, R114 ;  /* 0x00007610ff727816 */ /* 0x000fe40000000072 */
[----:B------:R-:W-:Y:S01]  /*9260*/  PRMT R214, RZ, 0x7610, R214 ;  /* 0x00007610ffd67816 */ /* 0x000fe200000000d6 */
[----:B---3--:R0:W3:Y:S02]  /*9270*/  @P0 LDG.E.U8 R116, desc[UR32][R4.64] ;  /* 0x0000002004740981 */ /* 0x0080e4000c1e1100 */
[----:B0-----:R-:W-:-:S02]  /*9280*/  @P0 IMAD.MOV.U32 R4, RZ, RZ, R133 ;  /* 0x000000ffff040224 */ /* 0x001fc400078e0085 */
[----:B------:R-:W-:Y:S01]  /*9290*/  @P0 IMAD.MOV.U32 R5, RZ, RZ, R134 ;  /* 0x000000ffff050224 */ /* 0x000fe200078e0086 */
[----:B------:R-:W-:Y:S01]  /*92a0*/  PRMT R151, RZ, 0x7610, R151 ;  /* 0x00007610ff977816 */ /* 0x000fe20000000097 */
[----:B------:R-:W2:Y:S04]  /*92b0*/  LDL R134, [R1+0x36c] ;  /* 0x00036c0001867983 */ /* 0x000ea80000100800 */
[----:B------:R4:W3:Y:S04]  /*92c0*/  @P0 LDG.E.U8 R114, desc[UR32][R4.64] ;  /* 0x0000002004720981 */ /* 0x0008e8000c1e1100 */
[----:B------:R-:W2:Y:S01]  /*92d0*/  LDL R133, [R1+0x370] ;  /* 0x0003700001857983 */ /* 0x000ea20000100800 */
[----:B----4-:R-:W-:-:S02]  /*92e0*/  @P1 IMAD.MOV.U32 R4, RZ, RZ, R127 ;  /* 0x000000ffff041224 */ /* 0x010fc400078e007f */
[----:B------:R-:W-:Y:S01]  /*92f0*/  @P1 IMAD.MOV.U32 R5, RZ, RZ, R135 ;  /* 0x000000ffff051224 */ /* 0x000fe200078e0087 */
[----:B------:R-:W-:Y:S01]  /*9300*/  ISETP.GT.AND P0, PT, R2, 0x29, PT ;  /* 0x000000290200780c */ /* 0x000fe20003f04270 */
[----:B------:R-:W4:Y:S04]  /*9310*/  LDL R135, [R1+0x35c] ;  /* 0x00035c0001877983 */ /* 0x000f280000100800 */
[----:B------:R0:W3:Y:S01]  /*9320*/  @P1 LDG.E.U8 R214, desc[UR32][R4.64] ;  /* 0x0000002004d61981 */ /* 0x0000e2000c1e1100 */
[----:B------:R-:W-:Y:S02]  /*9330*/  PRMT R112, RZ, 0x7610, R112 ;  /* 0x00007610ff707816 */ /* 0x000fe40000000070 */
[----:B------:R-:W-:Y:S01]  /*9340*/  PRMT R110, RZ, 0x7610, R110 ;  /* 0x00007610ff6e7816 */ /* 0x000fe2000000006e */
[----:B------:R-:W4:Y:S04]  /*9350*/  LDL R127, [R1+0x360] ;  /* 0x00036000017f7983 */ /* 0x000f280000100800 */
[----:B------:R-:W0:Y:S04]  /*9360*/  LDL R4, [R1+0x37c] ;  /* 0x00037c0001047983 */ /* 0x000e280000100800 */
[----:B------:R-:W0:Y:S02]  /*9370*/  LDL R5, [R1+0x380] ;  /* 0x0003800001057983 */ /* 0x000e240000100800 */
[----:B0-----:R-:W-:-:S04]  /*9380*/  @P1 LOP3.LUT R5, R5, R4, RZ, 0x3c, !PT ;  /* 0x0000000405051212 */ /* 0x001fc800078e3cff */
[----:B------:R-:W-:-:S04]  /*9390*/  @P1 LOP3.LUT R4, R5, R4, RZ, 0x3c, !PT ;  /* 0x0000000405041212 */ /* 0x000fc800078e3cff */
[----:B------:R-:W-:-:S05]  /*93a0*/  @P1 LOP3.LUT R5, R5, R4, RZ, 0x3c, !PT ;  /* 0x0000000405051212 */ /* 0x000fca00078e3cff */
[----:B------:R0:W3:Y:S04]  /*93b0*/  @P1 LDG.E.U8 R151, desc[UR32][R4.64] ;  /* 0x0000002004971981 */ /* 0x0000e8000c1e1100 */
[----:B------:R-:W0:Y:S04]  /*93c0*/  LDL R4, [R1+0x374] ;  /* 0x0003740001047983 */ /* 0x000e280000100800 */
[----:B------:R-:W0:Y:S02]  /*93d0*/  LDL R5, [R1+0x378] ;  /* 0x0003780001057983 */ /* 0x000e240000100800 */
[----:B0-----:R-:W-:-:S04]  /*93e0*/  @P0 LOP3.LUT R5, R5, R4, RZ, 0x3c, !PT ;  /* 0x0000000405050212 */ /* 0x001fc800078e3cff */
[----:B------:R-:W-:-:S04]  /*93f0*/  @P0 LOP3.LUT R4, R5, R4, RZ, 0x3c, !PT ;  /* 0x0000000405040212 */ /* 0x000fc800078e3cff */
[----:B------:R-:W-:-:S05]  /*9400*/  @P0 LOP3.LUT R5, R5, R4, RZ, 0x3c, !PT ;  /* 0x0000000405050212 */ /* 0x000fca00078e3cff */
[----:B------:R2:W3:Y:S02]  /*9410*/  @P0 LDG.E.U8 R112, desc[UR32][R4.64] ;  /* 0x0000002004700981 */ /* 0x0004e4000c1e1100 */
[----:B--2---:R-:W-:Y:S02]  /*9420*/  @P0 IMAD.MOV.U32 R4, RZ, RZ, R133 ;  /* 0x000000ffff040224 */ /* 0x004fe400078e0085 */
[----:B------:R-:W-:Y:S01]  /*9430*/  @P0 IMAD.MOV.U32 R5, RZ, RZ, R134 ;  /* 0x000000ffff050224 */ /* 0x000fe200078e0086 */
[----:B------:R-:W-:Y:S01]  /*9440*/  ISETP.GT.AND P1, PT, R2, 0x2a, PT ;  /* 0x0000002a0200780c */ /* 0x000fe20003f24270 */
[----:B------:R-:W2:Y:S04]  /*9450*/  LDL R134, [R1+0x34c] ;  /* 0x00034c0001867983 */ /* 0x000ea80000100800 */
[----:B------:R0:W3:Y:S01]  /*9460*/  @P0 LDG.E.U8 R110, desc[UR32][R4.64] ;  /* 0x00000020046e0981 */ /* 0x0000e2000c1e1100 */
[----:B------:R-:W-:-:S02]  /*9470*/  PRMT R150, RZ, 0x7610, R150 ;  /* 0x00007610ff967816 */ /* 0x000fc40000000096 */
[----:B------:R-:W-:Y:S01]  /*9480*/  PRMT R149, RZ, 0x7610, R149 ;  /* 0x00007610ff957816 */ /* 0x000fe20000000095 */
[----:B------:R-:W2:Y:S04]  /*9490*/  LDL R133, [R1+0x350] ;  /* 0x0003500001857983 */ /* 0x000ea80000100800 */
[----:B------:R-:W4:Y:S01]  /*94a0*/  LDL R5, [R1+0x364] ;  /* 0x0003640001057983 */ /* 0x000f220000100800 */
[----:B0-----:R-:W-:Y:S01]  /*94b0*/  @P1 IMAD.MOV.U32 R4, RZ, RZ, R243 ;  /* 0x000000ffff041224 */ /* 0x001fe200078e00f3 */
[----:B------:R-:W-:Y:S02]  /*94c0*/  ISETP.GT.AND P0, PT, R2, 0x2b, PT ;  /* 0x0000002b0200780c */ /* 0x000fe40003f04270 */
[----:B------:R-:W-:Y:S01]  /*94d0*/  PRMT R148, RZ, 0x7610, R148 ;  /* 0x00007610ff947816 */ /* 0x000fe20000000094 */
[----:B------:R-:W3:Y:S04]  /*94e0*/  LDL R243, [R1+0x340] ;  /* 0x0003400001f37983 */ /* 0x000ee80000100800 */
[----:B----4-:R0:W4:Y:S02]  /*94f0*/  @P1 LDG.E.U8 R150, desc[UR32][R4.64] ;  /* 0x0000002004961981 */ /* 0x010124000c1e1100 */
[----:B0-----:R-:W-:-:S02]  /*9500*/  @P1 IMAD.MOV.U32 R4, RZ, RZ, R127 ;  /* 0x000000ffff041224 */ /* 0x001fc400078e007f */
[----:B------:R-:W-:Y:S01]  /*9510*/  @P1 IMAD.MOV.U32 R5, RZ, RZ, R135 ;  /* 0x000000ffff051224 */ /* 0x000fe200078e0087 */
[----:B------:R-:W-:Y:S01]  /*9520*/  PRMT R111, RZ, 0x7610, R111 ;  /* 0x00007610ff6f7816 */ /* 0x000fe2000000006f */
[----:B------:R-:W4:Y:S04]  /*9530*/  LDL R135, [R1+0x334] ;  /* 0x0003340001877983 */ /* 0x000f280000100800 */
[----:B------:R0:W4:Y:S01]  /*9540*/  @P1 LDG.E.U8 R149, desc[UR32][R4.64] ;  /* 0x0000002004951981 */ /* 0x000122000c1e1100 */
[----:B------:R-:W-:-:S03]  /*9550*/  PRMT R147, RZ, 0x7610, R147 ;  /* 0x00007610ff937816 */ /* 0x000fc60000000093 */
[----:B------:R-:W4:Y:S04]  /*9560*/  LDL R127, [R1+0x338] ;  /* 0x00033800017f7983 */ /* 0x000f280000100800 */
[----:B------:R-:W0:Y:S04]  /*9570*/  LDL R4, [R1+0x354] ;  /* 0x0003540001047983 */ /* 0x000e280000100800 */
[----:B------:R-:W0:Y:S02]  /*9580*/  LDL R5, [R1+0x358] ;  /* 0x0003580001057983 */ /* 0x000e240000100800 */
[----:B0-----:R-:W-:-:S04]  /*9590*/  @P0 LOP3.LUT R5, R5, R4, RZ, 0x3c, !PT ;  /* 0x0000000405050212 */ /* 0x001fc800078e3cff */
[----:B------:R-:W-:-:S04]  /*95a0*/  @P0 LOP3.LUT R4, R5, R4, RZ, 0x3c, !PT ;  /* 0x0000000405040212 */ /* 0x000fc800078e3cff */
[----:B------:R-:W-:-:S05]  /*95b0*/  @P0 LOP3.LUT R5, R5, R4, RZ, 0x3c, !PT ;  /* 0x0000000405050212 */ /* 0x000fca00078e3cff */
[----:B------:R2:W4:Y:S02]  /*95c0*/  @P0 LDG.E.U8 R148, desc[UR32][R4.64] ;  /* 0x0000002004940981 */ /* 0x000524000c1e1100 */
[----:B--2---:R-:W-:Y:S02]  /*95d0*/  @P0 IMAD.MOV.U32 R4, RZ, RZ, R133 ;  /* 0x000000ffff040224 */ /* 0x004fe400078e0085 */
[----:B------:R-:W-:Y:S01]  /*95e0*/  @P0 IMAD.MOV.U32 R5, RZ, RZ, R134 ;  /* 0x000000ffff050224 */ /* 0x000fe200078e0086 */
[----:B------:R-:W-:Y:S01]  /*95f0*/  ISETP.GT.AND P1, PT, R2, 0x2c, PT ;  /* 0x0000002c0200780c */ /* 0x000fe20003f24270 */
[----:B------:R-:W2:Y:S04]  /*9600*/  LDL R134, [R1+0x32c] ;  /* 0x00032c0001867983 */ /* 0x000ea80000100800 */
[----:B------:R0:W2:Y:S04]  /*9610*/  @P0 LDG.E.U8 R111, desc[UR32][R4.64] ;  /* 0x00000020046f0981 */ /* 0x0000a8000c1e1100 */
[----:B------:R-:W2:Y:S04]  /*9620*/  LDL R133, [R1+0x330] ;  /* 0x0003300001857983 */ /* 0x000ea80000100800 */
[----:B------:R-:W0:Y:S04]  /*9630*/  LDL R4, [R1+0x344] ;  /* 0x0003440001047983 */ /* 0x000e280000100800 */
[----:B------:R-:W0:Y:S02]  /*9640*/  LDL R5, [R1+0x348] ;  /* 0x0003480001057983 */ /* 0x000e240000100800 */
[----:B0-----:R-:W-:-:S04]  /*9650*/  @P1 LOP3.LUT R5, R5, R4, RZ, 0x3c, !PT ;  /* 0x0000000405051212 */ /* 0x001fc800078e3cff */
[----:B------:R-:W-:-:S04]  /*9660*/  @P1 LOP3.LUT R4, R5, R4, RZ, 0x3c, !PT ;  /* 0x0000000405041212 */ /* 0x000fc800078e3cff */
[----:B------:R-:W-:-:S05]  /*9670*/  @P1 LOP3.LUT R5, R5, R4, RZ, 0x3c, !PT ;  /* 0x0000000405051212 */ /* 0x000fca00078e3cff */
[----:B------:R3:W2:Y:S04]  /*9680*/  @P1 LDG.E.U8 R147, desc[UR32][R4.64] ;  /* 0x0000002004931981 */ /* 0x0006a8000c1e1100 */
[----:B------:R-:W4:Y:S01]  /*9690*/  LDL R5, [R1+0x33c] ;  /* 0x00033c0001057983 */ /* 0x000f220000100800 */
[----:B------:R-:W-:Y:S01]  /*96a0*/  ISETP.GT.AND P0, PT, R2, 0x2d, PT ;  /* 0x0000002d0200780c */ /* 0x000fe20003f04270 */
[----:B---3--:R-:W-:Y:S01]  /*96b0*/  @P1 IMAD.MOV.U32 R4, RZ, RZ, R243 ;  /* 0x000000ffff041224 */ /* 0x008fe200078e00f3 */
[----:B------:R-:W-:Y:S01]  /*96c0*/  PRMT R146, RZ, 0x7610, R146 ;  /* 0x00007610ff927816 */ /* 0x000fe20000000092 */
[----:B------:R-:W3:Y:S01]  /*96d0*/  LDL R243, [R1+0x318] ;  /* 0x0003180001f37983 */ /* 0x000ee20000100800 */
[----:B------:R-:W-:Y:S02]  /*96e0*/  PRMT R108, RZ, 0x7610, R108 ;  /* 0x00007610ff6c7816 */ /* 0x000fe4000000006c */
[----:B------:R-:W-:-:S02]  /*96f0*/  PRMT R106, RZ, 0x7610, R106 ;  /* 0x00007610ff6a7816 */ /* 0x000fc4000000006a */
[----:B----4-:R0:W4:Y:S05]  /*9700*/  @P1 LDG.E.U8 R146, desc[UR32][R4.64] ;  /* 0x0000002004921981 */ /* 0x01012a000c1e1100 */
[----:B0-----:R-:W-:Y:S02]  /*9710*/  @P0 IMAD.MOV.U32 R4, RZ, RZ, R127 ;  /* 0x000000ffff040224 */ /* 0x001fe400078e007f */
[----:B------:R-:W-:Y:S01]  /*9720*/  @P0 IMAD.MOV.U32 R5, RZ, RZ, R135 ;  /* 0x000000ffff050224 */ /* 0x000fe200078e0087 */
[----:B------:R-:W-:Y:S01]  /*9730*/  ISETP.GT.AND P1, PT, R2, 0x2e, PT ;  /* 0x0000002e0200780c */ /* 0x000fe20003f24270 */
[----:B------:R-:W4:Y:S04]  /*9740*/  LDL R135, [R1+0x30c] ;  /* 0x00030c0001877983 */ /* 0x000f280000100800 */
[----:B------:R2:W4:Y:S01]  /*9750*/  @P0 LDG.E.U8 R108, desc[UR32][R4.64] ;  /* 0x00000020046c0981 */ /* 0x000522000c1e1100 */
[----:B------:R-:W-:-:S02]  /*9760*/  PRMT R145, RZ, 0x7610, R145 ;  /* 0x00007610ff917816 */ /* 0x000fc40000000091 */
[----:B------:R-:W-:Y:S01]  /*9770*/  PRMT R144, RZ, 0x7610, R144 ;  /* 0x00007610ff907816 */ /* 0x000fe20000000090 */
[----:B------:R-:W4:Y:S01]  /*9780*/  LDL R127, [R1+0x310] ;  /* 0x00031000017f7983 */ /* 0x000f220000100800 */
[----:B--2---:R-:W-:Y:S02]  /*9790*/  @P0 IMAD.MOV.U32 R4, RZ, RZ, R133 ;  /* 0x000000ffff040224 */ /* 0x004fe400078e0085 */
[----:B------:R-:W-:Y:S01]  /*97a0*/  @P0 IMAD.MOV.U32 R5, RZ, RZ, R134 ;  /* 0x000000ffff050224 */ /* 0x000fe200078e0086 */
        /* <DEDUP_REMOVED lines=9> */
[----:B------:R-:W0:Y:S04]  /*9840*/  LDL R4, [R1+0x31c] ;  /* 0x00031c0001047983 */ /* 0x000e280000100800 */
[----:B------:R-:W0:Y:S01]  /*9850*/  LDL R5, [R1+0x320] ;  /* 0x0003200001057983 */ /* 0x000e220000100800 */
[----:B------:R-:W-:Y:S02]  /*9860*/  ISETP.GT.AND P0, PT, R2, 0x2f, PT ;  /* 0x0000002f0200780c */ /* 0x000fe40003f04270 */
[----:B0-----:R-:W-:-:S04]  /*9870*/  @P1 LOP3.LUT R5, R5, R4, RZ, 0x3c, !PT ;  /* 0x0000000405051212 */ /* 0x001fc800078e3cff */
[----:B------:R-:W-:-:S04]  /*9880*/  @P1 LOP3.LUT R4, R5, R4, RZ, 0x3c, !PT ;  /* 0x0000000405041212 */ /* 0x000fc800078e3cff */
[----:B------:R-:W-:-:S05]  /*9890*/  @P1 LOP3.LUT R5, R5, R4, RZ, 0x3c, !PT ;  /* 0x0000000405051212 */ /* 0x000fca00078e3cff */
[----:B------:R3:W2:Y:S04]  /*98a0*/  @P1 LDG.E.U8 R144, desc[UR32][R4.64] ;  /* 0x0000002004901981 */ /* 0x0006a8000c1e1100 */
[----:B------:R-:W4:Y:S01]  /*98b0*/  LDL R5, [R1+0x314] ;  /* 0x0003140001057983 */ /* 0x000f220000100800 */
[----:B------:R-:W-:Y:S01]  /*98c0*/  PRMT R109, RZ, 0x7610, R109 ;  /* 0x00007610ff6d7816 */ /* 0x000fe2000000006d */
[----:B---3--:R-:W-:Y:S01]  /*98d0*/  @P0 IMAD.MOV.U32 R4, RZ, RZ, R243 ;  /* 0x000000ffff040224 */ /* 0x008fe200078e00f3 */
[----:B------:R-:W-:Y:S01]  /*98e0*/  ISETP.GT.AND P1, PT, R2, 0x30, PT ;  /* 0x000000300200780c */ /* 0x000fe20003f24270 */
[----:B------:R-:W3:Y:S01]  /*98f0*/  LDL R243, [R1+0x2e8] ;  /* 0x0002e80001f37983 */ /* 0x000ee20000100800 */
[----:B------:R-:W-:Y:S02]  /*9900*/  PRMT R107, RZ, 0x7610, R107 ;  /* 0x00007610ff6b7816 */ /* 0x000fe4000000006b */
[----:B------:R-:W-:Y:S01]  /*9910*/  PRMT R143, RZ, 0x7610, R143 ;  /* 0x00007610ff8f7816 */ /* 0x000fe2000000008f */
[----:B----4-:R0:W4:Y:S02]  /*9920*/  @P0 LDG.E.U8 R109, desc[UR32][R4.64] ;  /* 0x00000020046d0981 */ /* 0x010124000c1e1100 */
[----:B0-----:R-:W-:-:S02]  /*9930*/  @P0 IMAD.MOV.U32 R4, RZ, RZ, R127 ;  /* 0x000000ffff040224 */ /* 0x001fc400078e007f */
[----:B------:R-:W-:Y:S01]  /*9940*/  @P0 IMAD.MOV.U32 R5, RZ, RZ, R135 ;  /* 0x000000ffff050224 */ /* 0x000fe200078e0087 */
[----:B------:R-:W-:Y:S01]  /*9950*/  PRMT R142, RZ, 0x7610, R142 ;  /* 0x00007610ff8e7816 */ /* 0x000fe2000000008e */
[----:B------:R-:W3:Y:S04]  /*9960*/  LDL R135, [R1+0x2ec] ;  /* 0x0002ec0001877983 */ /* 0x000ee80000100800 */
[----:B------:R2:W4:Y:S04]  /*9970*/  @P0 LDG.E.U8 R107, desc[UR32][R4.64] ;  /* 0x00000020046b0981 */ /* 0x000528000c1e1100 */
[----:B------:R-:W3:Y:S01]  /*9980*/  LDL R127, [R1+0x2f0] ;  /* 0x0002f000017f7983 */ /* 0x000ee20000100800 */
[----:B--2---:R-:W-:-:S02]  /*9990*/  @P1 IMAD.MOV.U32 R4, RZ, RZ, R133 ;  /* 0x000000ffff041224 */ /* 0x004fc400078e0085 */
[----:B------:R-:W-:Y:S01]  /*99a0*/  @P1 IMAD.MOV.U32 R5, RZ, RZ, R134 ;  /* 0x000000ffff051224 */ /* 0x000fe200078e0086 */
[----:B------:R-:W-:Y:S01]  /*99b0*/  ISETP.GT.AND P0, PT, R2, 0x31, PT ;  /* 0x000000310200780c */ /* 0x000fe20003f04270 */
[----:B------:R-:W2:Y:S04]  /*99c0*/  LDL R134, [R1+0x2dc] ;  /* 0x0002dc0001867983 */ /* 0x000ea80000100800 */
[----:B------:R0:W4:Y:S01]  /*99d0*/  @P1 LDG.E.U8 R143, desc[UR32][R4.64] ;  /* 0x00000020048f1981 */ /* 0x000122000c1e1100 */
[----:B------:R-:W-:Y:S02]  /*99e0*/  PRMT R104, RZ, 0x7610, R104 ;  /* 0x00007610ff687816 */ /* 0x000fe40000000068 */
[----:B------:R-:W-:Y:S01]  /*99f0*/  PRMT R102, RZ, 0x7610, R102 ;  /* 0x00007610ff667816 */ /* 0x000fe20000000066 */
[----:B------:R-:W2:Y:S04]  /*9a00*/  LDL R133, [R1+0x2e0] ;  /* 0x0002e00001857983 */ /* 0x000ea80000100800 */
[----:B------:R-:W0:Y:S04]  /*9a10*/  LDL R4, [R1+0x2fc] ;  /* 0x0002fc0001047983 */ /* 0x000e280000100800 */
[----:B------:R-:W0:Y:S02]  /*9a20*/  LDL R5, [R1+0x300] ;  /* 0x0003000001057983 */ /* 0x000e240000100800 */
[----:B0-----:R-:W-:-:S04]  /*9a30*/  @P1 LOP3.LUT R5, R5, R4, RZ, 0x3c, !PT ;  /* 0x0000000405051212 */ /* 0x001fc800078e3cff */
[----:B------:R-:W-:-:S04]  /*9a40*/  @P1 LOP3.LUT R4, R5, R4, RZ, 0x3c, !PT ;  /* 0x0000000405041212 */ /* 0x000fc800078e3cff */
[----:B------:R-:W-:-:S05]  /*9a50*/  @P1 LOP3.LUT R5, R5, R4, RZ, 0x3c, !PT ;  /* 0x0000000405051212 */ /* 0x000fca00078e3cff */
[----:B------:R0:W4:Y:S04]  /*9a60*/  @P1 LDG.E.U8 R142, desc[UR32][R4.64] ;  /* 0x00000020048e1981 */ /* 0x000128000c1e1100 */
[----:B------:R-:W0:Y:S04]  /*9a70*/  LDL R4, [R1+0x2f4] ;  /* 0x0002f40001047983 */ /* 0x000e280000100800 */
[----:B------:R-:W0:Y:S02]  /*9a80*/  LDL R5, [R1+0x2f8] ;  /* 0x0002f80001057983 */ /* 0x000e240000100800 */
[----:B0-----:R-:W-:-:S04]  /*9a90*/  @P0 LOP3.LUT R5, R5, R4, RZ, 0x3c, !PT ;  /* 0x0000000405050212 */ /* 0x001fc800078e3cff */
[----:B------:R-:W-:-:S04]  /*9aa0*/  @P0 LOP3.LUT R4, R5, R4, RZ, 0x3c, !PT ;  /* 0x0000000405040212 */ /* 0x000fc800078e3cff */
[----:B------:R-:W-:-:S05]  /*9ab0*/  @P0 LOP3.LUT R5, R5, R4, RZ, 0x3c, !PT ;  /* 0x0000000405050212 */ /* 0x000fca00078e3cff */
[----:B------:R3:W4:Y:S02]  /*9ac0*/  @P0 LDG.E.U8 R104, desc[UR32][R4.64] ;  /* 0x0000002004680981 */ /* 0x000724000c1e1100 */
[----:B---3--:R-:W-:Y:S02]  /*9ad0*/  @P0 IMAD.MOV.U32 R4, RZ, RZ, R127 ;  /* 0x000000ffff040224 */ /* 0x008fe400078e007f */
[----:B------:R-:W-:Y:S01]  /*9ae0*/  @P0 IMAD.MOV.U32 R5, RZ, RZ, R135 ;  /* 0x000000ffff050224 */ /* 0x000fe200078e0087 */
[----:B------:R-:W-:Y:S01]  /*9af0*/  ISETP.GT.AND P1, PT, R2, 0x32, PT ;  /* 0x000000320200780c */ /* 0x000fe20003f24270 */
[----:B------:R-:W3:Y:S04]  /*9b00*/  LDL R135, [R1+0x2cc] ;  /* 0x0002cc0001877983 */ /* 0x000ee80000100800 */
[----:B------:R0:W4:Y:S01]  /*9b10*/  @P0 LDG.E.U8 R102, desc[UR32][R4.64] ;  /* 0x0000002004660981 */ /* 0x000122000c1e1100 */
[----:B------:R-:W-:-:S02]  /*9b20*/  PRMT R141, RZ, 0x7610, R141 ;  /* 0x00007610ff8d7816 */ /* 0x000fc4000000008d */
[----:B------:R-:W-:Y:S01]  /*9b30*/  PRMT R140, RZ, 0x7610, R140 ;  /* 0x00007610ff8c7816 */ /* 0x000fe2000000008c */
[----:B------:R-:W3:Y:S04]  /*9b40*/  LDL R127, [R1+0x2d0] ;  /* 0x0002d000017f7983 */ /* 0x000ee80000100800 */
[----:B------:R-:W2:Y:S01]  /*9b50*/  LDL R5, [R1+0x2e4] ;  /* 0x0002e40001057983 */ /* 0x000ea20000100800 */
[----:B0-----:R-:W-:Y:S01]  /*9b60*/  @P1 IMAD.MOV.U32 R4, RZ, RZ, R243 ;  /* 0x000000ffff041224 */ /* 0x001fe200078e00f3 */
[----:B------:R-:W-:Y:S02]  /*9b70*/  ISETP.GT.AND P0, PT, R2, 0x33, PT ;  /* 0x000000330200780c */ /* 0x000fe40003f04270 */
[----:B------:R-:W-:Y:S01]  /*9b80*/  PRMT R105, RZ, 0x7610, R105 ;  /* 0x00007610ff697816 */ /* 0x000fe20000000069 */
[----:B------:R-:W4:Y:S04]  /*9b90*/  LDL R243, [R1+0x2c0] ;  /* 0x0002c00001f37983 */ /* 0x000f280000100800 */
[----:B--2---:R0:W2:Y:S02]  /*9ba0*/  @P1 LDG.E.U8 R141, desc[UR32][R4.64] ;  /* 0x00000020048d1981 */ /* 0x0040a4000c1e1100 */
[----:B0-----:R-:W-:-:S02]  /*9bb0*/  @P1 IMAD.MOV.U32 R4, RZ, RZ, R133 ;  /* 0x000000ffff041224 */ /* 0x001fc400078e0085 */
[----:B------:R-:W-:Y:S01]  /*9bc0*/  @P1 IMAD.MOV.U32 R5, RZ, RZ, R134 ;  /* 0x000000ffff051224 */ /* 0x000fe200078e0086 */
[----:B------:R-:W-:Y:S01]  /*9bd0*/  PRMT R103, RZ, 0x7610, R103 ;  /* 0x00007610ff677816 */ /* 0x000fe20000000067 */
[----:B------:R-:W2:Y:S04]  /*9be0*/  LDL R134, [R1+0x2b4] ;  /* 0x0002b40001867983 */ /* 0x000ea80000100800 */
[----:B------:R0:W2:Y:S01]  /*9bf0*/  @P1 LDG.E.U8 R140, desc[UR32][R4.64] ;  /* 0x00000020048c1981 */ /* 0x0000a2000c1e1100 */
[----:B------:R-:W-:-:S03]  /*9c00*/  PRMT R139, RZ, 0x7610, R139 ;  /* 0x00007610ff8b7816 */ /* 0x000fc6000000008b */
        /* <DEDUP_REMOVED lines=9> */
[----:B------:R-:W-:Y:S01]  /*9ca0*/  ISETP.GT.AND P1, PT, R2, 0x34, PT ;  /* 0x000000340200780c */ /* 0x000fe20003f24270 */
[----:B------:R-:W3:Y:S04]  /*9cb0*/  LDL R135, [R1+0x2a4] ;  /* 0x0002a40001877983 */ /* 0x000ee80000100800 */
[----:B------:R0:W3:Y:S04]  /*9cc0*/  @P0 LDG.E.U8 R103, desc[UR32][R4.64] ;  /* 0x0000002004670981 */ /* 0x0000e8000c1e1100 */
[----:B------:R-:W3:Y:S04]  /*9cd0*/  LDL R127, [R1+0x2b0] ;  /* 0x0002b000017f7983 */ /* 0x000ee80000100800 */
[----:B------:R-:W0:Y:S04]  /*9ce0*/  LDL R4, [R1+0x2c4] ;  /* 0x0002c40001047983 */ /* 0x000e280000100800 */
[----:B------:R-:W0:Y:S02]  /*9cf0*/  LDL R5, [R1+0x2c8] ;  /* 0x0002c80001057983 */ /* 0x000e240000100800 */
        /* <DEDUP_REMOVED lines=19> */
[----:B------:R-:W2:Y:S01]  /*9e30*/  LDL R133, [R1+0x288] ;  /* 0x0002880001857983 */ /* 0x000ea20000100800 */
[----:B---3--:R-:W-:Y:S02]  /*9e40*/  @P0 IMAD.MOV.U32 R4, RZ, RZ, R127 ;  /* 0x000000ffff040224 */ /* 0x008fe400078e007f */
[----:B------:R-:W-:Y:S01]  /*9e50*/  @P0 IMAD.MOV.U32 R5, RZ, RZ, R135 ;  /* 0x000000ffff050224 */ /* 0x000fe200078e0087 */
        /* <DEDUP_REMOVED lines=9> */
[----:B------:R-:W0:Y:S04]  /*9ef0*/  LDL R4, [R1+0x294] ;  /* 0x0002940001047983 */ /* 0x000e280000100800 */
[----:B------:R-:W0:Y:S01]  /*9f00*/  LDL R5, [R1+0x298] ;  /* 0x0002980001057983 */ /* 0x000e220000100800 */
[----:B------:R-:W-:Y:S02]  /*9f10*/  ISETP.GT.AND P0, PT, R2, 0x37, PT ;  /* 0x000000370200780c */ /* 0x000fe40003f04270 */
[----:B0-----:R-:W-:-:S04]  /*9f20*/  @P1 LOP3.LUT R5, R5, R4, RZ, 0x3c, !PT ;  /* 0x0000000405051212 */ /* 0x001fc800078e3cff */
[----:B------:R-:W-:-:S04]  /*9f30*/  @P1 LOP3.LUT R4, R5, R4, RZ, 0x3c, !PT ;  /* 0x0000000405041212 */ /* 0x000fc800078e3cff */
[----:B------:R-:W-:-:S05]  /*9f40*/  @P1 LOP3.LUT R5, R5, R4, RZ, 0x3c, !PT ;  /* 0x0000000405051212 */ /* 0x000fca00078e3cff */
[----:B------:R4:W3:Y:S04]  /*9f50*/  @P1 LDG.E.U8 R136, desc[UR32][R4.64] ;  /* 0x0000002004881981 */ /* 0x0008e8000c1e1100 */
[----:B------:R-:W2:Y:S01]  /*9f60*/  LDL R5, [R1+0x28c] ;  /* 0x00028c0001057983 */ /* 0x000ea20000100800 */
[----:B------:R-:W-:Y:S01]  /*9f70*/  PRMT R101, RZ, 0x7610, R101 ;  /* 0x00007610ff657816 */ /* 0x000fe20000000065 */
[----:B----4-:R-:W-:Y:S01]  /*9f80*/  @P0 IMAD.MOV.U32 R4, RZ, RZ, R243 ;  /* 0x000000ffff040224 */ /* 0x010fe200078e00f3 */
[----:B------:R-:W-:Y:S01]  /*9f90*/  ISETP.GT.AND P1, PT, R2, 0x38, PT ;  /* 0x000000380200780c */ /* 0x000fe20003f24270 */
[----:B------:R-:W4:Y:S01]  /*9fa0*/  LDL R243, [R1+0x260] ;  /* 0x0002600001f37983 */ /* 0x000f220000100800 */
[----:B------:R-:W-:Y:S02]  /*9fb0*/  PRMT R99, RZ, 0x7610, R99 ;  /* 0x00007610ff637816 */ /* 0x000fe40000000063 */
[----:B------:R-:W-:Y:S01]  /*9fc0*/  PRMT R97, RZ, 0x7610, R97 ;  /* 0x00007610ff617816 */ /* 0x000fe20000000061 */
[----:B--2---:R0:W2:Y:S02]  /*9fd0*/  @P0 LDG.E.U8 R101, desc[UR32][R4.64] ;  /* 0x0000002004650981 */ /* 0x0040a4000c1e1100 */
[----:B0-----:R-:W-:-:S02]  /*9fe0*/  @P0 IMAD.MOV.U32 R4, RZ, RZ, R133 ;  /* 0x000000ffff040224 */ /* 0x001fc400078e0085 */
        /* <DEDUP_REMOVED lines=44> */
[----:B------:R-:W-:-:S03]  /*a2b0*/  PRMT R21, RZ, 0x7610, R21 ;  /* 0x00007610ff157816 */ /* 0x000fc60000000015 */
        /* <DEDUP_REMOVED lines=9> */
[----:B------:R-:W-:Y:S01]  /*a350*/  ISETP.GT.AND P1, PT, R2, 0x3c, PT ;  /* 0x0000003c0200780c */ /* 0x000fe20003f24270 */
        /* <DEDUP_REMOVED lines=12> */
[----:B------:R-:W-:Y:S02]  /*a420*/  PRMT R19, RZ, 0x7610, R19 ;  /* 0x00007610ff137816 */ /* 0x000fe40000000013 */
[----:B------:R-:W-:Y:S02]  /*a430*/  PRMT R17, RZ, 0x7610, R17 ;  /* 0x00007610ff117816 */ /* 0x000fe40000000011 */
[----:B------:R-:W-:-:S02]  /*a440*/  LOP3.LUT R3, R3, 0xffff, RZ, 0xc0, !PT ;  /* 0x0000ffff03037812 */ /* 0x000fc400078ec0ff */
[----:B---3--:R0:W2:Y:S05]  /*a450*/  @P1 LDG.E.U8 R19, desc[UR32][R4.64] ;  /* 0x0000002004131981 */ /* 0x0080aa000c1e1100 */
[----:B0-----:R-:W-:Y:S02]  /*a460*/  @P0 IMAD.MOV.U32 R4, RZ, RZ, R127 ;  /* 0x000000ffff040224 */ /* 0x001fe400078e007f */
[----:B------:R-:W-:Y:S01]  /*a470*/  @P0 IMAD.MOV.U32 R5, RZ, RZ, R135 ;  /* 0x000000ffff050224 */ /* 0x000fe200078e0087 */
[----:B------:R-:W3:Y:S04]  /*a480*/  LDL R127, [R1+0x218] ;  /* 0x00021800017f7983 */ /* 0x000ee80000100800 */
[----:B------:R0:W2:Y:S04]  /*a490*/  @P0 LDG.E.U8 R17, desc[UR32][R4.64] ;  /* 0x0000002004110981 */ /* 0x0000a8000c1e1100 */
[----:B------:R-:W3:Y:S01]  /*a4a0*/  LDL R135, [R1+0x214] ;  /* 0x0002140001877983 */ /* 0x000ee20000100800 */
[----:B0-----:R-:W-:Y:S01]  /*a4b0*/  LOP3.LUT R4, R13, 0xffff, RZ, 0xc0, !PT ;  /* 0x0000ffff0d047812 */ /* 0x001fe200078ec0ff */
[----:B----4-:R-:W-:Y:S01]  /*a4c0*/  @P0 IMAD.MOV.U32 R5, RZ, RZ, R134 ;  /* 0x000000ffff050224 */ /* 0x010fe200078e0086 */
[----:B------:R-:W-:Y:S01]  /*a4d0*/  PRMT R13, RZ, 0x7610, R13 ;  /* 0x00007610ff0d7816 */ /* 0x000fe2000000000d */
[----:B------:R-:W4:Y:S01]  /*a4e0*/  LDL R134, [R1+0x20c] ;  /* 0x00020c0001867983 */ /* 0x000f220000100800 */
[----:B------:R-:W-:Y:S01]  /*a4f0*/  PRMT R243, R4, 0x3340, R3 ;  /* 0x0000334004f37816 */ /* 0x000fe20000000003 */
[----:B------:R-:W-:Y:S01]  /*a500*/  @P0 IMAD.MOV.U32 R4, RZ, RZ, R133 ;  /* 0x000000ffff040224 */ /* 0x000fe200078e0085 */
[----:B------:R-:W-:Y:S01]  /*a510*/  LOP3.LUT R3, R20, 0xffff, RZ, 0xc0, !PT ;  /* 0x0000ffff14037812 */ /* 0x000fe200078ec0ff */
[----:B------:R-:W2:Y:S04]  /*a520*/  LDL R133, [R1+0x210] ;  /* 0x0002100001857983 */ /* 0x000ea80000100800 */
[----:B------:R0:W4:Y:S02]  /*a530*/  @P0 LDG.E.U8 R13, desc[UR32][R4.64] ;  /* 0x00000020040d0981 */ /* 0x000124000c1e1100 */
[----:B0-----:R-:W-:-:S02]  /*a540*/  LOP3.LUT R4, R223, 0xffff, RZ, 0xc0, !PT ;  /* 0x0000ffffdf047812 */ /* 0x001fc400078ec0ff */
[----:B------:R-:W3:Y:S02]  /*a550*/  LDL R5, [R1+0x220] ;  /* 0x0002200001057983 */ /* 0x000ee40000100800 */
[----:B------:R-:W-:Y:S02]  /*a560*/  PRMT R223, R4, 0x3340, R3 ;  /* 0x0000334004df7816 */ /* 0x000fe40000000003 */
[----:B------:R-:W2:Y:S01]  /*a570*/  LDL R3, [R1+0x21c] ;  /* 0x00021c0001037983 */ /* 0x000ea20000100800 */
[----:B------:R-:W-:Y:S02]  /*a580*/  ISETP.GT.AND P0, PT, R2, 0x3e, PT ;  /* 0x0000003e0200780c */ /* 0x000fe40003f04270 */
[----:B------:R-:W-:-:S11]  /*a590*/  PRMT R20, RZ, 0x7610, R20 ;  /* 0x00007610ff147816 */ /* 0x000fd60000000014 */
[----:B---3--:R-:W-:Y:S02]  /*a5a0*/  @P0 IMAD.MOV.U32 R4, RZ, RZ, R5 ;  /* 0x000000ffff040224 */ /* 0x008fe400078e0005 */
[----:B--2---:R-:W-:Y:S01]  /*a5b0*/  @P0 IMAD.MOV.U32 R5, RZ, RZ, R3 ;  /* 0x000000ffff050224 */ /* 0x004fe200078e0003 */
[----:B------:R-:W-:-:S04]  /*a5c0*/  LOP3.LUT R3, R16, 0xffff, RZ, 0xc0, !PT ;  /* 0x0000ffff10037812 */ /* 0x000fc800078ec0ff */
[----:B------:R0:W2:Y:S01]  /*a5d0*/  @P0 LDG.E.U8 R20, desc[UR32][R4.64] ;  /* 0x0000002004140981 */ /* 0x0000a2000c1e1100 */
[----:B------:R-:W-:Y:S02]  /*a5e0*/  PRMT R16, RZ, 0x7610, R16 ;  /* 0x00007610ff107816 */ /* 0x000fe40000000010 */
[----:B0-----:R-:W-:Y:S01]  /*a5f0*/  LOP3.LUT R4, R23, 0xffff, RZ, 0xc0, !PT ;  /* 0x0000ffff17047812 */ /* 0x001fe200078ec0ff */
[----:B------:R-:W-:-:S03]  /*a600*/  @P0 IMAD.MOV.U32 R5, RZ, RZ, R135 ;  /* 0x000000ffff050224 */ /* 0x000fc600078e0087 */
[----:B------:R-:W-:Y:S01]  /*a610*/  PRMT R23, R4, 0x3340, R3 ;  /* 0x0000334004177816 */ /* 0x000fe20000000003 */
[----:B------:R-:W-:-:S05]  /*a620*/  @P0 IMAD.MOV.U32 R4, RZ, RZ, R127 ;  /* 0x000000ffff040224 */ /* 0x000fca00078e007f */
[----:B------:R0:W3:Y:S01]  /*a630*/  @P0 LDG.E.U8 R16, desc[UR32][R4.64] ;  /* 0x0000002004100981 */ /* 0x0000e2000c1e1100 */
[----:B------:R-:W-:Y:S02]  /*a640*/  ISETP.GT.AND P0, PT, R2, 0x3f, PT ;  /* 0x0000003f0200780c */ /* 0x000fe40003f04270 */
[----:B------:R-:W-:Y:S02]  /*a650*/  LOP3.LUT R3, R15, 0xffff, RZ, 0xc0, !PT ;  /* 0x0000ffff0f037812 */ /* 0x000fe400078ec0ff */
[----:B------:R-:W-:Y:S02]  /*a660*/  PRMT R15, RZ, 0x7610, R15 ;  /* 0x00007610ff0f7816 */ /* 0x000fe4000000000f */
[----:B0-----:R-:W-:-:S04]  /*a670*/  LOP3.LUT R4, R18, 0xffff, RZ, 0xc0, !PT ;  /* 0x0000ffff12047812 */ /* 0x001fc800078ec0ff */
[----:B------:R-:W-:-:S03]  /*a680*/  PRMT R18, R4, 0x3340, R3 ;  /* 0x0000334004127816 */ /* 0x000fc60000000003 */
[----:B------:R-:W-:Y:S02]  /*a690*/  @P0 IMAD.MOV.U32 R4, RZ, RZ, R133 ;  /* 0x000000ffff040224 */ /* 0x000fe400078e0085 */
[----:B----4-:R-:W-:Y:S01]  /*a6a0*/  @P0 IMAD.MOV.U32 R5, RZ, RZ, R134 ;  /* 0x000000ffff050224 */ /* 0x010fe200078e0086 */
[----:B------:R-:W0:Y:S04]  /*a6b0*/  S2R R135, SR_TID.X ;  /* 0x0000000000877919 */ /* 0x000e280000002100 */
[----:B------:R1:W4:Y:S01]  /*a6c0*/  @P0 LDG.E.U8 R15, desc[UR32][R4.64] ;  /* 0x00000020040f0981 */ /* 0x000322000c1e1100 */
[----:B------:R-:W-:-:S03]  /*a6d0*/  LOP3.LUT R3, R11, 0xffff, RZ, 0xc0, !PT ;  /* 0x0000ffff0b037812 */ /* 0x000fc600078ec0ff */
[----:B------:R-:W2:Y:S04]  /*a6e0*/  LDL R134, [R1+0x1f4] ;  /* 0x0001f40001867983 */ /* 0x000ea80000100800 */
[----:B------:R-:W3:Y:S01]  /*a6f0*/  LDL R133, [R1+0x1f8] ;  /* 0x0001f80001857983 */ /* 0x000ee20000100800 */
[----:B-1----:R-:W-:Y:S02]  /*a700*/  LOP3.LUT R5, R14, 0xffff, RZ, 0xc0, !PT ;  /* 0x0000ffff0e057812 */ /* 0x002fe400078ec0ff */
[----:B------:R-:W-:Y:S02]  /*a710*/  LOP3.LUT R4, R12, 0xffff, RZ, 0xc0, !PT ;  /* 0x0000ffff0c047812 */ /* 0x000fe400078ec0ff */
[----:B------:R-:W4:Y:S02]  /*a720*/  LDL R12, [R1+0x208] ;  /* 0x00020800010c7983 */ /* 0x000f240000100800 */
[----:B------:R-:W-:-:S02]  /*a730*/  PRMT R11, R5, 0x3340, R4 ;  /* 0x00003340050b7816 */ /* 0x000fc40000000004 */
[----:B------:R-:W-:Y:S02]  /*a740*/  LOP3.LUT R5, R9, 0xffff, RZ, 0xc0, !PT ;  /* 0x0000ffff09057812 */ /* 0x000fe400078ec0ff */
[----:B------:R-:W2:Y:S01]  /*a750*/  LDL R9, [R1+0x204] ;  /* 0x0002040001097983 */ /* 0x000ea20000100800 */
[----:B0-----:R-:W-:Y:S02]  /*a760*/  LOP3.LUT R127, R135, 0x3f, RZ, 0xc0, !PT ;  /* 0x0000003f877f7812 */ /* 0x001fe400078ec0ff */
[----:B------:R-:W-:Y:S01]  /*a770*/  LOP3.LUT R4, R8, 0xffff, RZ, 0xc0, !PT ;  /* 0x0000ffff08047812 */ /* 0x000fe200078ec0ff */
[----:B------:R-:W3:Y:S01]  /*a780*/  LDL R135, [R1+0x200] ;  /* 0x0002000001877983 */ /* 0x000ee20000100800 */
[----:B------:R-:W-:-:S03]  /*a790*/  ISETP.GE.AND P1, PT, R127, R2, PT ;  /* 0x000000027f00720c */ /* 0x000fc60003f26270 */
[----:B------:R-:W3:Y:S01]  /*a7a0*/  LDL R127, [R1+0x5fc] ;  /* 0x0005fc00017f7983 */ /* 0x000ee20000100800 */
[----:B------:R-:W-:Y:S02]  /*a7b0*/  LOP3.LUT R2, R10, 0xffff, RZ, 0xc0, !PT ;  /* 0x0000ffff0a027812 */ /* 0x000fe400078ec0ff */
[----:B------:R-:W-:Y:S01]  /*a7c0*/  PRMT R14, RZ, 0x7610, R14 ;  /* 0x00007610ff0e7816 */ /* 0x000fe2000000000e */
[----:B------:R-:W3:Y:S01]  /*a7d0*/  LDL R8, [R1+0x1e0] ;  /* 0x0001e00001087983 */ /* 0x000ee20000100800 */
[----:B------:R-:W-:Y:S02]  /*a7e0*/  PRMT R10, R3, 0x3340, R2 ;  /* 0x00003340030a7816 */ /* 0x000fe40000000002 */
[----:B------:R-:W-:Y:S02]  /*a7f0*/  LOP3.LUT R3, R7, 0xffff, RZ, 0xc0, !PT ;  /* 0x0000ffff07037812 */ /* 0x000fe400078ec0ff */
[----:B------:R-:W-:Y:S02]  /*a800*/  PRMT R7, R5, 0x3340, R4 ;  /* 0x0000334005077816 */ /* 0x000fe40000000004 */
[----:B------:R-:W-:-:S02]  /*a810*/  PRMT R5, R23, 0x5410, R18 ;  /* 0x0000541017057816 */ /* 0x000fc40000000012 */
[----:B------:R-:W3:Y:S01]  /*a820*/  LDL R23, [R1+0x1fc] ;  /* 0x0001fc0001177983 */ /* 0x000ee20000100800 */
[----:B------:R-:W-:-:S03]  /*a830*/  LOP3.LUT R2, R6, 0xffff, RZ, 0xc0, !PT ;  /* 0x0000ffff06027812 */ /* 0x000fc600078ec0ff */
[----:B------:R-:W3:Y:S01]  /*a840*/  LDL R18, [R1+0x1ec] ;  /* 0x0001ec0001127983 */ /* 0x000ee20000100800 */
[----:B------:R-:W-:-:S04]  /*a850*/  PRMT R2, R3, 0x3340, R2 ;  /* 0x0000334003027816 */ /* 0x000fc80000000002 */
[----:B------:R-:W-:Y:S02]  /*a860*/  PRMT R7, R7, 0x5410, R2 ;  /* 0x0000541007077816 */ /* 0x000fe40000000002 */
[----:B------:R-:W-:Y:S02]  /*a870*/  PRMT R6, R11, 0x5410, R10 ;  /* 0x000054100b067816 */ /* 0x000fe4000000000a */
[----:B------:R-:W3:Y:S01]  /*a880*/  LDL R11, [R1+0x1e4] ;  /* 0x0001e400010b7983 */ /* 0x000ee20000100800 */
[----:B------:R-:W-:-:S03]  /*a890*/  PRMT R4, R243, 0x5410, R223 ;  /* 0x00005410f3047816 */ /* 0x000fc600000000df */
[----:B------:R-:W3:Y:S01]  /*a8a0*/  LDL R10, [R1+0x1dc] ;  /* 0x0001dc00010a7983 */ /* 0x000ee20000100800 */
[----:B----4-:R-:W-:-:S03]  /*a8b0*/  @P0 IMAD.MOV.U32 R2, RZ, RZ, R12 ;  /* 0x000000ffff020224 */ /* 0x010fc600078e000c */
[----:B------:R-:W4:Y:S01]  /*a8c0*/  LDL R12, [R1+0x1f0] ;  /* 0x0001f000010c7983 */ /* 0x000f220000100800 */
[----:B--2---:R-:W-:-:S03]  /*a8d0*/  @P0 IMAD.MOV.U32 R3, RZ, RZ, R9 ;  /* 0x000000ffff030224 */ /* 0x004fc600078e0009 */
[----:B------:R-:W2:Y:S04]  /*a8e0*/  LDL R9, [R1+0x1e8] ;  /* 0x0001e80001097983 */ /* 0x000ea80000100800 */
[----:B------:R0:W2:Y:S01]  /*a8f0*/  @P0 LDG.E.U8 R14, desc[UR32][R2.64] ;  /* 0x00000020020e0981 */ /* 0x0000a2000c1e1100 */
[----:B------:R-:W-:Y:S06]  /*a900*/  BAR.SYNC.DEFER_BLOCKING 0x0 ;  /* 0x0000000000007b1d */ /* 0x000fec0000010000 */
[----:B---3--:R1:W-:Y:S04]  /*a910*/  STS.128 [R127+UR7], R4 ;  /* 0x000000047f007988 */ /* 0x0083e80008000c07 */
[----:B-1----:R-:W3:Y:S04]  /*a920*/  LDL R7, [R1+0x1d4] ;  /* 0x0001d40001077983 */ /* 0x002ee80000100800 */
[----:B------:R-:W3:Y:S01]  /*a930*/  LDL R4, [R1+0x1d8] ;  /* 0x0001d80001047983 */ /* 0x000ee20000100800 */
[----:B------:R-:W-:Y:S01]  /*a940*/  PRMT R88, RZ, 0x7610, R88 ;  /* 0x00007610ff587816 */ /* 0x000fe20000000058 */
[----:B0-----:R-:W-:-:S02]  /*a950*/  @!P1 IMAD.MOV.U32 R2, RZ, RZ, R135 ;  /* 0x000000ffff029224 */ /* 0x001fc400078e0087 */
[----:B------:R-:W-:Y:S01]  /*a960*/  @!P1 IMAD.MOV.U32 R3, RZ, RZ, R23 ;  /* 0x000000ffff039224 */ /* 0x000fe200078e0017 */
[----:B------:R-:W-:Y:S01]  /*a970*/  PRMT R215, RZ, 0x7610, R215 ;  /* 0x00007610ffd77816 */ /* 0x000fe200000000d7 */
[----:B------:R-:W3:Y:S04]  /*a980*/  LDL R6, [R1+0x1d0] ;  /* 0x0001d00001067983 */ /* 0x000ee80000100800 */
[----:B------:R0:W3:Y:S01]  /*a990*/  @!P1 LDG.E.U8 R88, desc[UR32][R2.64] ;  /* 0x0000002002589981 */ /* 0x0000e2000c1e1100 */
[----:B------:R-:W-:Y:S02]  /*a9a0*/  PRMT R252, RZ, 0x7610, R252 ;  /* 0x00007610fffc7816 */ /* 0x000fe400000000fc */
[----:B------:R-:W-:Y:S01]  /*a9b0*/  PRMT R251, RZ, 0x7610, R251 ;  /* 0x00007610fffb7816 */ /* 0x000fe200000000fb */
[----:B------:R-:W3:Y:S01]  /*a9c0*/  LDL R5, [R1+0x1c0] ;  /* 0x0001c00001057983 */ /* 0x000ee20000100800 */
[----:B0-----:R-:W-:-:S02]  /*a9d0*/  @!P1 IMAD.MOV.U32 R2, RZ, RZ, R133 ;  /* 0x000000ffff029224 */ /* 0x001fc400078e0085 */
[----:B------:R-:W-:-:S05]  /*a9e0*/  @!P1 IMAD.MOV.U32 R3, RZ, RZ, R134 ;  /* 0x000000ffff039224 */ /* 0x000fca00078e0086 */
[----:B------:R0:W3:Y:S02]  /*a9f0*/  @!P1 LDG.E.U8 R215, desc[UR32][R2.64] ;  /* 0x0000002002d79981 */ /* 0x0000e4000c1e1100 */
[----:B0-----:R-:W-:Y:S02]  /*aa00*/  @!P1 IMAD.MOV.U32 R3, RZ, RZ, R18 ;  /* 0x000000ffff039224 */ /* 0x001fe400078e0012 */
[----:B------:R-:W3:Y:S01]  /*aa10*/  LDL R18, [R1+0x1c4] ;  /* 0x0001c40001127983 */ /* 0x000ee20000100800 */
[----:B------:R-:W-:Y:S01]  /*aa20*/  PRMT R250, RZ, 0x7610, R250 ;  /* 0x00007610fffa7816 */ /* 0x000fe200000000fa */
[----:B----4-:R-:W-:Y:S02]  /*aa30*/  @!P1 IMAD.MOV.U32 R2, RZ, RZ, R12 ;  /* 0x000000ffff029224 */ /* 0x010fe400078e000c */
[----:B------:R-:W4:Y:S04]  /*aa40*/  LDL R12, [R1+0x1c8] ;  /* 0x0001c800010c7983 */ /* 0x000f280000100800 */
[----:B------:R2:W4:Y:S02]  /*aa50*/  @!P1 LDG.E.U8 R252, desc[UR32][R2.64] ;  /* 0x0000002002fc9981 */ /* 0x000524000c1e1100 */
[----:B--2---:R-:W-:-:S02]  /*aa60*/  @!P1 IMAD.MOV.U32 R2, RZ, RZ, R9 ;  /* 0x000000ffff029224 */ /* 0x004fc400078e0009 */
[----:B------:R-:W2:Y:S01]  /*aa70*/  LDL R9, [R1+0x1cc] ;  /* 0x0001cc0001097983 */ /* 0x000ea20000100800 */
[----:B------:R-:W-:-:S03]  /*aa80*/  @!P1 IMAD.MOV.U32 R3, RZ, RZ, R11 ;  /* 0x000000ffff039224 */ /* 0x000fc600078e000b */
[----:B------:R-:W4:Y:S04]  /*aa90*/  LDL R11, [R1+0x1b4] ;  /* 0x0001b400010b7983 */ /* 0x000f280000100800 */
[----:B------:R0:W4:Y:S02]  /*aaa0*/  @!P1 LDG.E.U8 R251, desc[UR32][R2.64] ;  /* 0x0000002002fb9981 */ /* 0x000124000c1e1100 */
[----:B0-----:R-:W-:Y:S02]  /*aab0*/  @!P1 IMAD.MOV.U32 R2, RZ, RZ, R8 ;  /* 0x000000ffff029224 */ /* 0x001fe400078e0008 */
[----:B------:R-:W4:Y:S01]  /*aac0*/  LDL R8, [R1+0x1bc] ;  /* 0x0001bc0001087983 */ /* 0x000f220000100800 */
[----:B------:R-:W-:-:S03]  /*aad0*/  @!P1 IMAD.MOV.U32 R3, RZ, RZ, R10 ;  /* 0x000000ffff039224 */ /* 0x000fc600078e000a */
[----:B------:R-:W4:Y:S04]  /*aae0*/  LDL R10, [R1+0x1b8] ;  /* 0x0001b800010a7983 */ /* 0x000f280000100800 */
[----:B------:R3:W4:Y:S02]  /*aaf0*/  @!P1 LDG.E.U8 R250, desc[UR32][R2.64] ;  /* 0x0000002002fa9981 */ /* 0x000724000c1e1100 */
[----:B---3--:R-:W-:Y:S02]  /*ab00*/  @!P1 IMAD.MOV.U32 R3, RZ, RZ, R7 ;  /* 0x000000ffff039224 */ /* 0x008fe400078e0007 */
[----:B------:R-:W-:Y:S01]  /*ab10*/  @!P1 IMAD.MOV.U32 R2, RZ, RZ, R4 ;  /* 0x000000ffff029224 */ /* 0x000fe200078e0004 */
[----:B------:R-:W3:Y:S04]  /*ab20*/  LDL R7, [R1+0x1ac] ;  /* 0x0001ac0001077983 */ /* 0x000ee80000100800 */
[----:B------:R-:W3:Y:S01]  /*ab30*/  LDL R4, [R1+0x1b0] ;  /* 0x0001b00001047983 */ /* 0x000ee20000100800 */
[----:B------:R-:W-:-:S02]  /*ab40*/  PRMT R249, RZ, 0x7610, R249 ;  /* 0x00007610fff97816 */ /* 0x000fc400000000f9 */
[----:B------:R-:W-:-:S04]  /*ab50*/  PRMT R248, RZ, 0x7610, R248 ;  /* 0x00007610fff87816 */ /* 0x000fc800000000f8 */
[----:B------:R0:W3:Y:S01]  /*ab60*/  @!P1 LDG.E.U8 R249, desc[UR32][R2.64] ;  /* 0x0000002002f99981 */ /* 0x0000e2000c1e1100 */
[----:B------:R-:W-:Y:S01]  /*ab70*/  PRMT R247, RZ, 0x7610, R247 ;  /* 0x00007610fff77816 */ /* 0x000fe200000000f7 */
[----:B0-----:R-:W-:Y:S02]  /*ab80*/  @!P1 IMAD.MOV.U32 R2, RZ, RZ, R6 ;  /* 0x000000ffff029224 */ /* 0x001fe400078e0006 */
[----:B------:R-:W3:Y:S01]  /*ab90*/  LDL R6, [R1+0x1a8] ;  /* 0x0001a80001067983 */ /* 0x000ee20000100800 */
[----:B------:R-:W-:Y:S02]  /*aba0*/  PRMT R246, RZ, 0x7610, R246 ;  /* 0x00007610fff67816 */ /* 0x000fe400000000f6 */
[----:B------:R-:W-:Y:S01]  /*abb0*/  PRMT R245, RZ, 0x7610, R245 ;  /* 0x00007610fff57816 */ /* 0x000fe200000000f5 */
[----:B--2---:R-:W-:Y:S02]  /*abc0*/  @!P1 IMAD.MOV.U32 R3, RZ, RZ, R9 ;  /* 0x000000ffff039224 */ /* 0x004fe400078e0009 */
[----:B------:R-:W2:Y:S04]  /*abd0*/  LDL R9, [R1+0x1a4] ;  /* 0x0001a40001097983 */ /* 0x000ea80000100800 */
[----:B------:R4:W2:Y:S02]  /*abe0*/  @!P1 LDG.E.U8 R248, desc[UR32][R2.64] ;  /* 0x0000002002f89981 */ /* 0x0008a4000c1e1100 */
[----:B----4-:R-:W-:-:S02]  /*abf0*/  @!P1 IMAD.MOV.U32 R2, RZ, RZ, R12 ;  /* 0x000000ffff029224 */ /* 0x010fc400078e000c */
[----:B------:R-:W-:Y:S01]  /*ac00*/  @!P1 IMAD.MOV.U32 R3, RZ, RZ, R18 ;  /* 0x000000ffff039224 */ /* 0x000fe200078e0012 */
[----:B------:R-:W-:Y:S01]  /*ac10*/  PRMT R244, RZ, 0x7610, R244 ;  /* 0x00007610fff47816 */ /* 0x000fe200000000f4 */
[----:B------:R-:W4:Y:S04]  /*ac20*/  LDL R12, [R1+0x174] ;  /* 0x00017400010c7983 */ /* 0x000f280000100800 */
[----:B------:R0:W4:Y:S01]  /*ac30*/  @!P1 LDG.E.U8 R247, desc[UR32][R2.64] ;  /* 0x0000002002f79981 */ /* 0x000122000c1e1100 */
[----:B------:R-:W-:-:S03]  /*ac40*/  PRMT R243, RZ, 0x7610, R243 ;  /* 0x00007610fff37816 */ /* 0x000fc600000000f3 */
[----:B------:R-:W4:Y:S01]  /*ac50*/  LDL R18, [R1+0x15c] ;  /* 0x00015c0001127983 */ /* 0x000f220000100800 */
[----:B0-----:R-:W-:Y:S02]  /*ac60*/  @!P1 IMAD.MOV.U32 R2, RZ, RZ, R5 ;  /* 0x000000ffff029224 */ /* 0x001fe400078e0005 */
[----:B------:R-:W-:Y:S01]  /*ac70*/  @!P1 IMAD.MOV.U32 R3, RZ, RZ, R8 ;  /* 0x000000ffff039224 */ /* 0x000fe200078e0008 */
[----:B------:R-:W4:Y:S04]  /*ac80*/  LDL R5, [R1+0x1a0] ;  /* 0x0001a00001057983 */ /* 0x000f280000100800 */
[----:B------:R-:W4:Y:S04]  /*ac90*/  LDL R8, [R1+0x19c] ;  /* 0x00019c0001087983 */ /* 0x000f280000100800 */
[----:B------:R0:W4:Y:S02]  /*aca0*/  @!P1 LDG.E.U8 R246, desc[UR32][R2.64] ;  /* 0x0000002002f69981 */ /* 0x000124000c1e1100 */
[----:B0-----:R-:W-:-:S02]  /*acb0*/  @!P1 IMAD.MOV.U32 R2, RZ, RZ, R10 ;  /* 0x000000ffff029224 */ /* 0x001fc400078e000a */
[----:B------:R-:W-:Y:S01]  /*acc0*/  @!P1 IMAD.MOV.U32 R3, RZ, RZ, R11 ;  /* 0x000000ffff039224 */ /* 0x000fe200078e000b */
[----:B------:R-:W4:Y:S04]  /*acd0*/  LDL R10, [R1+0x184] ;  /* 0x00018400010a7983 */ /* 0x000f280000100800 */
[----:B------:R3:W4:Y:S04]  /*ace0*/  @!P1 LDG.E.U8 R245, desc[UR32][R2.64] ;  /* 0x0000002002f59981 */ /* 0x000728000c1e1100 */
[----:B------:R-:W4:Y:S01]  /*acf0*/  LDL R11, [R1+0x16c] ;  /* 0x00016c00010b7983 */ /* 0x000f220000100800 */
[----:B---3--:R-:W-:-:S02]  /*ad00*/  @!P1 IMAD.MOV.U32 R2, RZ, RZ, R4 ;  /* 0x000000ffff029224 */ /* 0x008fc400078e0004 */
[----:B------:R-:W-:Y:S01]  /*ad10*/  @!P1 IMAD.MOV.U32 R3, RZ, RZ, R7 ;  /* 0x000000ffff039224 */ /* 0x000fe200078e0007 */
[----:B------:R-:W3:Y:S04]  /*ad20*/  LDL R4, [R1+0x198] ;  /* 0x0001980001047983 */ /* 0x000ee80000100800 */
[----:B------:R-:W3:Y:S04]  /*ad30*/  LDL R7, [R1+0x194] ;  /* 0x0001940001077983 */ /* 0x000ee80000100800 */
[----:B------:R0:W3:Y:S02]  /*ad40*/  @!P1 LDG.E.U8 R244, desc[UR32][R2.64] ;  /* 0x0000002002f49981 */ /* 0x0000e4000c1e1100 */
[----:B0-----:R-:W-:-:S02]  /*ad50*/  @!P1 IMAD.MOV.U32 R2, RZ, RZ, R6 ;  /* 0x000000ffff029224 */ /* 0x001fc400078e0006 */
[----:B------:R-:W3:Y:S01]  /*ad60*/  LDL R6, [R1+0x190] ;  /* 0x0001900001067983 */ /* 0x000ee20000100800 */
[----:B--2---:R-:W-:-:S03]  /*ad70*/  @!P1 IMAD.MOV.U32 R3, RZ, RZ, R9 ;  /* 0x000000ffff039224 */ /* 0x004fc600078e0009 */
[----:B------:R-:W2:Y:S04]  /*ad80*/  LDL R9, [R1+0x18c] ;  /* 0x00018c0001097983 */ /* 0x000ea80000100800 */
[----:B------:R0:W2:Y:S02]  /*ad90*/  @!P1 LDG.E.U8 R243, desc[UR32][R2.64] ;  /* 0x0000002002f39981 */ /* 0x0000a4000c1e1100 */
[----:B0-----:R-:W-:Y:S02]  /*ada0*/  LOP3.LUT R3, R132, 0xffff, RZ, 0xc0, !PT ;  /* 0x0000ffff84037812 */ /* 0x001fe400078ec0ff */
[----:B------:R-:W-:Y:S02]  /*adb0*/  LOP3.LUT R2, R242, 0xffff, RZ, 0xc0, !PT ;  /* 0x0000fffff2027812 */ /* 0x000fe400078ec0ff */
[----:B------:R-:W-:-:S02]  /*adc0*/  PRMT R242, RZ, 0x7610, R242 ;  /* 0x00007610fff27816 */ /* 0x000fc400000000f2 */
[----:B------:R-:W-:Y:S01]  /*add0*/  PRMT R135, R3, 0x3340, R2 ;  /* 0x0000334003877816 */ /* 0x000fe20000000002 */
[----:B----4-:R-:W-:Y:S02]  /*ade0*/  @!P1 IMAD.MOV.U32 R2, RZ, RZ, R5 ;  /* 0x000000ffff029224 */ /* 0x010fe400078e0005 */
[----:B------:R-:W4:Y:S01]  /*adf0*/  LDL R5, [R1+0x188] ;  /* 0x0001880001057983 */ /* 0x000f220000100800 */
[----:B------:R-:W-:-:S05]  /*ae00*/  @!P1 IMAD.MOV.U32 R3, RZ, RZ, R8 ;  /* 0x000000ffff039224 */ /* 0x000fca00078e0008 */
[----:B------:R0:W4:Y:S02]  /*ae10*/  @!P1 LDG.E.U8 R242, desc[UR32][R2.64] ;  /* 0x0000002002f29981 */ /* 0x000124000c1e1100 */
[----:B0-----:R-:W-:Y:S02]  /*ae20*/  LOP3.LUT R3, R131, 0xffff, RZ, 0xc0, !PT ;  /* 0x0000ffff83037812 */ /* 0x001fe400078ec0ff */
[----:B------:R-:W-:-:S04]  /*ae30*/  LOP3.LUT R2, R241, 0xffff, RZ, 0xc0, !PT ;  /* 0x0000fffff1027812 */ /* 0x000fc800078ec0ff */
[----:B------:R-:W-:Y:S01]  /*ae40*/  PRMT R8, R3, 0x3340, R2 ;  /* 0x0000334003087816 */ /* 0x000fe20000000002 */
[----:B---3--:R-:W-:Y:S02]  /*ae50*/  @!P1 IMAD.MOV.U32 R2, RZ, RZ, R4 ;  /* 0x000000ffff029224 */ /* 0x008fe400078e0004 */
[----:B------:R-:W3:Y:S01]  /*ae60*/  LDL R4, [R1+0x180] ;  /* 0x0001800001047983 */ /* 0x000ee20000100800 */
[----:B------:R-:W-:-:S03]  /*ae70*/  @!P1 IMAD.MOV.U32 R3, RZ, RZ, R7 ;  /* 0x000000ffff039224 */ /* 0x000fc600078e0007 */
[----:B------:R-:W3:Y:S01]  /*ae80*/  LDL R7, [R1+0x17c] ;  /* 0x00017c0001077983 */ /* 0x000ee20000100800 */
[----:B------:R-:W-:-:S06]  /*ae90*/  PRMT R241, RZ, 0x7610, R241 ;  /* 0x00007610fff17816 */ /* 0x000fcc00000000f1 */
[----:B------:R0:W3:Y:S02]  /*aea0*/  @!P1 LDG.E.U8 R241, desc[UR32][R2.64] ;  /* 0x0000002002f19981 */ /* 0x0000e4000c1e1100 */
[----:B0-----:R-:W-:Y:S02]  /*aeb0*/  LOP3.LUT R3, R130, 0xffff, RZ, 0xc0, !PT ;  /* 0x0000ffff82037812 */ /* 0x001fe400078ec0ff */
[----:B------:R-:W-:Y:S02]  /*aec0*/  LOP3.LUT R2, R240, 0xffff, RZ, 0xc0, !PT ;  /* 0x0000fffff0027812 */ /* 0x000fe400078ec0ff */
[----:B------:R-:W-:Y:S02]  /*aed0*/  PRMT R240, RZ, 0x7610, R240 ;  /* 0x00007610fff07816 */ /* 0x000fe400000000f0 */
[----:B------:R-:W-:Y:S01]  /*aee0*/  PRMT R134, R3, 0x3340, R2 ;  /* 0x0000334003867816 */ /* 0x000fe20000000002 */
[----:B------:R-:W-:Y:S02]  /*aef0*/  @!P1 IMAD.MOV.U32 R2, RZ, RZ, R6 ;  /* 0x000000ffff029224 */ /* 0x000fe400078e0006 */
[----:B------:R-:W3:Y:S01]  /*af00*/  LDL R6, [R1+0x178] ;  /* 0x0001780001067983 */ /* 0x000ee20000100800 */
[----:B--2---:R-:W-:-:S05]  /*af10*/  @!P1 IMAD.MOV.U32 R3, RZ, RZ, R9 ;  /* 0x000000ffff039224 */ /* 0x004fca00078e0009 */
[----:B------:R0:W2:Y:S02]  /*af20*/  @!P1 LDG.E.U8 R240, desc[UR32][R2.64] ;  /* 0x0000002002f09981 */ /* 0x0000a4000c1e1100 */
[----:B0-----:R-:W-:Y:S02]  /*af30*/  LOP3.LUT R3, R125, 0xffff, RZ, 0xc0, !PT ;  /* 0x0000ffff7d037812 */ /* 0x001fe400078ec0ff */
[----:B------:R-:W-:Y:S02]  /*af40*/  LOP3.LUT R2, R239, 0xffff, RZ, 0xc0, !PT ;  /* 0x0000ffffef027812 */ /* 0x000fe400078ec0ff */
[----:B------:R-:W-:Y:S02]  /*af50*/  PRMT R239, RZ, 0x7610, R239 ;  /* 0x00007610ffef7816 */ /* 0x000fe400000000ef */
[----:B------:R-:W-:Y:S01]  /*af60*/  PRMT R9, R3, 0x3340, R2 ;  /* 0x0000334003097816 */ /* 0x000fe20000000002 */
[----:B------:R-:W-:Y:S02]  /*af70*/  @!P1 IMAD.MOV.U32 R3, RZ, RZ, R10 ;  /* 0x000000ffff039224 */ /* 0x000fe400078e000a */
[----:B----4-:R-:W-:-:S02]  /*af80*/  @!P1 IMAD.MOV.U32 R2, RZ, RZ, R5 ;  /* 0x000000ffff029224 */ /* 0x010fc400078e0005 */
[----:B------:R-:W4:Y:S04]  /*af90*/  LDL R5, [R1+0x170] ;  /* 0x0001700001057983 */ /* 0x000f280000100800 */
[----:B------:R0:W2:Y:S02]  /*afa0*/  @!P1 LDG.E.U8 R239, desc[UR32][R2.64] ;  /* 0x0000002002ef9981 */ /* 0x0000a4000c1e1100 */
[----:B0-----:R-:W-:Y:S02]  /*afb0*/  LOP3.LUT R3, R238, 0xffff, RZ, 0xc0, !PT ;  /* 0x0000ffffee037812 */ /* 0x001fe400078ec0ff */
[----:B------:R-:W-:-:S04]  /*afc0*/  LOP3.LUT R2, R237, 0xffff, RZ, 0xc0, !PT ;  /* 0x0000ffffed027812 */ /* 0x000fc800078ec0ff */
[----:B------:R-:W-:Y:S01]  /*afd0*/  PRMT R133, R3, 0x3340, R2 ;  /* 0x0000334003857816 */ /* 0x000fe20000000002 */
[----:B---3--:R-:W-:Y:S02]  /*afe0*/  @!P1 IMAD.MOV.U32 R2, RZ, RZ, R4 ;  /* 0x000000ffff029224 */ /* 0x008fe400078e0004 */
[----:B------:R-:W3:Y:S01]  /*aff0*/  LDL R4, [R1+0x168] ;  /* 0x0001680001047983 */ /* 0x000ee20000100800 */
[----:B------:R-:W-:-:S03]  /*b000*/  @!P1 IMAD.MOV.U32 R3, RZ, RZ, R7 ;  /* 0x000000ffff039224 */ /* 0x000fc600078e0007 */
[----:B------:R-:W2:Y:S01]  /*b010*/  LDL R7, [R1+0x164] ;  /* 0x0001640001077983 */ /* 0x000ea20000100800 */
[----:B------:R-:W-:-:S06]  /*b020*/  PRMT R238, RZ, 0x7610, R238 ;  /* 0x00007610ffee7816 */ /* 0x000fcc00000000ee */
[----:B------:R0:W2:Y:S01]  /*b030*/  @!P1 LDG.E.U8 R238, desc[UR32][R2.64] ;  /* 0x0000002002ee9981 */ /* 0x0000a2000c1e1100 */
[----:B------:R-:W-:Y:S02]  /*b040*/  PRMT R237, RZ, 0x7610, R237 ;  /* 0x00007610ffed7816 */ /* 0x000fe400000000ed */
[----:B0-----:R-:W-:Y:S02]  /*b050*/  LOP3.LUT R3, R236, 0xffff, RZ, 0xc0, !PT ;  /* 0x0000ffffec037812 */ /* 0x001fe400078ec0ff */
[----:B------:R-:W-:-:S04]  /*b060*/  LOP3.LUT R2, R235, 0xffff, RZ, 0xc0, !PT ;  /* 0x0000ffffeb027812 */ /* 0x000fc800078ec0ff */
[----:B------:R-:W-:Y:S01]  /*b070*/  PRMT R10, R3, 0x3340, R2 ;  /* 0x00003340030a7816 */ /* 0x000fe20000000002 */
[----:B------:R-:W-:Y:S02]  /*b080*/  @!P1 IMAD.MOV.U32 R2, RZ, RZ, R6 ;  /* 0x000000ffff029224 */ /* 0x000fe400078e0006 */
[----:B------:R-:W-:Y:S01]  /*b090*/  @!P1 IMAD.MOV.U32 R3, RZ, RZ, R12 ;  /* 0x000000ffff039224 */ /* 0x000fe200078e000c */
[----:B------:R-:W2:Y:S04]  /*b0a0*/  LDL R6, [R1+0x160] ;  /* 0x0001600001067983 */ /* 0x000ea80000100800 */
[----:B------:R0:W2:Y:S01]  /*b0b0*/  @!P1 LDG.E.U8 R237, desc[UR32][R2.64] ;  /* 0x0000002002ed9981 */ /* 0x0000a2000c1e1100 */
[----:B------:R-:W-:-:S03]  /*b0c0*/  PRMT R236, RZ, 0x7610, R236 ;  /* 0x00007610ffec7816 */ /* 0x000fc600000000ec */
[----:B------:R-:W2:Y:S01]  /*b0d0*/  LDL R12, [R1+0x154] ;  /* 0x00015400010c7983 */ /* 0x000ea20000100800 */
[----:B0-----:R-:W-:Y:S02]  /*b0e0*/  LOP3.LUT R3, R234, 0xffff, RZ, 0xc0, !PT ;  /* 0x0000ffffea037812 */ /* 0x001fe400078ec0ff */
[----:B------:R-:W-:-:S04]  /*b0f0*/  LOP3.LUT R2, R231, 0xffff, RZ, 0xc0, !PT ;  /* 0x0000ffffe7027812 */ /* 0x000fc800078ec0ff */
[----:B------:R-:W-:Y:S01]  /*b100*/  PRMT R132, R3, 0x3340, R2 ;  /* 0x0000334003847816 */ /* 0x000fe20000000002 */
[----:B------:R-:W-:Y:S02]  /*b110*/  @!P1 IMAD.MOV.U32 R3, RZ, RZ, R11 ;  /* 0x000000ffff039224 */ /* 0x000fe400078e000b */
[----:B----4-:R-:W-:Y:S02]  /*b120*/  @!P1 IMAD.MOV.U32 R2, RZ, RZ, R5 ;  /* 0x000000ffff029224 */ /* 0x010fe400078e0005 */
[----:B------:R-:W4:Y:S04]  /*b130*/  LDL R5, [R1+0x158] ;  /* 0x0001580001057983 */ /* 0x000f280000100800 */
[----:B------:R0:W4:Y:S02]  /*b140*/  @!P1 LDG.E.U8 R236, desc[UR32][R2.64] ;  /* 0x0000002002ec9981 */ /* 0x000124000c1e1100 */
[----:B0-----:R-:W-:-:S02]  /*b150*/  LOP3.LUT R3, R230, 0xffff, RZ, 0xc0, !PT ;  /* 0x0000ffffe6037812 */ /* 0x001fc400078ec0ff */
[----:B------:R-:W-:-:S04]  /*b160*/  LOP3.LUT R2, R225, 0xffff, RZ, 0xc0, !PT ;  /* 0x0000ffffe1027812 */ /* 0x000fc800078ec0ff */
[----:B------:R-:W-:Y:S01]  /*b170*/  PRMT R11, R3, 0x3340, R2 ;  /* 0x00003340030b7816 */ /* 0x000fe20000000002 */
[----:B---3--:R-:W-:Y:S02]  /*b180*/  @!P1 IMAD.MOV.U32 R2, RZ, RZ, R4 ;  /* 0x000000ffff029224 */ /* 0x008fe400078e0004 */
[----:B------:R-:W3:Y:S01]  /*b190*/  LDL R4, [R1+0x150] ;  /* 0x0001500001047983 */ /* 0x000ee20000100800 */
[----:B--2---:R-:W-:-:S03]  /*b1a0*/  @!P1 IMAD.MOV.U32 R3, RZ, RZ, R7 ;  /* 0x000000ffff039224 */ /* 0x004fc600078e0007 */
        /* <DEDUP_REMOVED lines=10> */
[----:B------:R0:W2:Y:S04]  /*b250*/  @!P1 LDG.E.U8 R234, desc[UR32][R2.64] ;  /* 0x0000002002ea9981 */ /* 0x0000a8000c1e1100 */
[----:B------:R-:W2:Y:S01]  /*b260*/  LDL R6, [R1+0x148] ;  /* 0x0001480001067983 */ /* 0x000ea20000100800 */
[----:B0-----:R-:W-:-:S02]  /*b270*/  LOP3.LUT R3, R233, 0xffff, RZ, 0xc0, !PT ;  /* 0x0000ffffe9037812 */ /* 0x001fc400078ec0ff */
[----:B------:R-:W-:Y:S02]  /*b280*/  LOP3.LUT R2, R227, 0xffff, RZ, 0xc0, !PT ;  /* 0x0000ffffe3027812 */ /* 0x000fe400078ec0ff */
[----:B------:R-:W-:Y:S02]  /*b290*/  PRMT R233, RZ, 0x7610, R233 ;  /* 0x00007610ffe97816 */ /* 0x000fe400000000e9 */
[----:B------:R-:W-:Y:S01]  /*b2a0*/  PRMT R125, R3, 0x3340, R2 ;  /* 0x00003340037d7816 */ /* 0x000fe20000000002 */
[----:B------:R-:W-:Y:S02]  /*b2b0*/  @!P1 IMAD.MOV.U32 R3, RZ, RZ, R12 ;  /* 0x000000ffff039224 */ /* 0x000fe400078e000c */
[----:B------:R-:W2:Y:S01]  /*b2c0*/  LDL R12, [R1+0x13c] ;  /* 0x00013c00010c7983 */ /* 0x000ea20000100800 */
[----:B----4-:R-:W-:-:S03]  /*b2d0*/  @!P1 IMAD.MOV.U32 R2, RZ, RZ, R5 ;  /* 0x000000ffff029224 */ /* 0x010fc600078e0005 */
[----:B------:R-:W4:Y:S04]  /*b2e0*/  LDL R5, [R1+0x140] ;  /* 0x0001400001057983 */ /* 0x000f280000100800 */
[----:B------:R0:W4:Y:S02]  /*b2f0*/  @!P1 LDG.E.U8 R233, desc[UR32][R2.64] ;  /* 0x0000002002e99981 */ /* 0x000124000c1e1100 */
[----:B0-----:R-:W-:Y:S02]  /*b300*/  LOP3.LUT R3, R232, 0xffff, RZ, 0xc0, !PT ;  /* 0x0000ffffe8037812 */ /* 0x001fe400078ec0ff */
[----:B------:R-:W-:Y:S02]  /*b310*/  LOP3.LUT R2, R226, 0xffff, RZ, 0xc0, !PT ;  /* 0x0000ffffe2027812 */ /* 0x000fe400078ec0ff */
[----:B------:R-:W-:-:S02]  /*b320*/  PRMT R232, RZ, 0x7610, R232 ;  /* 0x00007610ffe87816 */ /* 0x000fc400000000e8 */
[----:B------:R-:W-:Y:S01]  /*b330*/  PRMT R131, R3, 0x3340, R2 ;  /* 0x0000334003837816 */ /* 0x000fe20000000002 */
[----:B---3--:R-:W-:Y:S02]  /*b340*/  @!P1 IMAD.MOV.U32 R2, RZ, RZ, R4 ;  /* 0x000000ffff029224 */ /* 0x008fe400078e0004 */
[----:B--2---:R-:W-:-:S05]  /*b350*/  @!P1 IMAD.MOV.U32 R3, RZ, RZ, R7 ;  /* 0x000000ffff039224 */ /* 0x004fca00078e0007 */
[----:B------:R0:W2:Y:S02]  /*b360*/  @!P1 LDG.E.U8 R232, desc[UR32][R2.64] ;  /* 0x0000002002e89981 */ /* 0x0000a4000c1e1100 */
[----:B0-----:R-:W-:Y:S02]  /*b370*/  LOP3.LUT R3, R193, 0xffff, RZ, 0xc0, !PT ;  /* 0x0000ffffc1037812 */ /* 0x001fe400078ec0ff */
[----:B------:R-:W3:Y:S04]  /*b380*/  LDL.LU R193, [R1+0x8a0] ;  /* 0x0008a00001c17983 */ /* 0x000ee80000300800 */
[----:B------:R-:W2:Y:S04]  /*b390*/  LDL R7, [R1+0x134] ;  /* 0x0001340001077983 */ /* 0x000ea80000100800 */
[----:B------:R-:W3:Y:S01]  /*b3a0*/  LDL R4, [R1+0x138] ;  /* 0x0001380001047983 */ /* 0x000ee20000100800 */
[----:B------:R-:W-:-:S02]  /*b3b0*/  LOP3.LUT R2, R126, 0xffff, RZ, 0xc0, !PT ;  /* 0x0000ffff7e027812 */ /* 0x000fc400078ec0ff */
[----:B------:R-:W-:Y:S02]  /*b3c0*/  PRMT R231, RZ, 0x7610, R231 ;  /* 0x00007610ffe77816 */ /* 0x000fe400000000e7 */
[----:B------:R-:W-:Y:S01]  /*b3d0*/  PRMT R126, R3, 0x3340, R2 ;  /* 0x00003340037e7816 */ /* 0x000fe20000000002 */
[----:B------:R-:W-:Y:S02]  /*b3e0*/  @!P1 IMAD.MOV.U32 R3, RZ, RZ, R18 ;  /* 0x000000ffff039224 */ /* 0x000fe400078e0012 */
[----:B------:R-:W3:Y:S01]  /*b3f0*/  LDL R18, [R1+0x12c] ;  /* 0x00012c0001127983 */ /* 0x000ee20000100800 */
[----:B------:R-:W-:-:S03]  /*b400*/  @!P1 IMAD.MOV.U32 R2, RZ, RZ, R6 ;  /* 0x000000ffff029224 */ /* 0x000fc600078e0006 */
[----:B------:R-:W3:Y:S04]  /*b410*/  LDL R6, [R1+0x130] ;  /* 0x0001300001067983 */ /* 0x000ee80000100800 */
[----:B------:R0:W3:Y:S01]  /*b420*/  @!P1 LDG.E.U8 R231, desc[UR32][R2.64] ;  /* 0x0000002002e79981 */ /* 0x0000e2000c1e1100 */
[----:B------:R-:W-:Y:S02]  /*b430*/  PRMT R230, RZ, 0x7610, R230 ;  /* 0x00007610ffe67816 */ /* 0x000fe400000000e6 */
[----:B0-----:R-:W-:Y:S02]  /*b440*/  LOP3.LUT R3, R128, 0xffff, RZ, 0xc0, !PT ;  /* 0x0000ffff80037812 */ /* 0x001fe400078ec0ff */
[----:B------:R-:W-:-:S04]  /*b450*/  LOP3.LUT R2, R229, 0xffff, RZ, 0xc0, !PT ;  /* 0x0000ffffe5027812 */ /* 0x000fc800078ec0ff */
[----:B------:R-:W-:Y:S01]  /*b460*/  PRMT R128, R3, 0x3340, R2 ;  /* 0x0000334003807816 */ /* 0x000fe20000000002 */
[----:B------:R-:W-:Y:S01]  /*b470*/  @!P1 IMAD.MOV.U32 R3, RZ, RZ, R12 ;  /* 0x000000ffff039224 */ /* 0x000fe200078e000c */
[----:B------:R-:W-:Y:S01]  /*b480*/  PRMT R229, RZ, 0x7610, R229 ;  /* 0x00007610ffe57816 */ /* 0x000fe200000000e5 */
[----:B----4-:R-:W-:-:S05]  /*b490*/  @!P1 IMAD.MOV.U32 R2, RZ, RZ, R5 ;  /* 0x000000ffff029224 */ /* 0x010fca00078e0005 */
[----:B------:R0:W4:Y:S02]  /*b4a0*/  @!P1 LDG.E.U8 R230, desc[UR32][R2.64] ;  /* 0x0000002002e69981 */ /* 0x000124000c1e1100 */
[----:B0-----:R-:W-:Y:S02]  /*b4b0*/  LOP3.LUT R3, R194, 0xffff, RZ, 0xc0, !PT ;  /* 0x0000ffffc2037812 */ /* 0x001fe400078ec0ff */
[----:B------:R-:W-:Y:S01]  /*b4c0*/  LOP3.LUT R2, R123, 0xffff, RZ, 0xc0, !PT ;  /* 0x0000ffff7b027812 */ /* 0x000fe200078ec0ff */
[----:B------:R-:W4:Y:S04]  /*b4d0*/  LDL.LU R194, [R1+0x89c] ;  /* 0x00089c0001c27983 */ /* 0x000f280000300800 */
[----:B------:R-:W4:Y:S01]  /*b4e0*/  LDL R12, [R1+0x124] ;  /* 0x00012400010c7983 */ /* 0x000f220000100800 */
[----:B------:R-:W-:-:S03]  /*b4f0*/  PRMT R123, R3, 0x3340, R2 ;  /* 0x00003340037b7816 */ /* 0x000fc60000000002 */
[----:B------:R-:W4:Y:S01]  /*b500*/  LDL R5, [R1+0x128] ;  /* 0x0001280001057983 */ /* 0x000f220000100800 */
[----:B--2---:R-:W-:Y:S02]  /*b510*/  @!P1 IMAD.MOV.U32 R3, RZ, RZ, R7 ;  /* 0x000000ffff039224 */ /* 0x004fe400078e0007 */
[----:B---3--:R-:W-:-:S05]  /*b520*/  @!P1 IMAD.MOV.U32 R2, RZ, RZ, R4 ;  /* 0x000000ffff029224 */ /* 0x008fca00078e0004 */
        /* <DEDUP_REMOVED lines=9> */
[----:B------:R-:W-:Y:S01]  /*b5c0*/  @!P1 IMAD.MOV.U32 R3, RZ, RZ, R18 ;  /* 0x000000ffff039224 */ /* 0x000fe200078e0012 */
[----:B------:R-:W3:Y:S04]  /*b5d0*/  LDL R6, [R1+0x118] ;  /* 0x0001180001067983 */ /* 0x000ee80000100800 */
[----:B------:R0:W3:Y:S01]  /*b5e0*/  @!P1 LDG.E.U8 R228, desc[UR32][R2.64] ;  /* 0x0000002002e49981 */ /* 0x0000e2000c1e1100 */
[----:B------:R-:W-:-:S02]  /*b5f0*/  PRMT R227, RZ, 0x7610, R227 ;  /* 0x00007610ffe37816 */ /* 0x000fc400000000e3 */
[----:B0-----:R-:W-:Y:S02]  /*b600*/  LOP3.LUT R3, R218, 0xffff, RZ, 0xc0, !PT ;  /* 0x0000ffffda037812 */ /* 0x001fe400078ec0ff */
[----:B------:R-:W-:Y:S01]  /*b610*/  LOP3.LUT R2, R124, 0xffff, RZ, 0xc0, !PT ;  /* 0x0000ffff7c027812 */ /* 0x000fe200078ec0ff */
[----:B------:R-:W3:Y:S03]  /*b620*/  LDL.LU R218, [R1+0x114] ;  /* 0x0001140001da7983 */ /* 0x000ee60000300800 */
[----:B------:R-:W-:Y:S02]  /*b630*/  PRMT R124, R3, 0x3340, R2 ;  /* 0x00003340037c7816 */ /* 0x000fe40000000002 */
[----:B------:R-:W-:Y:S01]  /*b640*/  PRMT R226, RZ, 0x7610, R226 ;  /* 0x00007610ffe27816 */ /* 0x000fe200000000e2 */
[----:B----4-:R-:W-:Y:S02]  /*b650*/  @!P1 IMAD.MOV.U32 R3, RZ, RZ, R12 ;  /* 0x000000ffff039224 */ /* 0x010fe400078e000c */
[----:B------:R-:W-:-:S02]  /*b660*/  @!P1 IMAD.MOV.U32 R2, RZ, RZ, R5 ;  /* 0x000000ffff029224 */ /* 0x000fc400078e0005 */
[----:B------:R-:W4:Y:S04]  /*b670*/  LDL R5, [R1+0x110] ;  /* 0x0001100001057983 */ /* 0x000f280000100800 */
[----:B------:R0:W4:Y:S02]  /*b680*/  @!P1 LDG.E.U8 R227, desc[UR32][R2.64] ;  /* 0x0000002002e39981 */ /* 0x000124000c1e1100 */
[----:B0-----:R-:W-:Y:S02]  /*b690*/  LOP3.LUT R3, R217, 0xffff, RZ, 0xc0, !PT ;  /* 0x0000ffffd9037812 */ /* 0x001fe400078ec0ff */
[----:B------:R-:W-:Y:S01]  /*b6a0*/  LOP3.LUT R2, R93, 0xffff, RZ, 0xc0, !PT ;  /* 0x0000ffff5d027812 */ /* 0x000fe200078ec0ff */
[----:B------:R-:W4:Y:S03]  /*b6b0*/  LDL.LU R217, [R1+0x10c] ;  /* 0x00010c0001d97983 */ /* 0x000f260000300800 */
[----:B------:R-:W-:Y:S01]  /*b6c0*/  PRMT R93, R3, 0x3340, R2 ;  /* 0x00003340035d7816 */ /* 0x000fe20000000002 */
[----:B--2---:R-:W-:-:S02]  /*b6d0*/  @!P1 IMAD.MOV.U32 R3, RZ, RZ, R7 ;  /* 0x000000ffff039224 */ /* 0x004fc400078e0007 */
[----:B---3--:R-:W-:Y:S02]  /*b6e0*/  @!P1 IMAD.MOV.U32 R2, RZ, RZ, R4 ;  /* 0x000000ffff029224 */ /* 0x008fe400078e0004 */
[----:B------:R-:W2:Y:S04]  /*b6f0*/  LDL R4, [R1+0x108] ;  /* 0x0001080001047983 */ /* 0x000ea80000100800 */
[----:B------:R0:W3:Y:S02]  /*b700*/  @!P1 LDG.E.U8 R226, desc[UR32][R2.64] ;  /* 0x0000002002e29981 */ /* 0x0000e4000c1e1100 */
[----:B0-----:R-:W-:Y:S02]  /*b710*/  LOP3.LUT R3, R216, 0xffff, RZ, 0xc0, !PT ;  /* 0x0000ffffd8037812 */ /* 0x001fe400078ec0ff */
[----:B------:R-:W3:Y:S01]  /*b720*/  LDL.LU R216, [R1+0x104] ;  /* 0x0001040001d87983 */ /* 0x000ee20000300800 */
[----:B------:R-:W-:-:S02]  /*b730*/  LOP3.LUT R2, R89, 0xffff, RZ, 0xc0, !PT ;  /* 0x0000ffff59027812 */ /* 0x000fc400078ec0ff */
[----:B------:R-:W-:Y:S02]  /*b740*/  PRMT R225, RZ, 0x7610, R225 ;  /* 0x00007610ffe17816 */ /* 0x000fe400000000e1 */
[----:B------:R-:W-:Y:S01]  /*b750*/  PRMT R89, R3, 0x3340, R2 ;  /* 0x0000334003597816 */ /* 0x000fe20000000002 */
[----:B------:R-:W-:Y:S02]  /*b760*/  @!P1 IMAD.MOV.U32 R2, RZ, RZ, R6 ;  /* 0x000000ffff029224 */ /* 0x000fe400078e0006 */
[----:B------:R-:W-:-:S05]  /*b770*/  @!P1 IMAD.MOV.U32 R3, RZ, RZ, R218 ;  /* 0x000000ffff039224 */ /* 0x000fca00078e00da */
[----:B------:R0:W3:Y:S01]  /*b780*/  @!P1 LDG.E.U8 R225, desc[UR32][R2.64] ;  /* 0x0000002002e19981 */ /* 0x0000e2000c1e1100 */
[----:B------:R-:W-:Y:S02]  /*b790*/  PRMT R224, RZ, 0x7610, R224 ;  /* 0x00007610ffe07816 */ /* 0x000fe400000000e0 */
[----:B0-----:R-:W-:Y:S02]  /*b7a0*/  LOP3.LUT R3, R196, 0xffff, RZ, 0xc0, !PT ;  /* 0x0000ffffc4037812 */ /* 0x001fe400078ec0ff */
[----:B------:R-:W-:Y:S01]  /*b7b0*/  LOP3.LUT R2, R197, 0xffff, RZ, 0xc0, !PT ;  /* 0x0000ffffc5027812 */ /* 0x000fe200078ec0ff */
[----:B------:R-:W3:Y:S03]  /*b7c0*/  LDL.LU R196, [R1+0x894] ;  /* 0x0008940001c47983 */ /* 0x000ee60000300800 */
[----:B------:R-:W-:Y:S01]  /*b7d0*/  PRMT R6, R3, 0x3340, R2 ;  /* 0x0000334003067816 */ /* 0x000fe20000000002 */
[----:B------:R-:W3:Y:S01]  /*b7e0*/  LDL.LU R197, [R1+0x890] ;  /* 0x0008900001c57983 */ /* 0x000ee20000300800 */
[----:B------:R-:W-:Y:S01]  /*b7f0*/  PRMT R223, RZ, 0x7610, R223 ;  /* 0x00007610ffdf7816 */ /* 0x000fe200000000df */
[----:B----4-:R-:W-:-:S02]  /*b800*/  @!P1 IMAD.MOV.U32 R2, RZ, RZ, R5 ;  /* 0x000000ffff029224 */ /* 0x010fc400078e0005 */
[----:B------:R-:W-:-:S05]  /*b810*/  @!P1 IMAD.MOV.U32 R3, RZ, RZ, R217 ;  /* 0x000000ffff039224 */ /* 0x000fca00078e00d9 */
[----:B------:R0:W4:Y:S02]  /*b820*/  @!P1 LDG.E.U8 R224, desc[UR32][R2.64] ;  /* 0x0000002002e09981 */ /* 0x000124000c1e1100 */
[----:B0-----:R-:W-:Y:S02]  /*b830*/  LOP3.LUT R3, R198, 0xffff, RZ, 0xc0, !PT ;  /* 0x0000ffffc6037812 */ /* 0x001fe400078ec0ff */
[----:B------:R-:W-:Y:S01]  /*b840*/  LOP3.LUT R2, R122, 0xffff, RZ, 0xc0, !PT ;  /* 0x0000ffff7a027812 */ /* 0x000fe200078ec0ff */
[----:B------:R-:W4:Y:S03]  /*b850*/  LDL.LU R198, [R1+0x88c] ;  /* 0x00088c0001c67983 */ /* 0x000f260000300800 */
[----:B------:R-:W-:Y:S02]  /*b860*/  PRMT R122, R3, 0x3340, R2 ;  /* 0x00003340037a7816 */ /* 0x000fe40000000002 */
[----:B------:R-:W-:-:S02]  /*b870*/  LOP3.LUT R5, R199, 0xffff, RZ, 0xc0, !PT ;  /* 0x0000ffffc7057812 */ /* 0x000fc400078ec0ff */
[----:B------:R-:W4:Y:S01]  /*b880*/  LDL.LU R199, [R1+0x888] ;  /* 0x0008880001c77983 */ /* 0x000f220000300800 */
[----:B--2---:R-:W-:Y:S01]  /*b890*/  @!P1 IMAD.MOV.U32 R2, RZ, RZ, R4 ;  /* 0x000000ffff029224 */ /* 0x004fe200078e0004 */
[----:B------:R-:W-:Y:S01]  /*b8a0*/  LOP3.LUT R4, R201, 0xffff, RZ, 0xc0, !PT ;  /* 0x0000ffffc9047812 */ /* 0x000fe200078ec0ff */
[----:B---3--:R-:W-:-:S05]  /*b8b0*/  @!P1 IMAD.MOV.U32 R3, RZ, RZ, R216 ;  /* 0x000000ffff039224 */ /* 0x008fca00078e00d8 */
[----:B------:R0:W2:Y:S01]  /*b8c0*/  @!P1 LDG.E.U8 R223, desc[UR32][R2.64] ;  /* 0x0000002002df9981 */ /* 0x0000a2000c1e1100 */
[----:B------:R-:W-:Y:S02]  /*b8d0*/  PRMT R12, R5, 0x3340, R4 ;  /* 0x00003340050c7816 */ /* 0x000fe40000000004 */
[----:B0-----:R-:W-:Y:S02]  /*b8e0*/  LOP3.LUT R3, R200, 0xffff, RZ, 0xc0, !PT ;  /* 0x0000ffffc8037812 */ /* 0x001fe400078ec0ff */
[----:B------:R-:W-:Y:S01]  /*b8f0*/  LOP3.LUT R2, R121, 0xffff, RZ, 0xc0, !PT ;  /* 0x0000ffff79027812 */ /* 0x000fe200078ec0ff */
[----:B------:R-:W3:Y:S03]  /*b900*/  LDL.LU R200, [R1+0x884] ;  /* 0x0008840001c87983 */ /* 0x000ee60000300800 */
[----:B------:R-:W-:Y:S01]  /*b910*/  PRMT R121, R3, 0x3340, R2 ;  /* 0x0000334003797816 */ /* 0x000fe20000000002 */
[----:B------:R-:W3:Y:S01]  /*b920*/  LDL.LU R201, [R1+0x880] ;  /* 0x0008800001c97983 */ /* 0x000ee20000300800 */
[----:B------:R-:W-:-:S02]  /*b930*/  LOP3.LUT R3, R203, 0xffff, RZ, 0xc0, !PT ;  /* 0x0000ffffcb037812 */ /* 0x000fc400078ec0ff */
[----:B------:R-:W-:Y:S02]  /*b940*/  LOP3.LUT R2, R205, 0xffff, RZ, 0xc0, !PT ;  /* 0x0000ffffcd027812 */ /* 0x000fe400078ec0ff */
[----:B------:R-:W-:Y:S02]  /*b950*/  LOP3.LUT R5, R202, 0xffff, RZ, 0xc0, !PT ;  /* 0x0000ffffca057812 */ /* 0x000fe400078ec0ff */
[----:B------:R-:W-:Y:S01]  /*b960*/  LOP3.LUT R4, R204, 0xffff, RZ, 0xc0, !PT ;  /* 0x0000ffffcc047812 */ /* 0x000fe200078ec0ff */
[----:B------:R-:W3:Y:S01]  /*b970*/  LDL.LU R202, [R1+0x87c] ;  /* 0x00087c0001ca7983 */ /* 0x000ee20000300800 */
[----:B------:R-:W-:Y:S02]  /*b980*/  PRMT R23, R3, 0x3340, R2 ;  /* 0x0000334003177816 */ /* 0x000fe40000000002 */
[----:B------:R-:W-:Y:S01]  /*b990*/  LOP3.LUT R3, R207, 0xffff, RZ, 0xc0, !PT ;  /* 0x0000ffffcf037812 */ /* 0x000fe200078ec0ff */
[----:B------:R-:W3:Y:S01]  /*b9a0*/  LDL.LU R203, [R1+0x878] ;  /* 0x0008780001cb7983 */ /* 0x000ee20000300800 */
[----:B------:R-:W-:-:S02]  /*b9b0*/  LOP3.LUT R2, R117, 0xffff, RZ, 0xc0, !PT ;  /* 0x0000ffff75027812 */ /* 0x000fc400078ec0ff */
[----:B------:R-:W-:Y:S01]  /*b9c0*/  PRMT R7, R5, 0x3340, R4 ;  /* 0x0000334005077816 */ /* 0x000fe20000000004 */
[----:B------:R-:W3:Y:S01]  /*b9d0*/  LDL.LU R204, [R1+0x874] ;  /* 0x0008740001cc7983 */ /* 0x000ee20000300800 */
        /* <DEDUP_REMOVED lines=16> */
[----:B------:R-:W-:Y:S02]  /*bae0*/  PRMT R120, R5, 0x3340, R4 ;  /* 0x0000334005787816 */ /* 0x000fe40000000004 */
        /* <DEDUP_REMOVED lines=20> */
[----:B------:R-:W-:Y:S02]  /*bc30*/  LOP3.LUT R3, R149, 0xffff, RZ, 0xc0, !PT ;  /* 0x0000ffff95037812 */ /* 0x000fe400078ec0ff */
[----:B------:R-:W-:-:S02]  /*bc40*/  LOP3.LUT R2, R111, 0xffff, RZ, 0xc0, !PT ;  /* 0x0000ffff6f027812 */ /* 0x000fc400078ec0ff */
[----:B------:R-:W-:Y:S02]  /*bc50*/  PRMT R112, R5, 0x3340, R4 ;  /* 0x0000334005707816 */ /* 0x000fe40000000004 */
[----:B------:R-:W-:Y:S02]  /*bc60*/  LOP3.LUT R5, R150, 0xffff, RZ, 0xc0, !PT ;  /* 0x0000ffff96057812 */ /* 0x000fe400078ec0ff */
[----:B------:R-:W-:Y:S02]  /*bc70*/  LOP3.LUT R4, R148, 0xffff, RZ, 0xc0, !PT ;  /* 0x0000ffff94047812 */ /* 0x000fe400078ec0ff */
        /* <DEDUP_REMOVED lines=39> */
[----:B------:R-:W-:Y:S01]  /*bef0*/  PRMT R101, R5, 0x3340, R4 ;  /* 0x0000334005657816 */ /* 0x000fe20000000004 */
[----:B------:R-:W4:Y:S01]  /*bf00*/  LDL R90, [R1+0x608] ;  /* 0x00060800015a7983 */ /* 0x000f220000100800 */
[----:B------:R-:W-:Y:S02]  /*bf10*/  LOP3.LUT R5, R97, 0xffff, RZ, 0xc0, !PT ;  /* 0x0000ffff61057812 */ /* 0x000fe400078ec0ff */
[----:B------:R-:W-:Y:S02]  /*bf20*/  LOP3.LUT R4, R94, 0xffff, RZ, 0xc0, !PT ;  /* 0x0000ffff5e047812 */ /* 0x000fe400078ec0ff */
[----:B------:R-:W-:Y:S02]  /*bf30*/  PRMT R94, R3, 0x3340, R2 ;  /* 0x00003340035e7816 */ /* 0x000fe40000000002 */
[----:B------:R-:W-:Y:S02]  /*bf40*/  LOP3.LUT R3, R92, 0xffff, RZ, 0xc0, !PT ;  /* 0x0000ffff5c037812 */ /* 0x000fe400078ec0ff */
[----:B------:R-:W-:-:S02]  /*bf50*/  LOP3.LUT R2, R22, 0xffff, RZ, 0xc0, !PT ;  /* 0x0000ffff16027812 */ /* 0x000fc400078ec0ff */
[----:B------:R-:W-:Y:S02]  /*bf60*/  PRMT R96, R5, 0x3340, R4 ;  /* 0x0000334005607816 */ /* 0x000fe40000000004 */
[----:B------:R-:W-:Y:S02]  /*bf70*/  LOP3.LUT R5, R95, 0xffff, RZ, 0xc0, !PT ;  /* 0x0000ffff5f057812 */ /* 0x000fe400078ec0ff */
[----:B------:R-:W-:Y:S02]  /*bf80*/  PRMT R95, R3, 0x3340, R2 ;  /* 0x00003340035f7816 */ /* 0x000fe40000000002 */
[----:B------:R-:W-:Y:S02]  /*bf90*/  LOP3.LUT R3, R19, 0xffff, RZ, 0xc0, !PT ;  /* 0x0000ffff13037812 */ /* 0x000fe400078ec0ff */
[----:B------:R-:W-:Y:S02]  /*bfa0*/  LOP3.LUT R2, R13, 0xffff, RZ, 0xc0, !PT ;  /* 0x0000ffff0d027812 */ /* 0x000fe400078ec0ff */
[----:B------:R-:W-:-:S02]  /*bfb0*/  LOP3.LUT R4, R91, 0xffff, RZ, 0xc0, !PT ;  /* 0x0000ffff5b047812 */ /* 0x000fc400078ec0ff */
[----:B------:R-:W-:Y:S02]  /*bfc0*/  PRMT R91, R3, 0x3340, R2 ;  /* 0x00003340035b7816 */ /* 0x000fe40000000002 */
[----:B------:R-:W-:Y:S02]  /*bfd0*/  LOP3.LUT R3, R16, 0xffff, RZ, 0xc0, !PT ;  /* 0x0000ffff10037812 */ /* 0x000fe400078ec0ff */
[----:B------:R-:W-:Y:S02]  /*bfe0*/  LOP3.LUT R2, R14, 0xffff, RZ, 0xc0, !PT ;  /* 0x0000ffff0e027812 */ /* 0x000fe400078ec0ff */
[----:B------:R-:W-:Y:S02]  /*bff0*/  PRMT R22, R89, 0x5410, R122 ;  /* 0x0000541059167816 */ /* 0x000fe4000000007a */
[----:B------:R-:W2:Y:S01]  /*c000*/  LDL R89, [R1+0x604] ;  /* 0x0006040001597983 */ /* 0x000ea20000100800 */
[----:B------:R-:W-:-:S03]  /*c010*/  PRMT R2, R3, 0x3340, R2 ;  /* 0x0000334003027816 */ /* 0x000fc60000000002 */
[----:B------:R-:W3:Y:S01]  /*c020*/  LDL R3, [R1+0x600] ;  /* 0x0006000001037983 */ /* 0x000ee20000100800 */
[----:B------:R-:W-:Y:S02]  /*c030*/  PRMT R97, R5, 0x3340, R4 ;  /* 0x0000334005617816 */ /* 0x000fe40000000004 */
[----:B------:R-:W-:Y:S02]  /*c040*/  LOP3.LUT R5, R21, 0xffff, RZ, 0xc0, !PT ;  /* 0x0000ffff15057812 */ /* 0x000fe400078ec0ff */
[----:B------:R-:W-:Y:S02]  /*c050*/  LOP3.LUT R4, R17, 0xffff, RZ, 0xc0, !PT ;  /* 0x0000ffff11047812 */ /* 0x000fe400078ec0ff */
[----:B------:R-:W-:Y:S02]  /*c060*/  PRMT R7, R12, 0x5410, R7 ;  /* 0x000054100c077816 */ /* 0x000fe40000000007 */
[----:B------:R-:W-:Y:S02]  /*c070*/  LOP3.LUT R13, R20, 0xffff, RZ, 0xc0, !PT ;  /* 0x0000ffff140d7812 */ /* 0x000fe400078ec0ff */
[----:B------:R-:W-:-:S02]  /*c080*/  LOP3.LUT R12, R15, 0xffff, RZ, 0xc0, !PT ;  /* 0x0000ffff0f0c7812 */ /* 0x000fc400078ec0ff */
[----:B------:R-:W-:Y:S02]  /*c090*/  PRMT R92, R5, 0x3340, R4 ;  /* 0x00003340055c7816 */ /* 0x000fe40000000004 */
[----:B------:R-:W-:Y:S02]  /*c0a0*/  PRMT R8, R135, 0x5410, R8 ;  /* 0x0000541087087816 */ /* 0x000fe40000000008 */
[----:B------:R-:W-:Y:S02]  /*c0b0*/  PRMT R9, R134, 0x5410, R9 ;  /* 0x0000541086097816 */ /* 0x000fe40000000009 */
[----:B------:R-:W-:Y:S02]  /*c0c0*/  PRMT R10, R133, 0x5410, R10 ;  /* 0x00005410850a7816 */ /* 0x000fe4000000000a */
[----:B------:R-:W-:Y:S02]  /*c0d0*/  PRMT R11, R132, 0x5410, R11 ;  /* 0x00005410840b7816 */ /* 0x000fe4000000000b */
[----:B------:R-:W-:-:S02]  /*c0e0*/  PRMT R4, R130, 0x5410, R131 ;  /* 0x0000541082047816 */ /* 0x000fc40000000083 */
[----:B------:R-:W-:Y:S02]  /*c0f0*/  PRMT R5, R128, 0x5410, R129 ;  /* 0x0000541080057816 */ /* 0x000fe40000000081 */
[----:B------:R-:W-:Y:S02]  /*c100*/  PRMT R6, R93, 0x5410, R6 ;  /* 0x000054105d067816 */ /* 0x000fe40000000006 */
[----:B------:R-:W-:Y:S02]  /*c110*/  PRMT R93, R13, 0x3340, R12 ;  /* 0x000033400d5d7816 */ /* 0x000fe4000000000c */
[----:B------:R-:W-:Y:S02]  /*c120*/  PRMT R20, R125, 0x5410, R126 ;  /* 0x000054107d147816 */ /* 0x000fe4000000007e */
[----:B------:R-:W-:Y:S02]  /*c130*/  PRMT R21, R123, 0x5410, R124 ;  /* 0x000054107b157816 */ /* 0x000fe4000000007c */
[----:B------:R-:W-:Y:S01]  /*c140*/  PRMT R23, R121, 0x5410, R23 ;  /* 0x0000541079177816 */ /* 0x000fe20000000017 */
[----:B------:R0:W-:Y:S01]  /*c150*/  STS.128 [R127+UR7+0x4000], R8 ;  /* 0x004000087f007988 */ /* 0x0001e20008000c07 */
[----:B------:R-:W-:-:S02]  /*c160*/  PRMT R16, R119, 0x5410, R120 ;  /* 0x0000541077107816 */ /* 0x000fc40000000078 */
[----:B------:R-:W-:Y:S02]  /*c170*/  PRMT R17, R115, 0x5410, R116 ;  /* 0x0000541073117816 */ /* 0x000fe40000000074 */
[----:B------:R-:W-:Y:S02]  /*c180*/  PRMT R18, R112, 0x5410, R18 ;  /* 0x0000541070127816 */ /* 0x000fe40000000012 */
[----:B------:R-:W-:Y:S02]  /*c190*/  PRMT R19, R108, 0x5410, R109 ;  /* 0x000054106c137816 */ /* 0x000fe4000000006d */
[----:B------:R-:W-:Y:S02]  /*c1a0*/  PRMT R12, R117, 0x5410, R118 ;  /* 0x00005410750c7816 */ /* 0x000fe40000000076 */
[----:B------:R-:W-:Y:S02]  /*c1b0*/  PRMT R13, R113, 0x5410, R114 ;  /* 0x00005410710d7816 */ /* 0x000fe40000000072 */
[----:B------:R-:W-:-:S02]  /*c1c0*/  PRMT R14, R110, 0x5410, R111 ;  /* 0x000054106e0e7816 */ /* 0x000fc4000000006f */
[----:B------:R-:W-:Y:S02]  /*c1d0*/  PRMT R15, R106, 0x5410, R107 ;  /* 0x000054106a0f7816 */ /* 0x000fe4000000006b */
[----:B0-----:R-:W-:Y:S02]  /*c1e0*/  PRMT R8, R104, 0x5410, R105 ;  /* 0x0000541068087816 */ /* 0x001fe40000000069 */
[----:B------:R-:W-:Y:S02]  /*c1f0*/  PRMT R9, R100, 0x5410, R101 ;  /* 0x0000541064097816 */ /* 0x000fe40000000065 */
[----:B------:R-:W-:Y:S02]  /*c200*/  PRMT R10, R96, 0x5410, R97 ;  /* 0x00005410600a7816 */ /* 0x000fe40000000061 */
[----:B------:R-:W-:Y:S01]  /*c210*/  PRMT R11, R92, 0x5410, R93 ;  /* 0x000054105c0b7816 */ /* 0x000fe2000000005d */
[----:B----4-:R0:W-:Y:S04]  /*c220*/  STS.128 [R90+UR7], R4 ;  /* 0x000000045a007988 */ /* 0x0101e80008000c07 */
[----:B------:R-:W-:Y:S01]  /*c230*/  STS.128 [R90+UR7+0x4000], R20 ;  /* 0x004000145a007988 */ /* 0x000fe20008000c07 */
[----:B0-----:R-:W-:-:S02]  /*c240*/  PRMT R4, R102, 0x5410, R103 ;  /* 0x0000541066047816 */ /* 0x001fc40000000067 */
[----:B------:R-:W-:Y:S02]  /*c250*/  PRMT R5, R98, 0x5410, R99 ;  /* 0x0000541062057816 */ /* 0x000fe40000000063 */
[----:B------:R-:W-:Y:S02]  /*c260*/  PRMT R6, R94, 0x5410, R95 ;  /* 0x000054105e067816 */ /* 0x000fe4000000005f */
[----:B------:R-:W-:Y:S01]  /*c270*/  PRMT R7, R91, 0x5410, R2 ;  /* 0x000054105b077816 */ /* 0x000fe20000000002 */
[----:B--2---:R-:W-:Y:S04]  /*c280*/  STS.128 [R89+UR7], R16 ;  /* 0x0000001059007988 */ /* 0x004fe80008000c07 */
[----:B------:R-:W-:Y:S04]  /*c290*/  STS.128 [R89+UR7+0x4000], R12 ;  /* 0x0040000c59007988 */ /* 0x000fe80008000c07 */
[----:B---3--:R-:W-:Y:S04]  /*c2a0*/  STS.128 [R3+UR7], R8 ;  /* 0x0000000803007988 */ /* 0x008fe80008000c07 */
[----:B------:R-:W-:Y:S04]  /*c2b0*/  STS.128 [R3+UR7+0x4000], R4 ;  /* 0x0040000403007988 */ /* 0x000fe80008000c07 */
[----:B------:R0:W-:Y:S04]  /*c2c0*/  STS.U8 [R0+UR7+0x8000], R88 ;  /* 0x0080005800007988 */ /* 0x0001e80008000007 */
[----:B0-----:R-:W2:Y:S04]  /*c2d0*/  LDL.LU.64 R88, [R1] ;  /* 0x0000000001587983 */ /* 0x001ea80000300a00 */
[----:B------:R-:W2:Y:S04]  /*c2e0*/  LDL.LU.64 R90, [R1+0x8] ;  /* 0x00000800015a7983 */ /* 0x000ea80000300a00 */
        /* <DEDUP_REMOVED lines=29> */
[----:B------:R-:W2:Y:S01]  /*c4c0*/  LDL.LU.64 R150, [R1+0xf8] ;  /* 0x0000f80001967983 */ /* 0x000ea20000300a00 */
[----:B------:R-:W-:-:S03]  /*c4d0*/  LOP3.LUT R4, R0, 0x20, RZ, 0x3c, !PT ;  /* 0x0000002000047812 */ /* 0x000fc600078e3cff */
[----:B------:R-:W-:Y:S04]  /*c4e0*/  STS.U8 [R0+UR7+0x8200], R252 ;  /* 0x008200fc00007988 */ /* 0x000fe80008000007 */
        /* <DEDUP_REMOVED lines=14> */
[----:B------:R0:W-:Y:S04]  /*c5d0*/  STS.U8 [R4+UR7+0x8100], R215 ;  /* 0x008100d704007988 */ /* 0x0001e80008000007 */
        /* <DEDUP_REMOVED lines=14> */
[----:B------:R1:W-:Y:S01]  /*c6c0*/  STS.U8 [R4+UR7+0x9f00], R223 ;  /* 0x009f00df04007988 */ /* 0x0003e20008000007 */
[----:B------:R3:W-:Y:S06]  /*c6d0*/  MEMBAR.ALL.CTA ;  /* 0x0000000000007992 */ /* 0x0007ec0000008000 */
[----:B---3--:R-:W3:Y:S01]  /*c6e0*/  FENCE.VIEW.ASYNC.S ;  /* 0x00000000000073c6 */ /* 0x008ee20000000000 */
[----:B------:R-:W-:-:S03]  /*c6f0*/  USHF.L.U32 UR4, UR8, 0x6, URZ ;  /* 0x0000000608047899 */ /* 0x000fc6000800063f */
[----:B0-----:R-:W4:Y:S01]  /*c700*/  LDL.LU R215, [R1+0x848] ;  /* 0x0008480001d77983 */ /* 0x001f220000300800 */
[----:B------:R-:W-:-:S03]  /*c710*/  ULOP3.LUT UR4, UR4, 0x100, URZ, 0xc0, !UPT ;  /* 0x0000010004047892 */ /* 0x000fc6000f8ec03f */
[----:B------:R-:W4:Y:S04]  /*c720*/  LDL.LU R21, [R1+0x100] ;  /* 0x0001000001157983 */ /* 0x000f280000300800 */
[----:B------:R-:W4:Y:S04]  /*c730*/  LDL.LU R22, [R1+0x5f8] ;  /* 0x0005f80001167983 */ /* 0x000f280000300800 */
[----:B------:R-:W4:Y:S04]  /*c740*/  LDL.LU R23, [R1+0x5f0] ;  /* 0x0005f00001177983 */ /* 0x000f280000300800 */
[----:B------:R-:W4:Y:S01]  /*c750*/  LDL.LU R2, [R1+0x5e8] ;  /* 0x0005e80001027983 */ /* 0x000f220000300800 */
[----:B---3--:R-:W-:Y:S01]  /*c760*/  BAR.SYNC.DEFER_BLOCKING 0x0 ;  /* 0x0000000000007b1d */ /* 0x008fe20000010000 */
[----:B------:R-:W-:-:S05]  /*c770*/  ULEA.HI UR4, UR7, UR4, URZ, 0x1c ;  /* 0x0000000407047291 */ /* 0x000fca000f8fe03f */
[----:B------:R-:W3:Y:S01]  /*c780*/  LDL.LU R3, [R1+0x5e0] ;  /* 0x0005e00001037983 */ /* 0x000ee20000300800 */
[----:B------:R-:W-:Y:S01]  /*c790*/  ULOP3.LUT UR12, UR4, 0x3fff, URZ, 0xc0, !UPT ;  /* 0x00003fff040c7892 */ /* 0x000fe2000f8ec03f */
[----:B------:R-:W-:Y:S02]  /*c7a0*/  UMOV UR13, 0x80000020 ;  /* 0x80000020000d7882 */ /* 0x000fe40000000000 */
[----:B-1----:R-:W3:Y:S01]  /*c7b0*/  LDL R4, [R1+0x620] ;  /* 0x0006200001047983 */ /* 0x002ee20000100800 */
[----:B------:R-:W-:Y:S01]  /*c7c0*/  UIADD3 UR16, UP0, UR12, 0x2, URZ ;  /* 0x000000020c107890 */ /* 0x000fe2000ff1e03f */
[----:B------:R-:W-:-:S03]  /*c7d0*/  UMOV UR4, URZ ;  /* 0x0000003f00047c82 */ /* 0x000fc60008000000 */
[----:B------:R-:W-:Y:S01]  /*c7e0*/  UIADD3.X UR17, UR4, -0x7fffffe0, URZ, UP0, !UPT ;  /* 0x8000002004117890 */ /* 0x000fe200087fe43f */
[----:B--2---:R-:W-:-:S06]  /*c7f0*/  WARPGROUP.ARRIVE ;  /* 0x00000000000079c5 */ /* 0x004fcc0000000000 */
[----:B------:R-:W-:Y:S03]  /*c800*/  QGMMA.64x128x32.F32.E5M2.E5M2 R88, gdesc[UR12], R88, gsb0 ;  /* 0x01e000000c5879f3 */ /* 0x000fe60008003858 */
[----:B------:R-:W-:Y:S02]  /*c810*/  WARPGROUP.DEPBAR.LE gsb0, 0x0 ;  /* 0x00008000000079c5 */ /* 0x000fe40000010000 */
[----:B------:R-:W-:-:S07]  /*c820*/  WARPGROUP.ARRIVE ;  /* 0x00000000000079c5 */ /* 0x000fce0000000000 */
[----:B------:R-:W-:Y:S01]  /*c830*/  QGMMA.64x128x32.F32.E5M2.E5M2 R88, gdesc[UR16], R88, gsb0 ;  /* 0x01e00000105879f3 */ /* 0x000fe20008003858 */
[----:B----4-:R-:W-:Y:S01]  /*c840*/  VIADD R21, R21, 0x1 ;  /* 0x0000000115157836 */ /* 0x010fe20000000000 */
[----:B------:R-:W-:Y:S02]  /*c850*/  IADD3 R220, P2, R220, UR10, RZ ;  /* 0x0000000adcdc7c10 */ /* 0x000fe4000ff5e0ff */
[----:B------:R-:W-:Y:S02]  /*c860*/  IADD3 R22, P4, R22, UR10, RZ ;  /* 0x0000000a16167c10 */ /* 0x000fe4000ff9e0ff */
[----:B------:R-:W-:Y:S02]  /*c870*/  IADD3 R23, P5, R23, UR10, RZ ;  /* 0x0000000a17177c10 */ /* 0x000fe4000ffbe0ff */
[----:B------:R-:W-:Y:S02]  /*c880*/  IADD3 R2, P6, R2, UR10, RZ ;  /* 0x0000000a02027c10 */ /* 0x000fe4000ffde0ff */
[----:B---3--:R-:W-:-:S02]  /*c890*/  IADD3 R3, P1, R3, UR10, RZ ;  /* 0x0000000a03037c10 */ /* 0x008fc4000ff3e0ff */
[----:B------:R-:W-:Y:S02]  /*c8a0*/  IADD3.X R219, R219, UR6, RZ, P2, !PT ;  /* 0x00000006dbdb7c10 */ /* 0x000fe400097fe4ff */
[----:B------:R-:W-:Y:S01]  /*c8b0*/  IADD3 R221, P2, R221, UR10, RZ ;  /* 0x0000000adddd7c10 */ /* 0x000fe2000ff5e0ff */
[----:B------:R-:W-:Y:S02]  /*c8c0*/  WARPGROUP.DEPBAR.LE gsb0, 0x0 ;  /* 0x00008000000079c5 */ /* 0x000fe40000010000 */
[----:B------:R-:W-:Y:S04]  /*c8d0*/  STL.64 [R1], R88 ;  /* 0x0000005801007387 */ /* 0x000fe80000100a00 */
        /* <DEDUP_REMOVED lines=30> */
[----:B------:R0:W-:Y:S04]  /*cac0*/  STL.64 [R1+0xf8], R150 ;  /* 0x0000f89601007387 */ /* 0x0001e80000100a00 */
[----:B0-----:R-:W2:Y:S04]  /*cad0*/  LDL.LU.64 R150, [R1+0x840] ;  /* 0x0008400001967983 */ /* 0x001ea80000300a00 */
        /* <DEDUP_REMOVED lines=31> */
[----:B------:R-:W-:Y:S04]  /*ccd0*/  STL [R1+0x100], R21 ;  /* 0x0001001501007387 */ /* 0x000fe80000100800 */
[----:B------:R-:W-:Y:S04]  /*cce0*/  STL [R1+0x5f8], R22 ;  /* 0x0005f81601007387 */ /* 0x000fe80000100800 */
[----:B------:R0:W-:Y:S04]  /*ccf0*/  STL [R1+0x5e0], R3 ;  /* 0x0005e00301007387 */ /* 0x0001e80000100800 */
[----:B------:R-:W-:Y:S04]  /*cd00*/  STL [R1+0x5f0], R23 ;  /* 0x0005f01701007387 */ /* 0x000fe80000100800 */
[----:B0-----:R-:W3:Y:S04]  /*cd10*/  LDL.LU R3, [R1+0x5d0] ;  /* 0x0005d00001037983 */ /* 0x001ee80000300800 */
[----:B------:R-:W-:Y:S04]  /*cd20*/  STL [R1+0x5e8], R2 ;  /* 0x0005e80201007387 */ /* 0x000fe80000100800 */
[----:B------:R0:W-:Y:S04]  /*cd30*/  STL [R1+0x5d8], R221 ;  /* 0x0005d8dd01007387 */ /* 0x0001e80000100800 */
[----:B0-----:R-:W4:Y:S04]  /*cd40*/  LDL.LU R221, [R1+0x744] ;  /* 0x0007440001dd7983 */ /* 0x001f280000300800 */
[----:B------:R-:W2:Y:S04]  /*cd50*/  LDL.LU R240, [R1+0x5f4] ;  /* 0x0005f40001f07983 */ /* 0x000ea80000300800 */
[----:B------:R-:W2:Y:S04]  /*cd60*/  LDL.LU R242, [R1+0x5c8] ;  /* 0x0005c80001f27983 */ /* 0x000ea80000300800 */
[----:B------:R-:W2:Y:S01]  /*cd70*/  LDL.LU R244, [R1+0x5ec] ;  /* 0x0005ec0001f47983 */ /* 0x000ea20000300800 */
[----:B------:R-:W-:-:S03]  /*cd80*/  ISETP.NE.U32.AND P0, PT, R21, R4, PT ;  /* 0x000000041500720c */ /* 0x000fc60003f05070 */
[----:B------:R-:W2:Y:S04]  /*cd90*/  LDL.LU R246, [R1+0x5c0] ;  /* 0x0005c00001f67983 */ /* 0x000ea80000300800 */
        /* <DEDUP_REMOVED lines=16> */
[----:B------:R-:W2:Y:S01]  /*cea0*/  LDL.LU R17, [R1+0x5a4] ;  /* 0x0005a40001117983 */ /* 0x000ea20000300800 */
[----:B------:R-:W-:-:S03]  /*ceb0*/  IADD3 R222, P3, R222, UR10, RZ ;  /* 0x0000000adede7c10 */ /* 0x000fc6000ff7e0ff */
[----:B------:R-:W2:Y:S04]  /*cec0*/  LDL.LU R18, [R1+0x578] ;  /* 0x0005780001127983 */ /* 0x000ea80000300800 */
[----:B------:R-:W2:Y:S04]  /*ced0*/  LDL.LU R19, [R1+0x59c] ;  /* 0x00059c0001137983 */ /* 0x000ea80000300800 */
[----:B------:R-:W2:Y:S04]  /*cee0*/  LDL.LU R20, [R1+0x570] ;  /* 0x0005700001147983 */ /* 0x000ea80000300800 */
[----:B------:R-:W2:Y:S04]  /*cef0*/  LDL.LU R21, [R1+0x594] ;  /* 0x0005940001157983 */ /* 0x000ea80000300800 */
[----:B------:R-:W2:Y:S04]  /*cf00*/  LDL.LU R22, [R1+0x568] ;  /* 0x0005680001167983 */ /* 0x000ea80000300800 */
[----:B------:R-:W2:Y:S04]  /*cf10*/  LDL.LU R23, [R1+0x58c] ;  /* 0x00058c0001177983 */ /* 0x000ea80000300800 */
[----:B------:R-:W2:Y:S01]  /*cf20*/  LDL.LU R2, [R1+0x584] ;  /* 0x0005840001027983 */ /* 0x000ea20000300800 */
[----:B----4-:R-:W-:-:S02]  /*cf30*/  IADD3.X R221, R221, UR6, RZ, P3, !PT ;  /* 0x00000006dddd7c10 */ /* 0x010fc40009ffe4ff */
[----:B---3--:R-:W-:-:S05]  /*cf40*/  IADD3 R3, P3, R3, UR10, RZ ;  /* 0x0000000a03037c10 */ /* 0x008fca000ff7e0ff */
[----:B------:R0:W-:Y:S04]  /*cf50*/  STL [R1+0x5d0], R3 ;  /* 0x0005d00301007387 */ /* 0x0001e80000100800 */
[----:B0-----:R-:W3:Y:S01]  /*cf60*/  LDL.LU R3, [R1+0x57c] ;  /* 0x00057c0001037983 */ /* 0x001ee20000300800 */
[----:B--2---:R-:W-:Y:S02]  /*cf70*/  IADD3.X R240, R240, UR6, RZ, P4, !PT ;  /* 0x00000006f0f07c10 */ /* 0x004fe4000a7fe4ff */
[----:B------:R-:W-:Y:S02]  /*cf80*/  IADD3 R242, P4, R242, UR10, RZ ;  /* 0x0000000af2f27c10 */ /* 0x000fe4000ff9e0ff */
[----:B------:R-:W-:Y:S02]  /*cf90*/  IADD3.X R244, R244, UR6, RZ, P5, !PT ;  /* 0x00000006f4f47c10 */ /* 0x000fe4000affe4ff */
[----:B------:R-:W-:Y:S01]  /*cfa0*/  IADD3 R246, P5, R246, UR10, RZ ;  /* 0x0000000af6f67c10 */ /* 0x000fe2000ffbe0ff */
[----:B------:R-:W-:Y:S01]  /*cfb0*/  STL [R1+0x5f4], R240 ;  /* 0x0005f4f001007387 */ /* 0x000fe20000100800 */
[----:B------:R-:W-:-:S02]  /*cfc0*/  IADD3.X R248, R248, UR6, RZ, P6, !PT ;  /* 0x00000006f8f87c10 */ /* 0x000fc4000b7fe4ff */
[----:B------:R-:W-:Y:S01]  /*cfd0*/  IADD3 R250, P6, R250, UR10, RZ ;  /* 0x0000000afafa7c10 */ /* 0x000fe2000ffde0ff */
[----:B------:R-:W-:Y:S01]  /*cfe0*/  STL [R1+0x5c8], R242 ;  /* 0x0005c8f201007387 */ /* 0x000fe20000100800 */
[----:B------:R-:W-:Y:S02]  /*cff0*/  IADD3.X R252, R252, UR6, RZ, P1, !PT ;  /* 0x00000006fcfc7c10 */ /* 0x000fe40008ffe4ff */
[----:B------:R-:W-:Y:S01]  /*d000*/  IADD3 R4, P1, R4, UR10, RZ ;  /* 0x0000000a04047c10 */ /* 0x000fe2000ff3e0ff */
[----:B------:R-:W-:Y:S01]  /*d010*/  STL [R1+0x5ec], R244 ;  /* 0x0005ecf401007387 */ /* 0x000fe20000100800 */
[----:B------:R-:W-:-:S03]  /*d020*/  IADD3.X R5, R5, UR6, RZ, P2, !PT ;  /* 0x0000000605057c10 */ /* 0x000fc600097fe4ff */
[----:B------:R-:W-:Y:S01]  /*d030*/  STL [R1+0x5c0], R246 ;  /* 0x0005c0f601007387 */ /* 0x000fe20000100800 */
[----:B------:R-:W-:-:S03]  /*d040*/  IADD3 R6, P2, R6, UR10, RZ ;  /* 0x0000000a06067c10 */ /* 0x000fc6000ff5e0ff */
        /* <DEDUP_REMOVED lines=40> */
[----:B------:R-:W-:Y:S04]  /*d2d0*/  STL [R1+0x594], R21 ;  /* 0x0005941501007387 */ /* 0x000fe80000100800 */
[----:B------:R0:W-:Y:S04]  /*d2e0*/  STL [R1+0x560], R24 ;  /* 0x0005601801007387 */ /* 0x0001e80000100800 */
[----:B------:R-:W-:Y:S04]  /*d2f0*/  STL [R1+0x568], R22 ;  /* 0x0005681601007387 */ /* 0x000fe80000100800 */
[----:B0-----:R-:W2:Y:S04]  /*d300*/  LDL.LU R24, [R1+0x740] ;  /* 0x0007400001187983 */ /* 0x001ea80000300800 */
[----:B------:R-:W-:Y:S04]  /*d310*/  STL [R1+0x58c], R23 ;  /* 0x00058c1701007387 */ /* 0x000fe80000100800 */
[----:B------:R0:W-:Y:S04]  /*d320*/  STL [R1+0x558], R26 ;  /* 0x0005581a01007387 */ /* 0x0001e80000100800 */
[----:B0-----:R-:W4:Y:S04]  /*d330*/  LDL.LU R26, [R1+0x73c] ;  /* 0x00073c00011a7983 */ /* 0x001f280000300800 */
[----:B------:R-:W-:Y:S01]  /*d340*/  STL [R1+0x584], R2 ;  /* 0x0005840201007387 */ /* 0x000fe20000100800 */
[----:B---3--:R-:W-:-:S02]  /*d350*/  IADD3.X R3, R3, UR6, RZ, P1, !PT ;  /* 0x0000000603037c10 */ /* 0x008fc40008ffe4ff */
[----:B------:R-:W-:-:S05]  /*d360*/  IADD3 R28, P1, R28, UR10, RZ ;  /* 0x0000000a1c1c7c10 */ /* 0x000fca000ff3e0ff */
[----:B------:R0:W-:Y:S04]  /*d370*/  STL [R1+0x550], R28 ;  /* 0x0005501c01007387 */ /* 0x0001e80000100800 */
[----:B0-----:R-:W3:Y:S04]  /*d380*/  LDL.LU R28, [R1+0x738] ;  /* 0x00073800011c7983 */ /* 0x001ee80000300800 */
[----:B------:R-:W-:Y:S01]  /*d390*/  STL [R1+0x57c], R3 ;  /* 0x00057c0301007387 */ /* 0x000fe20000100800 */
[----:B------:R-:W-:Y:S02]  /*d3a0*/  IADD3.X R30, R30, UR6, RZ, P5, !PT ;  /* 0x000000061e1e7c10 */ /* 0x000fe4000affe4ff */
[----:B------:R-:W-:-:S02]  /*d3b0*/  IADD3 R31, P5, R31, UR10, RZ ;  /* 0x0000000a1f1f7c10 */ /* 0x000fc4000ffbe0ff */
[----:B------:R-:W-:Y:S02]  /*d3c0*/  IADD3.X R32, R32, UR6, RZ, P6, !PT ;  /* 0x0000000620207c10 */ /* 0x000fe4000b7fe4ff */
[----:B------:R-:W-:Y:S02]  /*d3d0*/  IADD3 R33, P6, R33, UR10, RZ ;  /* 0x0000000a21217c10 */ /* 0x000fe4000ffde0ff */
[----:B------:R-:W-:Y:S02]  /*d3e0*/  IADD3.X R34, R34, UR6, RZ, P1, !PT ;  /* 0x0000000622227c10 */ /* 0x000fe40008ffe4ff */
[----:B------:R-:W-:Y:S02]  /*d3f0*/  IADD3 R35, P1, R35, UR10, RZ ;  /* 0x0000000a23237c10 */ /* 0x000fe4000ff3e0ff */
        /* <DEDUP_REMOVED lines=10> */
[----:B--2---:R-:W-:Y:S02]  /*d4a0*/  IADD3.X R24, R24, UR6, RZ, P2, !PT ;  /* 0x0000000618187c10 */ /* 0x004fe400097fe4ff */
[----:B------:R-:W-:-:S03]  /*d4b0*/  IADD3 R25, P2, R25, UR10, RZ ;  /* 0x0000000a19197c10 */ /* 0x000fc6000ff5e0ff */
[----:B------:R0:W-:Y:S04]  /*d4c0*/  STL [R1+0x574], R24 ;  /* 0x0005741801007387 */ /* 0x0001e80000100800 */
[----:B0-----:R-:W2:Y:S01]  /*d4d0*/  LDL.LU R24, [R1+0x734] ;  /* 0x0007340001187983 */ /* 0x001ea20000300800 */
[----:B----4-:R-:W-:-:S03]  /*d4e0*/  IADD3.X R26, R26, UR6, RZ, P3, !PT ;  /* 0x000000061a1a7c10 */ /* 0x010fc60009ffe4ff */
[----:B------:R0:W-:Y:S01]  /*d4f0*/  STL [R1+0x548], R25 ;  /* 0x0005481901007387 */ /* 0x0001e20000100800 */
[----:B------:R-:W-:-:S03]  /*d500*/  IADD3 R27, P3, R27, UR10, RZ ;  /* 0x0000000a1b1b7c10 */ /* 0x000fc6000ff7e0ff */
[----:B0-----:R-:W2:Y:S04]  /*d510*/  LDL.LU R25, [R1+0x730] ;  /* 0x0007300001197983 */ /* 0x001ea80000300800 */
[----:B------:R0:W-:Y:S04]  /*d520*/  STL [R1+0x56c], R26 ;  /* 0x00056c1a01007387 */ /* 0x0001e80000100800 */
[----:B0-----:R-:W2:Y:S04]  /*d530*/  LDL.LU R26, [R1+0x72c] ;  /* 0x00072c00011a7983 */ /* 0x001ea80000300800 */
[----:B------:R0:W-:Y:S04]  /*d540*/  STL [R1+0x540], R27 ;  /* 0x0005401b01007387 */ /* 0x0001e80000100800 */
[----:B0-----:R-:W2:Y:S01]  /*d550*/  LDL.LU R27, [R1+0x728] ;  /* 0x00072800011b7983 */ /* 0x001ea20000300800 */
[----:B------:R-:W-:-:S02]  /*d560*/  IADD3.X R36, R36, UR6, RZ, P2, !PT ;  /* 0x0000000624247c10 */ /* 0x000fc400097fe4ff */
[----:B------:R-:W-:Y:S02]  /*d570*/  IADD3 R37, P2, R37, UR10, RZ ;  /* 0x0000000a25257c10 */ /* 0x000fe4000ff5e0ff */
[----:B------:R-:W-:Y:S02]  /*d580*/  IADD3.X R38, R38, UR6, RZ, P3, !PT ;  /* 0x0000000626267c10 */ /* 0x000fe40009ffe4ff */
[----:B------:R-:W-:Y:S02]  /*d590*/  IADD3 R39, P3, R39, UR10, RZ ;  /* 0x0000000a27277c10 */ /* 0x000fe4000ff7e0ff */
[----:B------:R-:W-:Y:S02]  /*d5a0*/  IADD3.X R48, R48, UR6, RZ, P2, !PT ;  /* 0x0000000630307c10 */ /* 0x000fe400097fe4ff */
[----:B------:R-:W-:Y:S02]  /*d5b0*/  IADD3 R49, P2, R49, UR10, RZ ;  /* 0x0000000a31317c10 */ /* 0x000fe4000ff5e0ff */
        /* <DEDUP_REMOVED lines=18> */
[----:B---3--:R-:W-:-:S02]  /*d6e0*/  IADD3.X R28, R28, UR6, RZ, P4, !PT ;  /* 0x000000061c1c7c10 */ /* 0x008fc4000a7fe4ff */
[----:B------:R-:W-:-:S03]  /*d6f0*/  IADD3 R29, P4, R29, UR10, RZ ;  /* 0x0000000a1d1d7c10 */ /* 0x000fc6000ff9e0ff */
        /* <DEDUP_REMOVED lines=11> */
[----:B------:R-:W-:-:S03]  /*d7b0*/  IADD3.X R40, R40, UR6, RZ, P4, !PT ;  /* 0x0000000628287c10 */ /* 0x000fc6000a7fe4ff */
[----:B0-----:R-:W2:Y:S04]  /*d7c0*/  LDL.LU R33, [R1+0x710] ;  /* 0x0007100001217983 */ /* 0x001ea80000300800 */
[----:B------:R0:W-:Y:S01]  /*d7d0*/  STL [R1+0x54c], R34 ;  /* 0x00054c2201007387 */ /* 0x0001e20000100800 */
[----:B------:R-:W-:-:S03]  /*d7e0*/  IADD3 R41, P4, R41, UR10, RZ ;  /* 0x0000000a29297c10 */ /* 0x000fc6000ff9e0ff */
        /* <DEDUP_REMOVED lines=106> */
[----:B------:R0:W-:Y:S04]  /*de90*/  STL [R1+0x468], R81 ;  /* 0x0004685101007387 */ /* 0x0001e80000100800 */
[----:B0-----:R-:W2:Y:S04]  /*dea0*/  LDL.LU R81, [R1+0x650] ;  /* 0x0006500001517983 */ /* 0x001ea80000300800 */
[----:B------:R0:W-:Y:S04]  /*deb0*/  STL [R1+0x48c], R82 ;  /* 0x00048c5201007387 */ /* 0x0001e80000100800 */
[----:B0-----:R-:W2:Y:S04]  /*dec0*/  LDL.LU R82, [R1+0x64c] ;  /* 0x00064c0001527983 */ /* 0x001ea80000300800 */
[----:B------:R0:W-:Y:S04]  /*ded0*/  STL [R1+0x460], R83 ;  /* 0x0004605301007387 */ /* 0x0001e80000100800 */
[----:B0-----:R-:W2:Y:S04]  /*dee0*/  LDL.LU R83, [R1+0x648] ;  /* 0x0006480001537983 */ /* 0x001ea80000300800 */
[----:B------:R-:W3:Y:S04]  /*def0*/  LDL.LU R248, [R1+0x474] ;  /* 0x0004740001f87983 */ /* 0x000ee80000300800 */
[----:B------:R-:W4:Y:S04]  /*df00*/  LDL.LU R250, [R1+0x448] ;  /* 0x0004480001fa7983 */ /* 0x000f280000300800 */
[----:B------:R-:W2:Y:S04]  /*df10*/  LDL.LU R252, [R1+0x46c] ;  /* 0x00046c0001fc7983 */ /* 0x000ea80000300800 */
[----:B------:R-:W2:Y:S04]  /*df20*/  LDL.LU R4, [R1+0x440] ;  /* 0x0004400001047983 */ /* 0x000ea80000300800 */
[----:B------:R-:W2:Y:S04]  /*df30*/  LDL.LU R5, [R1+0x464] ;  /* 0x0004640001057983 */ /* 0x000ea80000300800 */
[----:B------:R-:W2:Y:S04]  /*df40*/  LDL.LU R6, [R1+0x438] ;  /* 0x0004380001067983 */ /* 0x000ea80000300800 */
[----:B------:R-:W2:Y:S04]  /*df50*/  LDL.LU R7, [R1+0x45c] ;  /* 0x00045c0001077983 */ /* 0x000ea80000300800 */
[----:B------:R0:W-:Y:S04]  /*df60*/  STL [R1+0x484], R84 ;  /* 0x0004845401007387 */ /* 0x0001e80000100800 */
[----:B0-----:R-:W2:Y:S04]  /*df70*/  LDL.LU R84, [R1+0x644] ;  /* 0x0006440001547983 */ /* 0x001ea80000300800 */
        /* <DEDUP_REMOVED lines=20> */
[----:B------:R-:W2:Y:S01]  /*e0c0*/  LDL.LU R3, [R1+0x414] ;  /* 0x0004140001037983 */ /* 0x000ea20000300800 */
[----:B------:R-:W-:-:S02]  /*e0d0*/  IADD3.X R86, R86, UR6, RZ, P3, !PT ;  /* 0x0000000656567c10 */ /* 0x000fc40009ffe4ff */
[----:B------:R-:W-:-:S03]  /*e0e0*/  IADD3 R87, P3, R87, UR10, RZ ;  /* 0x0000000a57577c10 */ /* 0x000fc6000ff7e0ff */
[----:B------:R0:W-:Y:S04]  /*e0f0*/  STL [R1+0x47c], R86 ;  /* 0x00047c5601007387 */ /* 0x0001e80000100800 */
[----:B0-----:R-:W2:Y:S04]  /*e100*/  LDL.LU R86, [R1+0x63c] ;  /* 0x00063c0001567983 */ /* 0x001ea80000300800 */
[----:B------:R0:W-:Y:S04]  /*e110*/  STL [R1+0x450], R87 ;  /* 0x0004505701007387 */ /* 0x0001e80000100800 */
[----:B0-----:R-:W2:Y:S01]  /*e120*/  LDL.LU R87, [R1+0x638] ;  /* 0x0006380001577983 */ /* 0x001ea20000300800 */
[----:B---3--:R-:W-:-:S02]  /*e130*/  IADD3.X R248, R248, UR6, RZ, P4, !PT ;  /* 0x00000006f8f87c10 */ /* 0x008fc4000a7fe4ff */
[----:B----4-:R-:W-:-:S03]  /*e140*/  IADD3 R250, P4, R250, UR10, RZ ;  /* 0x0000000afafa7c10 */ /* 0x010fc6000ff9e0ff */
[----:B------:R-:W-:Y:S01]  /*e150*/  STL [R1+0x474], R248 ;  /* 0x000474f801007387 */ /* 0x000fe20000100800 */
[----:B--2---:R-:W-:-:S03]  /*e160*/  IADD3.X R252, R252, UR6, RZ, P5, !PT ;  /* 0x00000006fcfc7c10 */ /* 0x004fc6000affe4ff */
        /* <DEDUP_REMOVED lines=8> */
[----:B------:R-:W-:Y:S04]  /*e1f0*/  STL [R1+0x438], R6 ;  /* 0x0004380601007387 */ /* 0x000fe80000100800 */
[----:B------:R-:W-:Y:S01]  /*e200*/  STL [R1+0x45c], R7 ;  /* 0x00045c0701007387 */ /* 0x000fe20000100800 */
[----:B------:R-:W-:Y:S02]  /*e210*/  IADD3 R8, P1, R8, UR10, RZ ;  /* 0x0000000a08087c10 */ /* 0x000fe4000ff3e0ff */
[----:B------:R-:W-:-:S03]  /*e220*/  IADD3.X R9, R9, UR6, RZ, P2, !PT ;  /* 0x0000000609097c10 */ /* 0x000fc600097fe4ff */
[----:B------:R-:W-:Y:S01]  /*e230*/  STL [R1+0x430], R8 ;  /* 0x0004300801007387 */ /* 0x000fe20000100800 */
[----:B------:R-:W-:Y:S02]  /*e240*/  IADD3 R10, P2, R10, UR10, RZ ;  /* 0x0000000a0a0a7c10 */ /* 0x000fe4000ff5e0ff */
[----:B------:R-:W-:Y:S02]  /*e250*/  IADD3.X R11, R11, UR6, RZ, P3, !PT ;  /* 0x000000060b0b7c10 */ /* 0x000fe40009ffe4ff */
[----:B------:R-:W-:Y:S01]  /*e260*/  IADD3 R23, P3, R23, UR10, RZ ;  /* 0x0000000a17177c10 */ /* 0x000fe2000ff7e0ff */
[----:B------:R-:W-:Y:S01]  /*e270*/  STL [R1+0x454], R9 ;  /* 0x0004540901007387 */ /* 0x000fe20000100800 */
[----:B------:R-:W-:-:S03]  /*e280*/  IADD3.X R12, R12, UR6, RZ, P4, !PT ;  /* 0x000000060c0c7c10 */ /* 0x000fc6000a7fe4ff */
[----:B------:R0:W-:Y:S01]  /*e290*/  STL [R1+0x420], R23 ;  /* 0x0004201701007387 */ /* 0x0001e20000100800 */
[----:B------:R-:W-:-:S03]  /*e2a0*/  IADD3 R13, P4, R13, UR10, RZ ;  /* 0x0000000a0d0d7c10 */ /* 0x000fc6000ff9e0ff */
[----:B------:R-:W-:Y:S01]  /*e2b0*/  STL [R1+0x428], R10 ;  /* 0x0004280a01007387 */ /* 0x000fe20000100800 */
[----:B------:R-:W-:-:S03]  /*e2c0*/  IADD3.X R14, R14, UR6, RZ, P5, !PT ;  /* 0x000000060e0e7c10 */ /* 0x000fc6000affe4ff */
[----:B0-----:R-:W2:Y:S01]  /*e2d0*/  LDL.LU R23, [R1+0x3e8] ;  /* 0x0003e80001177983 */ /* 0x001ea20000300800 */
[----:B------:R-:W-:-:S03]  /*e2e0*/  IADD3 R15, P5, R15, UR10, RZ ;  /* 0x0000000a0f0f7c10 */ /* 0x000fc6000ffbe0ff */
[----:B------:R-:W-:Y:S01]  /*e2f0*/  STL [R1+0x44c], R11 ;  /* 0x00044c0b01007387 */ /* 0x000fe20000100800 */
[----:B------:R-:W-:-:S03]  /*e300*/  IADD3.X R16, R16, UR6, RZ, P6, !PT ;  /* 0x0000000610107c10 */ /* 0x000fc6000b7fe4ff */
[----:B------:R-:W-:Y:S01]  /*e310*/  STL [R1+0x444], R12 ;  /* 0x0004440c01007387 */ /* 0x000fe20000100800 */
[----:B------:R-:W-:Y:S02]  /*e320*/  IADD3 R17, P6, R17, UR10, RZ ;  /* 0x0000000a11117c10 */ /* 0x000fe4000ffde0ff */
[----:B------:R-:W-:Y:S01]  /*e330*/  IADD3.X R18, R18, UR6, RZ, P1, !PT ;  /* 0x0000000612127c10 */ /* 0x000fe20008ffe4ff */
[----:B------:R-:W-:Y:S01]  /*e340*/  STL [R1+0x418], R13 ;  /* 0x0004180d01007387 */ /* 0x000fe20000100800 */
[----:B------:R-:W-:-:S03]  /*e350*/  IADD3 R2, P1, R2, UR10, RZ ;  /* 0x0000000a02027c10 */ /* 0x000fc6000ff3e0ff */
[----:B------:R-:W-:Y:S04]  /*e360*/  STL [R1+0x43c], R14 ;  /* 0x00043c0e01007387 */ /* 0x000fe80000100800 */
[----:B------:R-:W-:Y:S04]  /*e370*/  STL [R1+0x410], R15 ;  /* 0x0004100f01007387 */ /* 0x000fe80000100800 */
[----:B------:R-:W-:Y:S04]  /*e380*/  STL [R1+0x434], R16 ;  /* 0x0004341001007387 */ /* 0x000fe80000100800 */
[----:B------:R0:W-:Y:S01]  /*e390*/  STL [R1+0x400], R2 ;  /* 0x0004000201007387 */ /* 0x0001e20000100800 */
[----:B------:R-:W-:-:S03]  /*e3a0*/  IADD3.X R19, R19, UR6, RZ, P2, !PT ;  /* 0x0000000613137c10 */ /* 0x000fc600097fe4ff */
[----:B------:R-:W-:Y:S01]  /*e3b0*/  STL [R1+0x408], R17 ;  /* 0x0004081101007387 */ /* 0x000fe20000100800 */
[----:B------:R-:W-:-:S03]  /*e3c0*/  IADD3 R20, P2, R20, UR10, RZ ;  /* 0x0000000a14147c10 */ /* 0x000fc6000ff5e0ff */
[----:B0-----:R-:W3:Y:S01]  /*e3d0*/  LDL.LU R2, [R1+0x40c] ;  /* 0x00040c0001027983 */ /* 0x001ee20000300800 */
[----:B------:R-:W-:-:S03]  /*e3e0*/  IADD3.X R21, R21, UR6, RZ, P3, !PT ;  /* 0x0000000615157c10 */ /* 0x000fc60009ffe4ff */
[----:B------:R-:W-:Y:S01]  /*e3f0*/  STL [R1+0x42c], R18 ;  /* 0x00042c1201007387 */ /* 0x000fe20000100800 */
[----:B------:R-:W-:-:S03]  /*e400*/  IADD3 R22, P3, R22, UR10, RZ ;  /* 0x0000000a16167c10 */ /* 0x000fc6000ff7e0ff */
[----:B------:R-:W-:Y:S01]  /*e410*/  STL [R1+0x424], R19 ;  /* 0x0004241301007387 */ /* 0x000fe20000100800 */
[----:B------:R-:W-:-:S03]  /*e420*/  IADD3.X R3, R3, UR6, RZ, P4, !PT ;  /* 0x0000000603037c10 */ /* 0x000fc6000a7fe4ff */
[----:B------:R-:W-:Y:S04]  /*e430*/  STL [R1+0x3f8], R20 ;  /* 0x0003f81401007387 */ /* 0x000fe80000100800 */
[----:B------:R-:W4:Y:S04]  /*e440*/  LDL.LU R240, [R1+0x3e0] ;  /* 0x0003e00001f07983 */ /* 0x000f280000300800 */
[----:B------:R-:W-:Y:S04]  /*e450*/  STL [R1+0x41c], R21 ;  /* 0x00041c1501007387 */ /* 0x000fe80000100800 */
[----:B------:R-:W4:Y:S04]  /*e460*/  LDL.LU R242, [R1+0x404] ;  /* 0x0004040001f27983 */ /* 0x000f280000300800 */
[----:B------:R-:W-:Y:S04]  /*e470*/  STL [R1+0x3f0], R22 ;  /* 0x0003f01601007387 */ /* 0x000fe80000100800 */
[----:B------:R-:W4:Y:S04]  /*e480*/  LDL.LU R244, [R1+0x3d8] ;  /* 0x0003d80001f47983 */ /* 0x000f280000300800 */
[----:B------:R0:W-:Y:S04]  /*e490*/  STL [R1+0x414], R3 ;  /* 0x0004140301007387 */ /* 0x0001e80000100800 */
[----:B------:R-:W4:Y:S04]  /*e4a0*/  LDL.LU R246, [R1+0x3fc] ;  /* 0x0003fc0001f67983 */ /* 0x000f280000300800 */
        /* <DEDUP_REMOVED lines=11> */
[----:B0-----:R-:W4:Y:S04]  /*e560*/  LDL.LU R3, [R1+0x3cc] ;  /* 0x0003cc0001037983 */ /* 0x001f280000300800 */
[----:B------:R-:W4:Y:S04]  /*e570*/  LDL.LU R12, [R1+0x3a0] ;  /* 0x0003a000010c7983 */ /* 0x000f280000300800 */
[----:B------:R-:W4:Y:S04]  /*e580*/  LDL.LU R13, [R1+0x3c4] ;  /* 0x0003c400010d7983 */ /* 0x000f280000300800 */
[----:B------:R-:W4:Y:S01]  /*e590*/  LDL.LU R14, [R1+0x398] ;  /* 0x00039800010e7983 */ /* 0x000f220000300800 */
[----:B--2---:R-:W-:-:S05]  /*e5a0*/  IADD3 R23, P4, R23, UR10, RZ ;  /* 0x0000000a17177c10 */ /* 0x004fca000ff9e0ff */
[----:B------:R0:W-:Y:S04]  /*e5b0*/  STL [R1+0x3e8], R23 ;  /* 0x0003e81701007387 */ /* 0x0001e80000100800 */
[----:B------:R-:W2:Y:S04]  /*e5c0*/  LDL.LU R15, [R1+0x3bc] ;  /* 0x0003bc00010f7983 */ /* 0x000ea80000300800 */
[----:B------:R-:W2:Y:S04]  /*e5d0*/  LDL.LU R16, [R1+0x390] ;  /* 0x0003900001107983 */ /* 0x000ea80000300800 */
[----:B------:R-:W2:Y:S04]  /*e5e0*/  LDL.LU R17, [R1+0x3b4] ;  /* 0x0003b40001117983 */ /* 0x000ea80000300800 */
[----:B------:R-:W2:Y:S04]  /*e5f0*/  LDL.LU R18, [R1+0x388] ;  /* 0x0003880001127983 */ /* 0x000ea80000300800 */
[----:B0-----:R-:W2:Y:S04]  /*e600*/  LDL.LU R23, [R1+0x3ac] ;  /* 0x0003ac0001177983 */ /* 0x001ea80000300800 */
[----:B------:R-:W2:Y:S04]  /*e610*/  LDL.LU R19, [R1+0x380] ;  /* 0x0003800001137983 */ /* 0x000ea80000300800 */
[----:B------:R-:W2:Y:S04]  /*e620*/  LDL.LU R20, [R1+0x3a4] ;  /* 0x0003a40001147983 */ /* 0x000ea80000300800 */
[----:B------:R-:W2:Y:S01]  /*e630*/  LDL.LU R21, [R1+0x378] ;  /* 0x0003780001157983 */ /* 0x000ea20000300800 */
[----:B---3--:R-:W-:-:S05]  /*e640*/  IADD3.X R2, R2, UR6, RZ, P5, !PT ;  /* 0x0000000602027c10 */ /* 0x008fca000affe4ff */
[----:B------:R0:W-:Y:S04]  /*e650*/  STL [R1+0x40c], R2 ;  /* 0x00040c0201007387 */ /* 0x0001e80000100800 */
[----:B------:R-:W3:Y:S04]  /*e660*/  LDL.LU R22, [R1+0x39c] ;  /* 0x00039c0001167983 */ /* 0x000ee80000300800 */
[----:B0-----:R-:W3:Y:S01]  /*e670*/  LDL.LU R2, [R1+0x370] ;  /* 0x0003700001027983 */ /* 0x001ee20000300800 */
[----:B----4-:R-:W-:Y:S02]  /*e680*/  IADD3 R240, P5, R240, UR10, RZ ;  /* 0x0000000af0f07c10 */ /* 0x010fe4000ffbe0ff */
        /* <DEDUP_REMOVED lines=26> */
[----:B------:R-:W-:-:S05]  /*e830*/  IADD3.X R3, R3, UR6, RZ, P1, !PT ;  /* 0x0000000603037c10 */ /* 0x000fca0008ffe4ff */
[----:B------:R0:W-:Y:S04]  /*e840*/  STL [R1+0x3cc], R3 ;  /* 0x0003cc0301007387 */ /* 0x0001e80000100800 */
[----:B------:R-:W-:Y:S04]  /*e850*/  STL [R1+0x3d4], R10 ;  /* 0x0003d40a01007387 */ /* 0x000fe80000100800 */
[----:B0-----:R-:W4:Y:S01]  /*e860*/  LDL.LU R3, [R1+0x394] ;  /* 0x0003940001037983 */ /* 0x001f220000300800 */
[----:B------:R-:W-:Y:S02]  /*e870*/  IADD3 R11, P6, R11, UR10, RZ ;  /* 0x0000000a0b0b7c10 */ /* 0x000fe4000ffde0ff */
[----:B------:R-:W-:-:S02]  /*e880*/  IADD3 R12, P1, R12, UR10, RZ ;  /* 0x0000000a0c0c7c10 */ /* 0x000fc4000ff3e0ff */
[----:B------:R-:W-:Y:S02]  /*e890*/  IADD3.X R13, R13, UR6, RZ, P2, !PT ;  /* 0x000000060d0d7c10 */ /* 0x000fe400097fe4ff */
[----:B------:R-:W-:Y:S01]  /*e8a0*/  IADD3 R14, P2, R14, UR10, RZ ;  /* 0x0000000a0e0e7c10 */ /* 0x000fe2000ff5e0ff */
[----:B------:R-:W-:Y:S04]  /*e8b0*/  STL [R1+0x3a8], R11 ;  /* 0x0003a80b01007387 */ /* 0x000fe80000100800 */
[----:B------:R-:W-:Y:S04]  /*e8c0*/  STL [R1+0x3a0], R12 ;  /* 0x0003a00c01007387 */ /* 0x000fe80000100800 */
[----:B------:R-:W-:Y:S04]  /*e8d0*/  STL [R1+0x3c4], R13 ;  /* 0x0003c40d01007387 */ /* 0x000fe80000100800 */
[----:B------:R-:W-:Y:S01]  /*e8e0*/  STL [R1+0x398], R14 ;  /* 0x0003980e01007387 */ /* 0x000fe20000100800 */
[----:B--2---:R-:W-:-:S02]  /*e8f0*/  IADD3.X R15, R15, UR6, RZ, P3, !PT ;  /* 0x000000060f0f7c10 */ /* 0x004fc40009ffe4ff */
[----:B------:R-:W-:-:S03]  /*e900*/  IADD3 R16, P3, R16, UR10, RZ ;  /* 0x0000000a10107c10 */ /* 0x000fc6000ff7e0ff */
[----:B------:R-:W-:Y:S01]  /*e910*/  STL [R1+0x3bc], R15 ;  /* 0x0003bc0f01007387 */ /* 0x000fe20000100800 */
[----:B------:R-:W-:-:S03]  /*e920*/  IADD3.X R17, R17, UR6, RZ, P4, !PT ;  /* 0x0000000611117c10 */ /* 0x000fc6000a7fe4ff */
[----:B------:R-:W-:Y:S01]  /*e930*/  STL [R1+0x390], R16 ;  /* 0x0003901001007387 */ /* 0x000fe20000100800 */
[----:B------:R-:W-:Y:S02]  /*e940*/  IADD3 R18, P4, R18, UR10, RZ ;  /* 0x0000000a12127c10 */ /* 0x000fe4000ff9e0ff */
[----:B------:R-:W-:Y:S02]  /*e950*/  IADD3.X R23, R23, UR6, RZ, P5, !PT ;  /* 0x0000000617177c10 */ /* 0x000fe4000affe4ff */
[----:B------:R-:W-:-:S03]  /*e960*/  IADD3 R19, P5, R19, UR10, RZ ;  /* 0x0000000a13137c10 */ /* 0x000fc6000ffbe0ff */
[----:B------:R0:W-:Y:S01]  /*e970*/  STL [R1+0x3ac], R23 ;  /* 0x0003ac1701007387 */ /* 0x0001e20000100800 */
[----:B------:R-:W-:-:S03]  /*e980*/  IADD3.X R20, R20, UR6, RZ, P6, !PT ;  /* 0x0000000614147c10 */ /* 0x000fc6000b7fe4ff */
[----:B------:R-:W-:Y:S01]  /*e990*/  STL [R1+0x3b4], R17 ;  /* 0x0003b41101007387 */ /* 0x000fe20000100800 */
[----:B------:R-:W-:-:S03]  /*e9a0*/  IADD3 R21, P6, R21, UR10, RZ ;  /* 0x0000000a15157c10 */ /* 0x000fc6000ffde0ff */
[----:B0-----:R-:W2:Y:S04]  /*e9b0*/  LDL.LU R23, [R1+0x368] ;  /* 0x0003680001177983 */ /* 0x001ea80000300800 */
[----:B------:R-:W-:Y:S04]  /*e9c0*/  STL [R1+0x388], R18 ;  /* 0x0003881201007387 */ /* 0x000fe80000100800 */
[----:B------:R-:W-:Y:S01]  /*e9d0*/  STL [R1+0x380], R19 ;  /* 0x0003801301007387 */ /* 0x000fe20000100800 */
[----:B---3--:R-:W-:-:S03]  /*e9e0*/  IADD3.X R22, R22, UR6, RZ, P1, !PT ;  /* 0x0000000616167c10 */ /* 0x008fc60008ffe4ff */
[----:B------:R-:W-:Y:S01]  /*e9f0*/  STL [R1+0x3a4], R20 ;  /* 0x0003a41401007387 */ /* 0x000fe20000100800 */
[----:B------:R-:W-:-:S03]  /*ea00*/  IADD3 R2, P1, R2, UR10, RZ ;  /* 0x0000000a02027c10 */ /* 0x000fc6000ff3e0ff */
[----:B------:R-:W3:Y:S04]  /*ea10*/  LDL.LU R240, [R1+0x38c] ;  /* 0x00038c0001f07983 */ /* 0x000ee80000300800 */
[----:B------:R-:W-:Y:S04]  /*ea20*/  STL [R1+0x378], R21 ;  /* 0x0003781501007387 */ /* 0x000fe80000100800 */
[----:B------:R-:W3:Y:S04]  /*ea30*/  LDL.LU R242, [R1+0x360] ;  /* 0x0003600001f27983 */ /* 0x000ee80000300800 */
[----:B------:R-:W-:Y:S04]  /*ea40*/  STL [R1+0x39c], R22 ;  /* 0x00039c1601007387 */ /* 0x000fe80000100800 */
[----:B------:R-:W3:Y:S04]  /*ea50*/  LDL.LU R244, [R1+0x384] ;  /* 0x0003840001f47983 */ /* 0x000ee80000300800 */
[----:B------:R0:W-:Y:S04]  /*ea60*/  STL [R1+0x370], R2 ;  /* 0x0003700201007387 */ /* 0x0001e80000100800 */
[----:B------:R-:W3:Y:S04]  /*ea70*/  LDL.LU R246, [R1+0x358] ;  /* 0x0003580001f67983 */ /* 0x000ee80000300800 */
        /* <DEDUP_REMOVED lines=11> */
[----:B0-----:R-:W3:Y:S04]  /*eb30*/  LDL.LU R2, [R1+0x328] ;  /* 0x0003280001027983 */ /* 0x001ee80000300800 */
[----:B------:R-:W3:Y:S04]  /*eb40*/  LDL.LU R12, [R1+0x34c] ;  /* 0x00034c00010c7983 */ /* 0x000ee80000300800 */
[----:B------:R-:W3:Y:S04]  /*eb50*/  LDL.LU R13, [R1+0x320] ;  /* 0x00032000010d7983 */ /* 0x000ee80000300800 */
[----:B------:R-:W3:Y:S01]  /*eb60*/  LDL.LU R14, [R1+0x344] ;  /* 0x00034400010e7983 */ /* 0x000ee20000300800 */
[----:B----4-:R-:W-:-:S05]  /*eb70*/  IADD3.X R3, R3, UR6, RZ, P2, !PT ;  /* 0x0000000603037c10 */ /* 0x010fca00097fe4ff */
[----:B------:R0:W-:Y:S04]  /*eb80*/  STL [R1+0x394], R3 ;  /* 0x0003940301007387 */ /* 0x0001e80000100800 */
        /* <DEDUP_REMOVED lines=11> */
[----:B0-----:R-:W2:Y:S01]  /*ec40*/  LDL.LU R23, [R1+0x31c] ;  /* 0x00031c0001177983 */ /* 0x001ea20000300800 */
[----:B---3--:R-:W-:Y:S02]  /*ec50*/  IADD3.X R240, R240, UR6, RZ, P3, !PT ;  /* 0x00000006f0f07c10 */ /* 0x008fe40009ffe4ff */
        /* <DEDUP_REMOVED lines=33> */
[----:B0-----:R-:W3:Y:S04]  /*ee70*/  LDL.LU R2, [R1+0x2f0] ;  /* 0x0002f00001027983 */ /* 0x001ee80000300800 */
[----:B------:R-:W-:Y:S01]  /*ee80*/  STL [R1+0x354], R11 ;  /* 0x0003540b01007387 */ /* 0x000fe20000100800 */
[----:B----4-:R-:W-:-:S03]  /*ee90*/  IADD3 R15, P6, R15, UR10, RZ ;  /* 0x0000000a0f0f7c10 */ /* 0x010fc6000ffde0ff */
        /* <DEDUP_REMOVED lines=10> */
[----:B------:R1:W-:Y:S04]  /*ef40*/  STL [R1+0x310], R17 ;  /* 0x0003101101007387 */ /* 0x0003e80000100800 */
[----:B0-----:R-:W4:Y:S01]  /*ef50*/  LDL.LU R3, [R1+0x314] ;  /* 0x0003140001037983 */ /* 0x001f220000300800 */
[----:B------:R-:W-:-:S02]  /*ef60*/  IADD3.X R19, R19, UR6, RZ, P3, !PT ;  /* 0x0000000613137c10 */ /* 0x000fc40009ffe4ff */
[----:B------:R-:W-:Y:S01]  /*ef70*/  IADD3 R20, P3, R20, UR10, RZ ;  /* 0x0000000a14147c10 */ /* 0x000fe2000ff7e0ff */
[----:B------:R0:W-:Y:S01]  /*ef80*/  STL [R1+0x334], R18 ;  /* 0x0003341201007387 */ /* 0x0001e20000100800 */
[----:B------:R-:W-:-:S03]  /*ef90*/  IADD3.X R21, R21, UR6, RZ, P4, !PT ;  /* 0x0000000615157c10 */ /* 0x000fc6000a7fe4ff */
[----:B------:R0:W-:Y:S04]  /*efa0*/  STL [R1+0x32c], R19 ;  /* 0x00032c1301007387 */ /* 0x0001e80000100800 */
[----:B------:R0:W-:Y:S04]  /*efb0*/  STL [R1+0x300], R20 ;  /* 0x0003001401007387 */ /* 0x0001e80000100800 */
[----:B------:R-:W4:Y:S04]  /*efc0*/  LDL.LU R240, [R1+0x2e8] ;  /* 0x0002e80001f07983 */ /* 0x000f280000300800 */
[----:B------:R0:W-:Y:S04]  /*efd0*/  STL [R1+0x324], R21 ;  /* 0x0003241501007387 */ /* 0x0001e80000100800 */
[----:B------:R-:W4:Y:S01]  /*efe0*/  LDL.LU R242, [R1+0x30c] ;  /* 0x00030c0001f27983 */ /* 0x000f220000300800 */
[----:B--2---:R-:W-:-:S02]  /*eff0*/  IADD3 R22, P4, R22, UR10, RZ ;  /* 0x0000000a16167c10 */ /* 0x004fc4000ff9e0ff */
[----:B------:R-:W-:-:S03]  /*f000*/  IADD3.X R23, R23, UR6, RZ, P5, !PT ;  /* 0x0000000617177c10 */ /* 0x000fc6000affe4ff */
[----:B------:R2:W-:Y:S04]  /*f010*/  STL [R1+0x2f8], R22 ;  /* 0x0002f81601007387 */ /* 0x0005e80000100800 */
        /* <DEDUP_REMOVED lines=17> */
[----:B------:R-:W4:Y:S01]  /*f130*/  LDL.LU R15, [R1+0x298] ;  /* 0x00029800010f7983 */ /* 0x000f220000300800 */
[----:B---3--:R-:W-:-:S05]  /*f140*/  IADD3 R2, P5, R2, UR10, RZ ;  /* 0x0000000a02027c10 */ /* 0x008fca000ffbe0ff */
[----:B------:R3:W-:Y:S04]  /*f150*/  STL [R1+0x2f0], R2 ;  /* 0x0002f00201007387 */ /* 0x0007e80000100800 */
[----:B------:R-:W3:Y:S04]  /*f160*/  LDL.LU R16, [R1+0x2c4] ;  /* 0x0002c40001107983 */ /* 0x000ee80000300800 */
[----:B-1----:R-:W3:Y:S04]  /*f170*/  LDL.LU R17, [R1+0x290] ;  /* 0x0002900001117983 */ /* 0x002ee80000300800 */
[----:B0-----:R-:W3:Y:S04]  /*f180*/  LDL.LU R18, [R1+0x2bc] ;  /* 0x0002bc0001127983 */ /* 0x001ee80000300800 */
[----:B------:R-:W3:Y:S04]  /*f190*/  LDL.LU R19, [R1+0x288] ;  /* 0x0002880001137983 */ /* 0x000ee80000300800 */
[----:B------:R-:W3:Y:S04]  /*f1a0*/  LDL.LU R20, [R1+0x2b4] ;  /* 0x0002b40001147983 */ /* 0x000ee80000300800 */
[----:B------:R-:W3:Y:S04]  /*f1b0*/  LDL.LU R21, [R1+0x280] ;  /* 0x0002800001157983 */ /* 0x000ee80000300800 */
[----:B--2---:R-:W2:Y:S04]  /*f1c0*/  LDL.LU R22, [R1+0x2a4] ;  /* 0x0002a40001167983 */ /* 0x004ea80000300800 */
[----:B------:R-:W2:Y:S01]  /*f1d0*/  LDL.LU R23, [R1+0x278] ;  /* 0x0002780001177983 */ /* 0x000ea20000300800 */
[----:B----4-:R-:W-:-:S05]  /*f1e0*/  IADD3.X R3, R3, UR6, RZ, P6, !PT ;  /* 0x0000000603037c10 */ /* 0x010fca000b7fe4ff */
[----:B------:R0:W-:Y:S04]  /*f1f0*/  STL [R1+0x314], R3 ;  /* 0x0003140301007387 */ /* 0x0001e80000100800 */
[----:B---3--:R-:W3:Y:S04]  /*f200*/  LDL.LU R2, [R1+0x29c] ;  /* 0x00029c0001027983 */ /* 0x008ee80000300800 */
[----:B0-----:R-:W4:Y:S01]  /*f210*/  LDL.LU R3, [R1+0x270] ;  /* 0x0002700001037983 */ /* 0x001f220000300800 */
[----:B------:R-:W-:Y:S02]  /*f220*/  IADD3 R240, P6, R240, UR10, RZ ;  /* 0x0000000af0f07c10 */ /* 0x000fe4000ffde0ff */
[----:B------:R-:W-:-:S03]  /*f230*/  IADD3.X R242, R242, UR6, RZ, P1, !PT ;  /* 0x00000006f2f27c10 */ /* 0x000fc60008ffe4ff */
[----:B------:R0:W-:Y:S04]  /*f240*/  STL [R1+0x2e8], R240 ;  /* 0x0002e8f001007387 */ /* 0x0001e80000100800 */
[----:B------:R1:W-:Y:S01]  /*f250*/  STL [R1+0x30c], R242 ;  /* 0x00030cf201007387 */ /* 0x0003e20000100800 */
[----:B------:R-:W-:Y:S02]  /*f260*/  IADD3 R244, P1, R244, UR10, RZ ;  /* 0x0000000af4f47c10 */ /* 0x000fe4000ff3e0ff */
[----:B------:R-:W-:-:S03]  /*f270*/  IADD3.X R246, R246, UR6, RZ, P2, !PT ;  /* 0x00000006f6f67c10 */ /* 0x000fc600097fe4ff */
[----:B------:R1:W-:Y:S01]  /*f280*/  STL [R1+0x2e0], R244 ;  /* 0x0002e0f401007387 */ /* 0x0003e20000100800 */
[----:B------:R-:W-:-:S03]  /*f290*/  IADD3 R248, P2, R248, UR10, RZ ;  /* 0x0000000af8f87c10 */ /* 0x000fc6000ff5e0ff */
[----:B------:R1:W-:Y:S01]  /*f2a0*/  STL [R1+0x304], R246 ;  /* 0x000304f601007387 */ /* 0x0003e20000100800 */
        /* <DEDUP_REMOVED lines=27> */
[----:B------:R1:W-:Y:S04]  /*f460*/  STL [R1+0x2cc], R14 ;  /* 0x0002cc0e01007387 */ /* 0x0003e80000100800 */
[----:B------:R1:W-:Y:S01]  /*f470*/  STL [R1+0x298], R15 ;  /* 0x0002980f01007387 */ /* 0x0003e20000100800 */
[----:B------:R-:W-:Y:S02]  /*f480*/  IADD3.X R16, R16, UR6, RZ, P4, !PT ;  /* 0x0000000610107c10 */ /* 0x000fe4000a7fe4ff */
        /* <DEDUP_REMOVED lines=10> */
[----:B--2---:R-:W-:-:S03]  /*f530*/  IADD3.X R22, R22, UR6, RZ, P1, !PT ;  /* 0x0000000616167c10 */ /* 0x004fc60008ffe4ff */
[----:B------:R2:W-:Y:S01]  /*f540*/  STL [R1+0x280], R21 ;  /* 0x0002801501007387 */ /* 0x0005e20000100800 */
[----:B------:R-:W-:-:S03]  /*f550*/  IADD3 R23, P1, R23, UR10, RZ ;  /* 0x0000000a17177c10 */ /* 0x000fc6000ff3e0ff */
[----:B------:R2:W-:Y:S04]  /*f560*/  STL [R1+0x2a4], R22 ;  /* 0x0002a41601007387 */ /* 0x0005e80000100800 */
[----:B------:R-:W2:Y:S04]  /*f570*/  LDL.LU R236, [R1+0x294] ;  /* 0x0002940001ec7983 */ /* 0x000ea80000300800 */
[----:B------:R2:W-:Y:S01]  /*f580*/  STL [R1+0x278], R23 ;  /* 0x0002781701007387 */ /* 0x0005e20000100800 */
[----:B---3--:R-:W-:-:S03]  /*f590*/  IADD3.X R2, R2, UR6, RZ, P2, !PT ;  /* 0x0000000602027c10 */ /* 0x008fc600097fe4ff */
[----:B------:R-:W3:Y:S01]  /*f5a0*/  LDL.LU R238, [R1+0x268] ;  /* 0x0002680001ee7983 */ /* 0x000ee20000300800 */
[----:B----4-:R-:W-:-:S03]  /*f5b0*/  IADD3 R3, P2, R3, UR10, RZ ;  /* 0x0000000a03037c10 */ /* 0x010fc6000ff5e0ff */
[----:B------:R4:W-:Y:S04]  /*f5c0*/  STL [R1+0x29c], R2 ;  /* 0x00029c0201007387 */ /* 0x0009e80000100800 */
[----:B0-----:R-:W3:Y:S04]  /*f5d0*/  LDL.LU R240, [R1+0x28c] ;  /* 0x00028c0001f07983 */ /* 0x001ee80000300800 */
[----:B------:R0:W-:Y:S04]  /*f5e0*/  STL [R1+0x270], R3 ;  /* 0x0002700301007387 */ /* 0x0001e80000100800 */
[----:B-1----:R-:W3:Y:S04]  /*f5f0*/  LDL.LU R242, [R1+0x260] ;  /* 0x0002600001f27983 */ /* 0x002ee80000300800 */
        /* <DEDUP_REMOVED lines=22> */
[----:B--2---:R-:W2:Y:S04]  /*f760*/  LDL.LU R21, [R1+0x22c] ;  /* 0x00022c0001157983 */ /* 0x004ea80000300800 */
[----:B------:R-:W2:Y:S04]  /*f770*/  LDL.LU R22, [R1+0x200] ;  /* 0x0002000001167983 */ /* 0x000ea80000300800 */
[----:B------:R-:W2:Y:S04]  /*f780*/  LDL.LU R23, [R1+0x224] ;  /* 0x0002240001177983 */ /* 0x000ea80000300800 */
[----:B----4-:R-:W4:Y:S04]  /*f790*/  LDL.LU R2, [R1+0x1f8] ;  /* 0x0001f80001027983 */ /* 0x010f280000300800 */
[----:B0-----:R-:W4:Y:S01]  /*f7a0*/  LDL.LU R3, [R1+0x21c] ;  /* 0x00021c0001037983 */ /* 0x001f220000300800 */
[----:B------:R-:W-:-:S02]  /*f7b0*/  IADD3.X R236, R236, UR6, RZ, P3, !PT ;  /* 0x00000006ecec7c10 */ /* 0x000fc40009ffe4ff */
[----:B---3--:R-:W-:-:S03]  /*f7c0*/  IADD3 R238, P3, R238, UR10, RZ ;  /* 0x0000000aeeee7c10 */ /* 0x008fc6000ff7e0ff */
        /* <DEDUP_REMOVED lines=52> */
[----:B------:R2:W-:Y:S01]  /*fb10*/  STL [R1+0x22c], R21 ;  /* 0x00022c1501007387 */ /* 0x0005e20000100800 */
[----:B------:R-:W-:-:S03]  /*fb20*/  IADD3.X R23, R23, UR6, RZ, P5, !PT ;  /* 0x0000000617177c10 */ /* 0x000fc6000affe4ff */
[----:B------:R2:W-:Y:S01]  /*fb30*/  STL [R1+0x200], R22 ;  /* 0x0002001601007387 */ /* 0x0005e20000100800 */
[----:B----4-:R-:W-:-:S03]  /*fb40*/  IADD3 R2, P5, R2, UR9, RZ ;  /* 0x0000000902027c10 */ /* 0x010fc6000ffbe0ff */
[----:B0-----:R-:W4:Y:S01]  /*fb50*/  LDL.LU R236, [R1+0x1f0] ;  /* 0x0001f00001ec7983 */ /* 0x001f220000300800 */
[----:B------:R-:W-:-:S03]  /*fb60*/  IADD3.X R3, R3, UR6, RZ, P6, !PT ;  /* 0x0000000603037c10 */ /* 0x000fc6000b7fe4ff */
[----:B------:R0:W-:Y:S04]  /*fb70*/  STL [R1+0x224], R23 ;  /* 0x0002241701007387 */ /* 0x0001e80000100800 */
[----:B-1----:R-:W4:Y:S04]  /*fb80*/  LDL.LU R238, [R1+0x214] ;  /* 0x0002140001ee7983 */ /* 0x002f280000300800 */
[----:B------:R1:W-:Y:S04]  /*fb90*/  STL [R1+0x1f8], R2 ;  /* 0x0001f80201007387 */ /* 0x0003e80000100800 */
[----:B---3--:R-:W3:Y:S04]  /*fba0*/  LDL.LU R240, [R1+0x1e8] ;  /* 0x0001e80001f07983 */ /* 0x008ee80000300800 */
        /* <DEDUP_REMOVED lines=26> */
[----:B0-----:R-:W2:Y:S04]  /*fd50*/  LDL.LU R23, [R1+0x180] ;  /* 0x0001800001177983 */ /* 0x001ea80000300800 */
[----:B-1----:R-:W2:Y:S04]  /*fd60*/  LDL.LU R2, [R1+0x1a4] ;  /* 0x0001a40001027983 */ /* 0x002ea80000300800 */
[----:B------:R-:W2:Y:S01]  /*fd70*/  LDL.LU R3, [R1+0x178] ;  /* 0x0001780001037983 */ /* 0x000ea20000300800 */
[----:B------:R-:W-:Y:S01]  /*fd80*/  UIADD3.64 UR12, UR16, 0x1fe, URZ ;  /* 0x000001fe100c7897 */ /* 0x000fe2000fffe03f */
[----:B------:R-:W-:-:S08]  /*fd90*/  WARPGROUP.ARRIVE ;  /* 0x00000000000079c5 */ /* 0x000fd00000000000 */
[----:B------:R-:W-:Y:S01]  /*fda0*/  QGMMA.64x128x32.F32.E5M2.E5M2 R152, gdesc[UR12], R152, gsb0 ;  /* 0x01e000000c9879f3 */ /* 0x000fe20008003898 */
[----:B------:R-:W-:Y:S01]  /*fdb0*/  UIADD3.64 UR20, UR16, 0x200, URZ ;  /* 0x0000020010147897 */ /* 0x000fe2000fffe03f */
[----:B------:R-:W-:Y:S01]  /*fdc0*/  UMOV UR22, UR18 ;  /* 0x0000001200167c82 */ /* 0x000fe20008000000 */
[----:B------:R-:W-:Y:S01]  /*fdd0*/  UMOV UR23, UR19 ;  /* 0x0000001300177c82 */ /* 0x000fe20008000000 */
[----:B----4-:R-:W-:Y:S02]  /*fde0*/  IADD3 R236, P6, R236, UR9, RZ ;  /* 0x00000009ecec7c10 */ /* 0x010fe4000ffde0ff */
[----:B------:R-:W-:-:S03]  /*fdf0*/  IADD3.X R238, R238, UR6, RZ, P1, !PT ;  /* 0x00000006eeee7c10 */ /* 0x000fc60008ffe4ff */
[----:B------:R0:W-:Y:S01]  /*fe00*/  STL [R1+0x1f0], R236 ;  /* 0x0001f0ec01007387 */ /* 0x0001e20000100800 */
[----:B---3--:R-:W-:-:S03]  /*fe10*/  IADD3 R240, P1, R240, UR9, RZ ;  /* 0x00000009f0f07c10 */ /* 0x008fc6000ff3e0ff */
        /* <DEDUP_REMOVED lines=54> */
[----:B0-----:R-:W2:Y:S01]  /*10180*/  LDL.LU R236, [R1+0x19c] ;  /* 0x00019c0001ec7983 */ /* 0x001ea20000300800 */
[----:B------:R-:W-:-:S03]  /*10190*/  IADD3 R3, P3, R3, UR9, RZ ;  /* 0x0000000903037c10 */ /* 0x000fc6000ff7e0ff */
[----:B------:R0:W-:Y:S04]  /*101a0*/  STL [R1+0x180], R23 ;  /* 0x0001801701007387 */ /* 0x0001e80000100800 */
[----:B-1----:R-:W2:Y:S04]  /*101b0*/  LDL.LU R238, [R1+0x170] ;  /* 0x0001700001ee7983 */ /* 0x002ea80000300800 */
[----:B------:R1:W-:Y:S04]  /*101c0*/  STL [R1+0x1a4], R2 ;  /* 0x0001a40201007387 */ /* 0x0003e80000100800 */
[----:B---3--:R-:W3:Y:S04]  /*101d0*/  LDL.LU R240, [R1+0x194] ;  /* 0x0001940001f07983 */ /* 0x008ee80000300800 */
[----:B------:R1:W-:Y:S04]  /*101e0*/  STL [R1+0x178], R3 ;  /* 0x0001780301007387 */ /* 0x0003e80000100800 */
[----:B----4-:R-:W4:Y:S04]  /*101f0*/  LDL.LU R242, [R1+0x168] ;  /* 0x0001680001f27983 */ /* 0x010f280000300800 */
        /* <DEDUP_REMOVED lines=20> */
[----:B--2---:R-:W2:Y:S04]  /*10340*/  LDL.LU R19, [R1+0x13c] ;  /* 0x00013c0001137983 */ /* 0x004ea80000300800 */
[----:B------:R-:W2:Y:S04]  /*10350*/  LDL.LU R20, [R1+0x110] ;  /* 0x0001100001147983 */ /* 0x000ea80000300800 */
[----:B------:R-:W2:Y:S04]  /*10360*/  LDL.LU R21, [R1+0x134] ;  /* 0x0001340001157983 */ /* 0x000ea80000300800 */
[----:B------:R-:W2:Y:S04]  /*10370*/  LDL.LU R22, [R1+0x108] ;  /* 0x0001080001167983 */ /* 0x000ea80000300800 */
[----:B0-----:R-:W2:Y:S04]  /*10380*/  LDL.LU R23, [R1+0x12c] ;  /* 0x00012c0001177983 */ /* 0x001ea80000300800 */
[----:B-1----:R-:W2:Y:S04]  /*10390*/  LDL.LU R2, [R1+0x124] ;  /* 0x0001240001027983 */ /* 0x002ea80000300800 */
[----:B------:R-:W2:Y:S01]  /*103a0*/  LDL.LU R3, [R1+0x11c] ;  /* 0x00011c0001037983 */ /* 0x000ea20000300800 */
[----:B------:R-:W-:-:S02]  /*103b0*/  WARPGROUP.DEPBAR.LE gsb0, 0x0 ;  /* 0x00008000000079c5 */ /* 0x000fc40000010000 */
[----:B------:R-:W-:-:S06]  /*103c0*/  WARPGROUP.ARRIVE ;  /* 0x00000000000079c5 */ /* 0x000fcc0000000000 */
[----:B------:R-:W-:Y:S01]  /*103d0*/  QGMMA.64x128x32.F32.E5M2.E5M2 R152, gdesc[UR20], R152, gsb0 ;  /* 0x01e00000149879f3 */ /* 0x000fe20008003898 */
[----:B------:R-:W-:Y:S02]  /*103e0*/  UIADD3.64 UR12, UR16, 0x3fe, URZ ;  /* 0x000003fe100c7897 */ /* 0x000fe4000fffe03f */
[----:B------:R-:W-:Y:S01]  /*103f0*/  UIADD3.64 UR20, UR16, 0x400, URZ ;  /* 0x0000040010147897 */ /* 0x000fe2000fffe03f */
[----:B------:R-:W-:Y:S01]  /*10400*/  UMOV UR22, UR18 ;  /* 0x0000001200167c82 */ /* 0x000fe20008000000 */
[----:B------:R-:W-:Y:S01]  /*10410*/  UMOV UR23, UR19 ;  /* 0x0000001300177c82 */ /* 0x000fe20008000000 */
[----:B------:R-:W-:Y:S02]  /*10420*/  WARPGROUP.DEPBAR.LE gsb0, 0x0 ;  /* 0x00008000000079c5 */ /* 0x000fe40000010000 */
[----:B------:R-:W-:-:S06]  /*10430*/  WARPGROUP.ARRIVE ;  /* 0x00000000000079c5 */ /* 0x000fcc0000000000 */
[----:B------:R-:W-:Y:S01]  /*10440*/  QGMMA.64x128x32.F32.E5M2.E5M2 R88, gdesc[UR12], R88, gsb0 ;  /* 0x01e000000c5879f3 */ /* 0x000fe20008003858 */
[----:B------:R-:W-:Y:S02]  /*10450*/  IADD3.X R236, R236, UR5, RZ, P4, !PT ;  /* 0x00000005ecec7c10 */ /* 0x000fe4000a7fe4ff */
[----:B------:R-:W-:-:S03]  /*10460*/  IADD3 R238, P4, R238, UR9, RZ ;  /* 0x00000009eeee7c10 */ /* 0x000fc6000ff9e0ff */
[----:B------:R-:W-:Y:S01]  /*10470*/  STL [R1+0x19c], R236 ;  /* 0x00019cec01007387 */ /* 0x000fe20000100800 */
[----:B---3--:R-:W-:-:S03]  /*10480*/  IADD3.X R240, R240, UR5, RZ, P5, !PT ;  /* 0x00000005f0f07c10 */ /* 0x008fc6000affe4ff */
        /* <DEDUP_REMOVED lines=31> */
[----:B------:R-:W-:Y:S01]  /*10680*/  IADD3.X R13, R13, UR5, RZ, P1, !PT ;  /* 0x000000050d0d7c10 */ /* 0x000fe20008ffe4ff */
[----:B------:R-:W-:Y:S02]  /*10690*/  WARPGROUP.DEPBAR.LE gsb0, 0x0 ;  /* 0x00008000000079c5 */ /* 0x000fe40000010000 */
[----:B------:R-:W-:-:S06]  /*106a0*/  WARPGROUP.ARRIVE ;  /* 0x00000000000079c5 */ /* 0x000fcc0000000000 */
[----:B------:R-:W-:Y:S01]  /*106b0*/  QGMMA.64x128x32.F32.E5M2.E5M2 R88, gdesc[UR20], R88, gsb0 ;  /* 0x01e00000145879f3 */ /* 0x000fe20008003858 */
[----:B------:R-:W-:Y:S02]  /*106c0*/  IADD3 R14, P1, R14, UR9, RZ ;  /* 0x000000090e0e7c10 */ /* 0x000fe4000ff3e0ff */
[----:B------:R-:W-:Y:S01]  /*106d0*/  IADD3.X R15, R15, UR5, RZ, P2, !PT ;  /* 0x000000050f0f7c10 */ /* 0x000fe200097fe4ff */
[----:B------:R-:W-:Y:S01]  /*106e0*/  STL [R1+0x130], R12 ;  /* 0x0001300c01007387 */ /* 0x000fe20000100800 */
[----:B------:R-:W-:Y:S02]  /*106f0*/  IADD3 R16, P2, R16, UR9, RZ ;  /* 0x0000000910107c10 */ /* 0x000fe4000ff5e0ff */
[----:B------:R-:W-:Y:S01]  /*10700*/  IADD3.X R17, R17, UR5, RZ, P3, !PT ;  /* 0x0000000511117c10 */ /* 0x000fe20009ffe4ff */
[----:B------:R-:W-:Y:S01]  /*10710*/  STL [R1+0x154], R13 ;  /* 0x0001540d01007387 */ /* 0x000fe20000100800 */
[----:B------:R-:W-:Y:S02]  /*10720*/  IADD3 R18, P3, R18, UR9, RZ ;  /* 0x0000000912127c10 */ /* 0x000fe4000ff7e0ff */
[----:B--2---:R-:W-:Y:S01]  /*10730*/  IADD3.X R19, R19, UR5, RZ, P4, !PT ;  /* 0x0000000513137c10 */ /* 0x004fe2000a7fe4ff */
[----:B------:R-:W-:Y:S01]  /*10740*/  STL [R1+0x128], R14 ;  /* 0x0001280e01007387 */ /* 0x000fe20000100800 */
[----:B------:R-:W-:-:S02]  /*10750*/  IADD3 R20, P4, R20, UR9, RZ ;  /* 0x0000000914147c10 */ /* 0x000fc4000ff9e0ff */
[----:B------:R-:W-:Y:S01]  /*10760*/  IADD3.X R21, R21, UR5, RZ, P5, !PT ;  /* 0x0000000515157c10 */ /* 0x000fe2000affe4ff */
[----:B------:R-:W-:Y:S01]  /*10770*/  STL [R1+0x14c], R15 ;  /* 0x00014c0f01007387 */ /* 0x000fe20000100800 */
[----:B------:R-:W-:-:S03]  /*10780*/  IADD3 R22, P5, R22, UR9, RZ ;  /* 0x0000000916167c10 */ /* 0x000fc6000ffbe0ff */
[----:B------:R-:W-:Y:S01]  /*10790*/  STL [R1+0x120], R16 ;  /* 0x0001201001007387 */ /* 0x000fe20000100800 */
[----:B------:R-:W-:-:S03]  /*107a0*/  IADD3.X R23, R23, UR5, RZ, P6, !PT ;  /* 0x0000000517177c10 */ /* 0x000fc6000b7fe4ff */
        /* <DEDUP_REMOVED lines=10> */
[----:B------:R-:W-:Y:S04]  /*10850*/  STL [R1+0x108], R22 ;  /* 0x0001081601007387 */ /* 0x000fe80000100800 */
[----:B------:R-:W-:Y:S04]  /*10860*/  STL [R1+0x12c], R23 ;  /* 0x00012c1701007387 */ /* 0x000fe80000100800 */
[----:B------:R0:W-:Y:S04]  /*10870*/  STL [R1+0x114], R218 ;  /* 0x000114da01007387 */ /* 0x0001e80000100800 */
[----:B------:R-:W-:Y:S04]  /*10880*/  STL [R1+0x124], R2 ;  /* 0x0001240201007387 */ /* 0x000fe80000100800 */
[----:B0-----:R0:W5:Y:S04]  /*10890*/  LDL.LU R218, [R1+0x634] ;  /* 0x0006340001da7983 */ /* 0x0011680000300800 */
[----:B------:R-:W-:Y:S04]  /*108a0*/  STL [R1+0x11c], R3 ;  /* 0x00011c0301007387 */ /* 0x000fe80000100800 */
[----:B------:R1:W-:Y:S04]  /*108b0*/  STL [R1+0x10c], R217 ;  /* 0x00010cd901007387 */ /* 0x0003e80000100800 */
[----:B-1----:R0:W5:Y:S04]  /*108c0*/  LDL.LU R217, [R1+0x630] ;  /* 0x0006300001d97983 */ /* 0x0021680000300800 */
[----:B------:R1:W-:Y:S04]  /*108d0*/  STL [R1+0x104], R216 ;  /* 0x000104d801007387 */ /* 0x0003e80000100800 */
[----:B-1----:R0:W5:Y:S01]  /*108e0*/  LDL.LU R216, [R1+0x62c] ;  /* 0x00062c0001d87983 */ /* 0x0021620000300800 */
[----:B------:R-:W-:Y:S01]  /*108f0*/  UIADD3.64 UR12, UR16, 0x5fe, URZ ;  /* 0x000005fe100c7897 */ /* 0x000fe2000fffe03f */
[----:B------:R-:W-:-:S02]  /*10900*/  WARPGROUP.DEPBAR.LE gsb0, 0x0 ;  /* 0x00008000000079c5 */ /* 0x000fc40000010000 */
[----:B------:R-:W-:-:S06]  /*10910*/  WARPGROUP.ARRIVE ;  /* 0x00000000000079c5 */ /* 0x000fcc0000000000 */
[----:B------:R-:W-:Y:S01]  /*10920*/  QGMMA.64x128x32.F32.E5M2.E5M2 R24, gdesc[UR12], R24, gsb0 ;  /* 0x01e000000c1879f3 */ /* 0x000fe20008003818 */
[----:B------:R-:W-:Y:S02]  /*10930*/  UIADD3.64 UR16, UR16, 0x600, URZ ;  /* 0x0000060010107897 */ /* 0x000fe4000fffe03f */
[----:B------:R-:W-:Y:S02]  /*10940*/  WARPGROUP.DEPBAR.LE gsb0, 0x0 ;  /* 0x00008000000079c5 */ /* 0x000fe40000010000 */
[----:B------:R-:W-:-:S07]  /*10950*/  WARPGROUP.ARRIVE ;  /* 0x00000000000079c5 */ /* 0x000fce0000000000 */
[----:B------:R-:W-:Y:S03]  /*10960*/  QGMMA.64x128x32.F32.E5M2.E5M2 R24, gdesc[UR16], R24, gsb0 ;  /* 0x01e00000101879f3 */ /* 0x000fe60008003818 */
[----:B------:R-:W-:Y:S02]  /*10970*/  WARPGROUP.DEPBAR.LE gsb0, 0x0 ;  /* 0x00008000000079c5 */ /* 0x000fe40000010000 */
[----:B0-----:R-:W-:Y:S05]  /*10980*/  @P0 BRA `(.L_x_2) ;  /* 0xffffff6000140947 */ /* 0x001fea000383ffff */
.L_x_1:
[----:B------:R1:W-:Y:S01]  /*10990*/  STL [R1+0x644], R84 ;  /* 0x0006445401007387 */ /* 0x0003e20000100800 */
[----:B------:R-:W-:Y:S01]  /*109a0*/  F2FP.SATFINITE.E5M2.F32.PACK_AB_MERGE_C R114, R115, R114, RZ ;  /* 0x000000727372723e */ /* 0x000fe200048060ff */
[----:B------:R-:W-:Y:S01]  /*109b0*/  ULDC.64 UR24, c[0x0][0x228] ;  /* 0x00008a0000187ab9 */ /* 0x000fe20000000a00 */
[----:B------:R-:W-:Y:S01]  /*109c0*/  F2FP.SATFINITE.E5M2.F32.PACK_AB_MERGE_C R116, R117, R116, RZ ;  /* 0x000000747574723e */ /* 0x000fe200048060ff */
[----:B------:R-:W2:Y:S01]  /*109d0*/  LDL.LU R6, [R1+0x4] ;  /* 0x0000040001067983 */ /* 0x000ea20000300800 */
[----:B------:R-:W-:Y:S01]  /*109e0*/  F2FP.SATFINITE.E5M2.F32.PACK_AB_MERGE_C R118, R119, R118, RZ ;  /* 0x000000767776723e */ /* 0x000fe200048060ff */
[----:B------:R-:W-:Y:S01]  /*109f0*/  ULDC UR4, c[0x0][0x22c] ;  /* 0x00008b0000047ab9 */ /* 0x000fe20000000800 */
[----:B------:R-:W-:Y:S01]  /*10a00*/  F2FP.SATFINITE.E5M2.F32.PACK_AB_MERGE_C R88, R89, R88, RZ ;  /* 0x000000585958723e */ /* 0x000fe200048060ff */
[----:B------:R-:W-:Y:S01]  /*10a10*/  ULDC UR5, c[0x0][0x22c] ;  /* 0x00008b0000057ab9 */ /* 0x000fe20000000800 */
[----:B------:R-:W-:Y:S01]  /*10a20*/  F2FP.SATFINITE.E5M2.F32.PACK_AB_MERGE_C R90, R91, R90, RZ ;  /* 0x0000005a5b5a723e */ /* 0x000fe200048060ff */
[----:B-1----:R-:W2:Y:S01]  /*10a30*/  LDL.LU R84, [R1] ;  /* 0x0000000001547983 */ /* 0x002ea20000300800 */
[----:B------:R-:W-:Y:S01]  /*10a40*/  F2FP.SATFINITE.E5M2.F32.PACK_AB_MERGE_C R112, R113, R112, RZ ;  /* 0x000000707170723e */ /* 0x000fe200048060ff */
[----:B------:R-:W-:Y:S01]  /*10a50*/  ULDC.64 UR26, c[0x0][0x228] ;  /* 0x00008a00001a7ab9 */ /* 0x000fe20000000a00 */
[----:B------:R-:W-:Y:S01]  /*10a60*/  F2FP.SATFINITE.E5M2.F32.PACK_AB_MERGE_C R152, R153, R152, RZ ;  /* 0x000000989998723e */ /* 0x000fe200048060ff */
[----:B------:R1:W-:Y:S01]  /*10a70*/  STL [R1+0x640], R85 ;  /* 0x0006405501007387 */ /* 0x0003e20000100800 */
[----:B------:R-:W-:Y:S01]  /*10a80*/  F2FP.SATFINITE.E5M2.F32.PACK_AB_MERGE_C R154, R155, R154, RZ ;  /* 0x0000009a9b9a723e */ /* 0x000fe200048060ff */
[----:B------:R-:W-:Y:S01]  /*10a90*/  ULDC UR8, c[0x0][0x248] ;  /* 0x0000920000087ab9 */ /* 0x000fe20000000800 */
[----:B------:R-:W-:Y:S01]  /*10aa0*/  F2FP.SATFINITE.E5M2.F32.PACK_AB_MERGE_C R27, R27, R26, RZ ;  /* 0x0000001a1b1b723e */ /* 0x000fe200048060ff */
[----:B------:R-:W-:Y:S01]  /*10ab0*/  ULDC.64 UR10, c[0x0][0x228] ;  /* 0x00008a00000a7ab9 */ /* 0x000fe20000000a00 */
[----:B------:R-:W-:Y:S01]  /*10ac0*/  F2FP.SATFINITE.E5M2.F32.PACK_AB_MERGE_C R108, R109, R108, RZ ;  /* 0x0000006c6d6c723e */ /* 0x000fe200048060ff */
[----:B------:R-:W-:Y:S01]  /*10ad0*/  ULDC.64 UR14, c[0x0][0x228] ;  /* 0x00008a00000e7ab9 */ /* 0x000fe20000000a00 */
[----:B------:R-:W-:Y:S01]  /*10ae0*/  F2FP.SATFINITE.E5M2.F32.PACK_AB_MERGE_C R110, R111, R110, RZ ;  /* 0x0000006e6f6e723e */ /* 0x000fe200048060ff */
[----:B------:R-:W-:Y:S01]  /*10af0*/  ULDC.64 UR12, c[0x0][0x228] ;  /* 0x00008a00000c7ab9 */ /* 0x000fe20000000a00 */
[----:B------:R-:W-:Y:S01]  /*10b00*/  F2FP.SATFINITE.E5M2.F32.PACK_AB_MERGE_C R92, R93, R92, RZ ;  /* 0x0000005c5d5c723e */ /* 0x000fe200048060ff */
[----:B-1----:R-:W3:Y:S01]  /*10b10*/  LDL.LU R85, [R1+0x8] ;  /* 0x0000080001557983 */ /* 0x002ee20000300800 */
[----:B------:R-:W-:Y:S01]  /*10b20*/  F2FP.SATFINITE.E5M2.F32.PACK_AB_MERGE_C R94, R95, R94, RZ ;  /* 0x0000005e5f5e723e */ /* 0x000fe200048060ff */
[----:B------:R-:W-:Y:S01]  /*10b30*/  ULDC.64 UR18, c[0x0][0x228] ;  /* 0x00008a0000127ab9 */ /* 0x000fe20000000a00 */
[----:B------:R-:W-:Y:S01]  /*10b40*/  F2FP.SATFINITE.E5M2.F32.PACK_AB_MERGE_C R156, R157, R156, RZ ;  /* 0x0000009c9d9c723e */ /* 0x000fe200048060ff */
[----:B------:R-:W3:Y:S01]  /*10b50*/  LDL.LU R4, [R1+0xc] ;  /* 0x00000c0001047983 */ /* 0x000ee20000300800 */
[----:B------:R-:W-:Y:S01]  /*10b60*/  F2FP.SATFINITE.E5M2.F32.PACK_AB_MERGE_C R158, R159, R158, RZ ;  /* 0x0000009e9f9e723e */ /* 0x000fe200048060ff */
[----:B------:R-:W-:Y:S01]  /*10b70*/  ULDC.64 UR16, c[0x0][0x228] ;  /* 0x00008a0000107ab9 */ /* 0x000fe20000000a00 */
[----:B------:R-:W-:Y:S01]  /*10b80*/  F2FP.SATFINITE.E5M2.F32.PACK_AB_MERGE_C R96, R97, R96, RZ ;  /* 0x000000606160723e */ /* 0x000fe200048060ff */
[----:B-----5:R1:W-:Y:S01]  /*10b90*/  STL [R1+0x63c], R216 ;  /* 0x00063cd801007387 */ /* 0x0203e20000100800 */
[----:B------:R-:W-:Y:S01]  /*10ba0*/  F2FP.SATFINITE.E5M2.F32.PACK_AB_MERGE_C R98, R99, R98, RZ ;  /* 0x000000626362723e */ /* 0x000fe200048060ff */
[----:B------:R-:W-:Y:S01]  /*10bb0*/  ULDC.64 UR22, c[0x0][0x228] ;  /* 0x00008a0000167ab9 */ /* 0x000fe20000000a00 */
[----:B------:R-:W-:Y:S01]  /*10bc0*/  F2FP.SATFINITE.E5M2.F32.PACK_AB_MERGE_C R162, R163, R162, RZ ;  /* 0x000000a2a3a2723e */ /* 0x000fe200048060ff */
[----:B------:R-:W-:Y:S01]  /*10bd0*/  ULDC.64 UR20, c[0x0][0x228] ;  /* 0x00008a0000147ab9 */ /* 0x000fe20000000a00 */
[----:B-1----:R-:W4:Y:S04]  /*10be0*/  LDL.LU R216, [R1+0x10] ;  /* 0x0000100001d87983 */ /* 0x002f280000300800 */
[----:B------:R-:W4:Y:S04]  /*10bf0*/  LDL.LU R2, [R1+0x14] ;  /* 0x0000140001027983 */ /* 0x000f280000300800 */
[----:B------:R1:W-:Y:S04]  /*10c00*/  STL [R1+0x638], R86 ;  /* 0x0006385601007387 */ /* 0x0003e80000100800 */
[----:B-1----:R-:W4:Y:S04]  /*10c10*/  LDL.LU R86, [R1+0x18] ;  /* 0x0000180001567983 */ /* 0x002f280000300800 */
[----:B0-----:R-:W4:Y:S04]  /*10c20*/  LDL.LU R0, [R1+0x1c] ;  /* 0x00001c0001007983 */ /* 0x001f280000300800 */
[----:B------:R0:W-:Y:S04]  /*10c30*/  STL [R1+0x634], R87 ;  /* 0x0006345701007387 */ /* 0x0001e80000100800 */
[----:B0-----:R-:W4:Y:S04]  /*10c40*/  LDL.LU R87, [R1+0x20] ;  /* 0x0000200001577983 */ /* 0x001f280000300800 */
[----:B------:R-:W4:Y:S04]  /*10c50*/  LDL.LU R3, [R1+0x24] ;  /* 0x0000240001037983 */ /* 0x000f280000300800 */
[----:B------:R0:W-:Y:S04]  /*10c60*/  STL [R1+0x630], R217 ;  /* 0x000630d901007387 */ /* 0x0001e80000100800 */
[----:B0-----:R-:W4:Y:S04]  /*10c70*/  LDL.LU R217, [R1+0x28] ;  /* 0x0000280001d97983 */ /* 0x001f280000300800 */
[----:B------:R-:W4:Y:S04]  /*10c80*/  LDL.LU R5, [R1+0x2c] ;  /* 0x00002c0001057983 */ /* 0x000f280000300800 */
[----:B------:R0:W-:Y:S04]  /*10c90*/  STL [R1+0x62c], R218 ;  /* 0x00062cda01007387 */ /* 0x0001e80000100800 */
[----:B0-----:R-:W4:Y:S04]  /*10ca0*/  LDL.LU R218, [R1+0x30] ;  /* 0x0000300001da7983 */ /* 0x001f280000300800 */
        /* <DEDUP_REMOVED lines=51> */
[----:B--2---:R-:W-:-:S03]  /*10fe0*/  F2FP.SATFINITE.E5M2.F32.PACK_AB_MERGE_C R6, R6, R84, RZ ;  /* 0x000000540606723e */ /* 0x004fc600048060ff */
[----:B------:R-:W2:Y:S01]  /*10ff0*/  LDL.LU R84, [R1+0x644] ;  /* 0x0006440001547983 */ /* 0x000ea20000300800 */
[----:B---3--:R-:W-:-:S03]  /*11000*/  F2FP.SATFINITE.E5M2.F32.PACK_AB_MERGE_C R4, R4, R85, RZ ;  /* 0x000000550404723e */ /* 0x008fc600048060ff */
[----:B------:R-:W2:Y:S01]  /*11010*/  LDL.LU R85, [R1+0x640] ;  /* 0x0006400001557983 */ /* 0x000ea20000300800 */
[----:B----4-:R-:W-:-:S03]  /*11020*/  F2FP.SATFINITE.E5M2.F32.PACK_AB_MERGE_C R2, R2, R216, RZ ;  /* 0x000000d80202723e */ /* 0x010fc600048060ff */
[----:B------:R-:W3:Y:S01]  /*11030*/  LDL.LU R216, [R1+0x63c] ;  /* 0x00063c0001d87983 */ /* 0x000ee20000300800 */
[----:B------:R-:W-:-:S03]  /*11040*/  F2FP.SATFINITE.E5M2.F32.PACK_AB_MERGE_C R0, R0, R86, RZ ;  /* 0x000000560000723e */ /* 0x000fc600048060ff */
[----:B------:R-:W4:Y:S01]  /*11050*/  LDL.LU R86, [R1+0x638] ;  /* 0x0006380001567983 */ /* 0x000f220000300800 */
[----:B------:R-:W-:-:S03]  /*11060*/  F2FP.SATFINITE.E5M2.F32.PACK_AB_MERGE_C R3, R3, R87, RZ ;  /* 0x000000570303723e */ /* 0x000fc600048060ff */
[----:B------:R-:W4:Y:S01]  /*11070*/  LDL.LU R87, [R1+0x634] ;  /* 0x0006340001577983 */ /* 0x000f220000300800 */
[----:B------:R-:W-:-:S03]  /*11080*/  F2FP.SATFINITE.E5M2.F32.PACK_AB_MERGE_C R5, R5, R217, RZ ;  /* 0x000000d90505723e */ /* 0x000fc600048060ff */
[----:B------:R-:W4:Y:S01]  /*11090*/  LDL.LU R217, [R1+0x630] ;  /* 0x0006300001d97983 */ /* 0x000f220000300800 */
[----:B------:R-:W-:-:S03]  /*110a0*/  F2FP.SATFINITE.E5M2.F32.PACK_AB_MERGE_C R7, R7, R218, RZ ;  /* 0x000000da0707723e */ /* 0x000fc600048060ff */
[----:B------:R-:W4:Y:S01]  /*110b0*/  LDL.LU R218, [R1+0x62c] ;  /* 0x00062c0001da7983 */ /* 0x000f220000300800 */
[----:B------:R-:W-:Y:S02]  /*110c0*/  F2FP.SATFINITE.E5M2.F32.PACK_AB_MERGE_C R115, R25, R24, RZ ;  /* 0x000000181973723e */ /* 0x000fe400048060ff */
[----:B------:R-:W-:Y:S02]  /*110d0*/  F2FP.SATFINITE.E5M2.F32.PACK_AB_MERGE_C R117, R29, R28, RZ ;  /* 0x0000001c1d75723e */ /* 0x000fe400048060ff */
[----:B------:R-:W-:Y:S02]  /*110e0*/  F2FP.SATFINITE.E5M2.F32.PACK_AB_MERGE_C R119, R31, R30, RZ ;  /* 0x0000001e1f77723e */ /* 0x000fe400048060ff */
[----:B------:R-:W-:Y:S02]  /*110f0*/  F2FP.SATFINITE.E5M2.F32.PACK_AB_MERGE_C R113, R35, R34, RZ ;  /* 0x000000222371723e */ /* 0x000fe400048060ff */
[----:B------:R-:W-:Y:S02]  /*11100*/  LOP3.LUT R152, R152, 0xffff, RZ, 0xc0, !PT ;  /* 0x0000ffff98987812 */ /* 0x000fe400078ec0ff */
[----:B------:R-:W-:-:S02]  /*11110*/  LOP3.LUT R154, R154, 0xffff, RZ, 0xc0, !PT ;  /* 0x0000ffff9a9a7812 */ /* 0x000fc400078ec0ff */
[----:B------:R-:W-:Y:S02]  /*11120*/  F2FP.SATFINITE.E5M2.F32.PACK_AB_MERGE_C R109, R37, R36, RZ ;  /* 0x00000024256d723e */ /* 0x000fe400048060ff */
[----:B------:R-:W-:Y:S02]  /*11130*/  F2FP.SATFINITE.E5M2.F32.PACK_AB_MERGE_C R111, R39, R38, RZ ;  /* 0x00000026276f723e */ /* 0x000fe400048060ff */
[----:B------:R-:W-:Y:S02]  /*11140*/  LOP3.LUT R156, R156, 0xffff, RZ, 0xc0, !PT ;  /* 0x0000ffff9c9c7812 */ /* 0x000fe400078ec0ff */
[----:B------:R-:W-:Y:S02]  /*11150*/  F2FP.SATFINITE.E5M2.F32.PACK_AB_MERGE_C R97, R45, R44, RZ ;  /* 0x0000002c2d61723e */ /* 0x000fe400048060ff */
[----:B------:R-:W-:Y:S02]  /*11160*/  LOP3.LUT R158, R158, 0xffff, RZ, 0xc0, !PT ;  /* 0x0000ffff9e9e7812 */ /* 0x000fe400078ec0ff */
[----:B------:R-:W-:-:S02]  /*11170*/  F2FP.SATFINITE.E5M2.F32.PACK_AB_MERGE_C R99, R47, R46, RZ ;  /* 0x0000002e2f63723e */ /* 0x000fc400048060ff */
[----:B------:R-:W-:Y:S02]  /*11180*/  F2FP.SATFINITE.E5M2.F32.PACK_AB_MERGE_C R160, R161, R160, RZ ;  /* 0x000000a0a1a0723e */ /* 0x000fe400048060ff */
[----:B------:R-:W-:Y:S02]  /*11190*/  LOP3.LUT R98, R98, 0xffff, RZ, 0xc0, !PT ;  /* 0x0000ffff62627812 */ /* 0x000fe400078ec0ff */
[----:B------:R-:W-:Y:S02]  /*111a0*/  LOP3.LUT R162, R162, 0xffff, RZ, 0xc0, !PT ;  /* 0x0000ffffa2a27812 */ /* 0x000fe400078ec0ff */
[----:B------:R-:W-:Y:S02]  /*111b0*/  LOP3.LUT R96, R96, 0xffff, RZ, 0xc0, !PT ;  /* 0x0000ffff60607812 */ /* 0x000fe400078ec0ff */
[----:B------:R-:W-:Y:S02]  /*111c0*/  F2FP.SATFINITE.E5M2.F32.PACK_AB_MERGE_C R93, R53, R52, RZ ;  /* 0x00000034355d723e */ /* 0x000fe400048060ff */
[----:B------:R-:W-:-:S02]  /*111d0*/  F2FP.SATFINITE.E5M2.F32.PACK_AB_MERGE_C R95, R55, R54, RZ ;  /* 0x00000036375f723e */ /* 0x000fc400048060ff */
[----:B------:R-:W-:Y:S02]  /*111e0*/  F2FP.SATFINITE.E5M2.F32.PACK_AB_MERGE_C R8, R8, R220, RZ ;  /* 0x000000dc0808723e */ /* 0x000fe400048060ff */
[----:B------:R-:W-:Y:S02]  /*111f0*/  F2FP.SATFINITE.E5M2.F32.PACK_AB_MERGE_C R102, R103, R102, RZ ;  /* 0x000000666766723e */ /* 0x000fe400048060ff */
[----:B------:R-:W-:Y:S02]  /*11200*/  F2FP.SATFINITE.E5M2.F32.PACK_AB_MERGE_C R164, R165, R164, RZ ;  /* 0x000000a4a5a4723e */ /* 0x000fe400048060ff */
[----:B------:R-:W-:Y:S02]  /*11210*/  F2FP.SATFINITE.E5M2.F32.PACK_AB_MERGE_C R100, R101, R100, RZ ;  /* 0x000000646564723e */ /* 0x000fe400048060ff */
        /* <DEDUP_REMOVED lines=13> */
[----:B------:R-:W-:-:S02]  /*112f0*/  LOP3.LUT R108, R108, 0xffff, RZ, 0xc0, !PT ;  /* 0x0000ffff6c6c7812 */ /* 0x000fc400078ec0ff */
        /* <DEDUP_REMOVED lines=8> */
[----:B------:R-:W-:Y:S02]  /*11380*/  LOP3.LUT R112, R112, 0xffff, RZ, 0xc0, !PT ;  /* 0x0000ffff70707812 */ /* 0x000fe400078ec0ff */
        /* <DEDUP_REMOVED lines=46> */
[----:B------:R-:W4:Y:S01]  /*11670*/  LDL.LU R229, [R1+0x628] ;  /* 0x0006280001e57983 */ /* 0x000f220000300800 */
[----:B------:R-:W-:Y:S02]  /*11680*/  F2FP.SATFINITE.E5M2.F32.PACK_AB_MERGE_C R227, R227, R228, RZ ;  /* 0x000000e4e3e3723e */ /* 0x000fe400048060ff */
[----:B------:R-:W0:Y:S01]  /*11690*/  S2R R228, SR_TID.X ;  /* 0x0000000000e47919 */ /* 0x000e220000002100 */
[----:B------:R-:W-:Y:S02]  /*116a0*/  LOP3.LUT R6, R6, 0xffff, RZ, 0xc0, !PT ;  /* 0x0000ffff06067812 */ /* 0x000fe400078ec0ff */
[----:B------:R-:W-:Y:S02]  /*116b0*/  LOP3.LUT R35, R88, 0xffff, RZ, 0xc0, !PT ;  /* 0x0000ffff58237812 */ /* 0x000fe400078ec0ff */
[----:B------:R-:W-:-:S02]  /*116c0*/  F2FP.SATFINITE.E5M2.F32.PACK_AB_MERGE_C R31, R41, R40, RZ ;  /* 0x00000028291f723e */ /* 0x000fc400048060ff */
[----:B------:R-:W-:Y:S02]  /*116d0*/  LOP3.LUT R4, R4, 0xffff, RZ, 0xc0, !PT ;  /* 0x0000ffff04047812 */ /* 0x000fe400078ec0ff */
[----:B------:R-:W-:Y:S02]  /*116e0*/  LOP3.LUT R41, R27, 0xffff, RZ, 0xc0, !PT ;  /* 0x0000ffff1b297812 */ /* 0x000fe400078ec0ff */
[----:B------:R-:W-:Y:S02]  /*116f0*/  LOP3.LUT R115, R115, 0xffff, RZ, 0xc0, !PT ;  /* 0x0000ffff73737812 */ /* 0x000fe400078ec0ff */
[----:B------:R-:W-:Y:S02]  /*11700*/  PRMT R34, R6, 0x3340, R35 ;  /* 0x0000334006227816 */ /* 0x000fe40000000023 */
[----:B------:R-:W-:Y:S01]  /*11710*/  F2FP.SATFINITE.E5M2.F32.PACK_AB_MERGE_C R25, R33, R32, RZ ;  /* 0x000000202119723e */ /* 0x000fe200048060ff */
[----:B---3--:R-:W-:Y:S01]  /*11720*/  VIADD R30, R216, 0x7f ;  /* 0x0000007fd81e7836 */ /* 0x008fe20000000000 */
[----:B------:R-:W-:-:S02]  /*11730*/  LOP3.LUT R2, R2, 0xffff, RZ, 0xc0, !PT ;  /* 0x0000ffff02027812 */ /* 0x000fc400078ec0ff */
[----:B------:R-:W-:Y:S01]  /*11740*/  LOP3.LUT R117, R117, 0xffff, RZ, 0xc0, !PT ;  /* 0x0000ffff75757812 */ /* 0x000fe200078ec0ff */
[C---:B0-----:R-:W-:Y:S01]  /*11750*/  IMAD.SHL.U32 R24, R228.reuse, 0x10, RZ ;  /* 0x00000010e4187824 */ /* 0x041fe200078e00ff */
[----:B------:R-:W-:Y:S01]  /*11760*/  LOP3.LUT R119, R119, 0xffff, RZ, 0xc0, !PT ;  /* 0x0000ffff77777812 */ /* 0x000fe200078ec0ff */
[----:B------:R-:W-:Y:S01]  /*11770*/  IMAD.SHL.U32 R28, R228, 0x80, RZ ;  /* 0x00000080e41c7824 */ /* 0x000fe200078e00ff */
[----:B------:R-:W-:Y:S02]  /*11780*/  LOP3.LUT R5, R5, 0xffff, RZ, 0xc0, !PT ;  /* 0x0000ffff05057812 */ /* 0x000fe400078ec0ff */
[----:B------:R-:W-:Y:S02]  /*11790*/  LOP3.LUT R24, R24, 0xf0, RZ, 0xc0, !PT ;  /* 0x000000f018187812 */ /* 0x000fe400078ec0ff */
[----:B------:R-:W-:Y:S02]  /*117a0*/  LOP3.LUT R29, R28, 0x800, RZ, 0xc0, !PT ;  /* 0x000008001c1d7812 */ /* 0x000fe400078ec0ff */
[----:B------:R-:W-:-:S02]  /*117b0*/  F2FP.SATFINITE.E5M2.F32.PACK_AB_MERGE_C R39, R49, R48, RZ ;  /* 0x000000303127723e */ /* 0x000fc400048060ff */
[----:B------:R-:W-:Y:S01]  /*117c0*/  IADD3 R29, R29, UR7, R24 ;  /* 0x000000071d1d7c10 */ /* 0x000fe2000fffe018 */
[----:B------:R-:W-:Y:S01]  /*117d0*/  VIADD R28, R216, 0x2 ;  /* 0x00000002d81c7836 */ /* 0x000fe20000000000 */
[----:B------:R-:W-:Y:S01]  /*117e0*/  ISETP.GE.AND P0, PT, R30, UR25, PT ;  /* 0x000000191e007c0c */ /* 0x000fe2000bf06270 */
[----:B------:R-:W-:Y:S01]  /*117f0*/  VIADD R30, R216, 0x1 ;  /* 0x00000001d81e7836 */ /* 0x000fe20000000000 */
[----:B------:R-:W-:Y:S02]  /*11800*/  SHF.R.U32.HI R27, RZ, 0x8, R6 ;  /* 0x00000008ff1b7819 */ /* 0x000fe40000011606 */
[----:B------:R-:W-:Y:S02]  /*11810*/  ISETP.GE.AND P3, PT, R28, UR5, PT ;  /* 0x000000051c007c0c */ /* 0x000fe4000bf66270 */
[----:B------:R-:W-:Y:S01]  /*11820*/  ISETP.GE.AND P2, PT, R30, UR4, PT ;  /* 0x000000041e007c0c */ /* 0x000fe2000bf46270 */
[----:B------:R-:W-:Y:S01]  /*11830*/  ULDC UR4, c[0x0][0x244] ;  /* 0x0000910000047ab9 */ /* 0x000fe20000000800 */
[----:B------:R-:W-:-:S02]  /*11840*/  SHF.R.U32.HI R35, RZ, 0x8, R35 ;  /* 0x00000008ff237819 */ /* 0x000fc40000011623 */
[----:B------:R-:W-:Y:S02]  /*11850*/  SHF.R.U32.HI R28, RZ, 0x8, R4 ;  /* 0x00000008ff1c7819 */ /* 0x000fe40000011604 */
[----:B------:R-:W-:Y:S02]  /*11860*/  SHF.R.U32.HI R33, RZ, 0x8, R154 ;  /* 0x00000008ff217819 */ /* 0x000fe4000001169a */
[----:B------:R-:W-:Y:S02]  /*11870*/  SHF.R.U32.HI R38, RZ, 0x8, R41 ;  /* 0x00000008ff267819 */ /* 0x000fe40000011629 */
[----:B------:R-:W-:Y:S02]  /*11880*/  F2FP.SATFINITE.E5M2.F32.PACK_AB_MERGE_C R32, R43, R42, RZ ;  /* 0x0000002a2b20723e */ /* 0x000fe400048060ff */
[----:B------:R-:W-:Y:S02]  /*11890*/  SHF.R.U32.HI R37, RZ, 0x8, R115 ;  /* 0x00000008ff257819 */ /* 0x000fe40000011673 */
[----:B------:R-:W-:-:S02]  /*118a0*/  LOP3.LUT R42, R27, 0xffff, RZ, 0xc0, !PT ;  /* 0x0000ffff1b2a7812 */ /* 0x000fc400078ec0ff */
[----:B------:R-:W-:Y:S02]  /*118b0*/  LOP3.LUT R35, R35, 0xffff, RZ, 0xc0, !PT ;  /* 0x0000ffff23237812 */ /* 0x000fe400078ec0ff */
[----:B------:R-:W-:Y:S02]  /*118c0*/  LOP3.LUT R27, R28, 0xffff, RZ, 0xc0, !PT ;  /* 0x0000ffff1c1b7812 */ /* 0x000fe400078ec0ff */
[----:B------:R-:W-:Y:S02]  /*118d0*/  LOP3.LUT R33, R33, 0xffff, RZ, 0xc0, !PT ;  /* 0x0000ffff21217812 */ /* 0x000fe400078ec0ff */
[----:B------:R-:W-:Y:S02]  /*118e0*/  LOP3.LUT R38, R38, 0xffff, RZ, 0xc0, !PT ;  /* 0x0000ffff26267812 */ /* 0x000fe400078ec0ff */
[----:B------:R-:W-:Y:S02]  /*118f0*/  LOP3.LUT R43, R92, 0xffff, RZ, 0xc0, !PT ;  /* 0x0000ffff5c2b7812 */ /* 0x000fe400078ec0ff */
[----:B------:R-:W-:-:S02]  /*11900*/  SHF.R.U32.HI R45, RZ, 0x8, R117 ;  /* 0x00000008ff2d7819 */ /* 0x000fc40000011675 */
[----:B------:R-:W-:Y:S02]  /*11910*/  F2FP.SATFINITE.E5M2.F32.PACK_AB_MERGE_C R40, R51, R50, RZ ;  /* 0x000000323328723e */ /* 0x000fe400048060ff */
[----:B------:R-:W-:Y:S02]  /*11920*/  SHF.R.U32.HI R46, RZ, 0x8, R119 ;  /* 0x00000008ff2e7819 */ /* 0x000fe40000011677 */
[----:B------:R-:W-:Y:S02]  /*11930*/  LOP3.LUT R113, R113, 0xffff, RZ, 0xc0, !PT ;  /* 0x0000ffff71717812 */ /* 0x000fe400078ec0ff */
[----:B------:R-:W-:Y:S02]  /*11940*/  LOP3.LUT R46, R46, 0xffff, RZ, 0xc0, !PT ;  /* 0x0000ffff2e2e7812 */ /* 0x000fe400078ec0ff */
[----:B------:R-:W-:Y:S02]  /*11950*/  LOP3.LUT R3, R3, 0xffff, RZ, 0xc0, !PT ;  /* 0x0000ffff03037812 */ /* 0x000fe400078ec0ff */
[----:B------:R-:W-:-:S02]  /*11960*/  LOP3.LUT R160, R160, 0xffff, RZ, 0xc0, !PT ;  /* 0x0000ffffa0a07812 */ /* 0x000fc400078ec0ff */
[----:B------:R-:W-:Y:S02]  /*11970*/  LOP3.LUT R25, R25, 0xffff, RZ, 0xc0, !PT ;  /* 0x0000ffff19197812 */ /* 0x000fe400078ec0ff */
[----:B------:R-:W-:Y:S02]  /*11980*/  SHF.R.U32.HI R52, RZ, 0x8, R113 ;  /* 0x00000008ff347819 */ /* 0x000fe40000011671 */
[----:B------:R-:W-:Y:S02]  /*11990*/  PRMT R48, R3, 0x3340, R96 ;  /* 0x0000334003307816 */ /* 0x000fe40000000060 */
[----:B------:R-:W-:Y:S02]  /*119a0*/  SHF.R.U32.HI R50, RZ, 0x8, R98 ;  /* 0x00000008ff327819 */ /* 0x000fe40000011662 */
[----:B------:R-:W-:Y:S02]  /*119b0*/  F2FP.SATFINITE.E5M2.F32.PACK_AB_MERGE_C R47, R59, R58, RZ ;  /* 0x0000003a3b2f723e */ /* 0x000fe400048060ff */
[----:B------:R-:W-:-:S02]  /*119c0*/  LOP3.LUT R50, R50, 0xffff, RZ, 0xc0, !PT ;  /* 0x0000ffff32327812 */ /* 0x000fc400078ec0ff */
[----:B------:R-:W-:Y:S02]  /*119d0*/  LOP3.LUT R58, R8, 0xffff, RZ, 0xc0, !PT ;  /* 0x0000ffff083a7812 */ /* 0x000fe400078ec0ff */
[----:B------:R-:W-:Y:S02]  /*119e0*/  LOP3.LUT R164, R164, 0xffff, RZ, 0xc0, !PT ;  /* 0x0000ffffa4a47812 */ /* 0x000fe400078ec0ff */
[----:B------:R-:W-:Y:S02]  /*119f0*/  LOP3.LUT R109, R109, 0xffff, RZ, 0xc0, !PT ;  /* 0x0000ffff6d6d7812 */ /* 0x000fe400078ec0ff */
[----:B------:R-:W-:Y:S02]  /*11a00*/  LOP3.LUT R7, R7, 0xffff, RZ, 0xc0, !PT ;  /* 0x0000ffff07077812 */ /* 0x000fe400078ec0ff */
[----:B------:R-:W-:Y:S02]  /*11a10*/  LOP3.LUT R100, R100, 0xffff, RZ, 0xc0, !PT ;  /* 0x0000ffff64647812 */ /* 0x000fe400078ec0ff */
[----:B------:R-:W-:-:S02]  /*11a20*/  LOP3.LUT R166, R166, 0xffff, RZ, 0xc0, !PT ;  /* 0x0000ffffa6a67812 */ /* 0x000fc400078ec0ff */
[----:B------:R-:W-:Y:S02]  /*11a30*/  LOP3.LUT R111, R111, 0xffff, RZ, 0xc0, !PT ;  /* 0x0000ffff6f6f7812 */ /* 0x000fe400078ec0ff */
[----:B------:R-:W-:Y:S02]  /*11a40*/  SHF.R.U32.HI R54, RZ, 0x8, R109 ;  /* 0x00000008ff367819 */ /* 0x000fe4000001166d */
[----:B------:R-:W-:Y:S02]  /*11a50*/  F2FP.SATFINITE.E5M2.F32.PACK_AB_MERGE_C R107, R63, R62, RZ ;  /* 0x0000003e3f6b723e */ /* 0x000fe400048060ff */
[----:B------:R-:W-:Y:S02]  /*11a60*/  PRMT R62, R7, 0x3340, R100 ;  /* 0x00003340073e7816 */ /* 0x000fe40000000064 */
[----:B------:R-:W-:Y:S02]  /*11a70*/  LOP3.LUT R54, R54, 0xffff, RZ, 0xc0, !PT ;  /* 0x0000ffff36367812 */ /* 0x000fe400078ec0ff */
[----:B------:R-:W-:-:S02]  /*11a80*/  F2FP.SATFINITE.E5M2.F32.PACK_AB_MERGE_C R103, R61, R60, RZ ;  /* 0x0000003c3d67723e */ /* 0x000fc400048060ff */
[----:B------:R-:W-:Y:S02]  /*11a90*/  LOP3.LUT R9, R9, 0xffff, RZ, 0xc0, !PT ;  /* 0x0000ffff09097812 */ /* 0x000fe400078ec0ff */
[----:B------:R-:W-:Y:S02]  /*11aa0*/  LOP3.LUT R104, R104, 0xffff, RZ, 0xc0, !PT ;  /* 0x0000ffff68687812 */ /* 0x000fe400078ec0ff */
[----:B------:R-:W-:Y:S02]  /*11ab0*/  LOP3.LUT R10, R10, 0xffff, RZ, 0xc0, !PT ;  /* 0x0000ffff0a0a7812 */ /* 0x000fe400078ec0ff */
[----:B------:R-:W-:Y:S02]  /*11ac0*/  F2FP.SATFINITE.E5M2.F32.PACK_AB_MERGE_C R101, R65, R64, RZ ;  /* 0x000000404165723e */ /* 0x000fe400048060ff */
[----:B------:R-:W-:Y:S02]  /*11ad0*/  PRMT R56, R9, 0x3340, R104 ;  /* 0x0000334009387816 */ /* 0x000fe40000000068 */
[----:B------:R-:W-:-:S02]  /*11ae0*/  SHF.R.U32.HI R8, RZ, 0x8, R100 ;  /* 0x00000008ff087819 */ /* 0x000fc40000011664 */
[----:B------:R-:W-:Y:S02]  /*11af0*/  LOP3.LUT R12, R12, 0xffff, RZ, 0xc0, !PT ;  /* 0x0000ffff0c0c7812 */ /* 0x000fe400078ec0ff */
[----:B------:R-:W-:Y:S02]  /*11b00*/  LOP3.LUT R8, R8, 0xffff, RZ, 0xc0, !PT ;  /* 0x0000ffff08087812 */ /* 0x000fe400078ec0ff */
[----:B------:R-:W-:Y:S02]  /*11b10*/  LOP3.LUT R170, R170, 0xffff, RZ, 0xc0, !PT ;  /* 0x0000ffffaaaa7812 */ /* 0x000fe400078ec0ff */
[----:B------:R-:W-:Y:S02]  /*11b20*/  LOP3.LUT R11, R11, 0xffff, RZ, 0xc0, !PT ;  /* 0x0000ffff0b0b7812 */ /* 0x000fe400078ec0ff */
[----:B------:R-:W-:Y:S02]  /*11b30*/  LOP3.LUT R168, R168, 0xffff, RZ, 0xc0, !PT ;  /* 0x0000ffffa8a87812 */ /* 0x000fe400078ec0ff */
[----:B------:R-:W-:-:S02]  /*11b40*/  LOP3.LUT R31, R31, 0xffff, RZ, 0xc0, !PT ;  /* 0x0000ffff1f1f7812 */ /* 0x000fc400078ec0ff */
[----:B------:R-:W-:Y:S02]  /*11b50*/  LOP3.LUT R174, R174, 0xffff, RZ, 0xc0, !PT ;  /* 0x0000ffffaeae7812 */ /* 0x000fe400078ec0ff */
[----:B------:R-:W-:Y:S02]  /*11b60*/  LOP3.LUT R99, R99, 0xffff, RZ, 0xc0, !PT ;  /* 0x0000ffff63637812 */ /* 0x000fe400078ec0ff */
[----:B------:R-:W-:Y:S02]  /*11b70*/  PRMT R81, R11, 0x3340, R108 ;  /* 0x000033400b517816 */ /* 0x000fe4000000006c */
[----:B------:R-:W-:Y:S02]  /*11b80*/  F2FP.SATFINITE.E5M2.F32.PACK_AB_MERGE_C R105, R67, R66, RZ ;  /* 0x000000424369723e */ /* 0x000fe400048060ff */
[----:B------:R-:W-:Y:S02]  /*11b90*/  LOP3.LUT R14, R14, 0xffff, RZ, 0xc0, !PT ;  /* 0x0000ffff0e0e7812 */ /* 0x000fe400078ec0ff */
[----:B------:R-:W-:-:S02]  /*11ba0*/  LOP3.LUT R172, R172, 0xffff, RZ, 0xc0, !PT ;  /* 0x0000ffffacac7812 */ /* 0x000fc400078ec0ff */
[----:B------:R-:W-:Y:S02]  /*11bb0*/  LOP3.LUT R97, R97, 0xffff, RZ, 0xc0, !PT ;  /* 0x0000ffff61617812 */ /* 0x000fe400078ec0ff */
[----:B------:R-:W-:Y:S02]  /*11bc0*/  LOP3.LUT R13, R13, 0xffff, RZ, 0xc0, !PT ;  /* 0x0000ffff0d0d7812 */ /* 0x000fe400078ec0ff */
[----:B------:R-:W-:Y:S02]  /*11bd0*/  LOP3.LUT R178, R178, 0xffff, RZ, 0xc0, !PT ;  /* 0x0000ffffb2b27812 */ /* 0x000fe400078ec0ff */
[----:B------:R-:W-:Y:S02]  /*11be0*/  LOP3.LUT R176, R176, 0xffff, RZ, 0xc0, !PT ;  /* 0x0000ffffb0b07812 */ /* 0x000fe400078ec0ff */
[----:B------:R-:W-:Y:S02]  /*11bf0*/  LOP3.LUT R39, R39, 0xffff, RZ, 0xc0, !PT ;  /* 0x0000ffff27277812 */ /* 0x000fe400078ec0ff */
[----:B------:R-:W-:-:S02]  /*11c00*/  LOP3.LUT R16, R16, 0xffff, RZ, 0xc0, !PT ;  /* 0x0000ffff10107812 */ /* 0x000fc400078ec0ff */
[----:B------:R-:W-:Y:S02]  /*11c10*/  PRMT R70, R172, 0x3340, R97 ;  /* 0x00003340ac467816 */ /* 0x000fe40000000061 */
[----:B------:R-:W-:Y:S02]  /*11c20*/  LOP3.LUT R180, R180, 0xffff, RZ, 0xc0, !PT ;  /* 0x0000ffffb4b47812 */ /* 0x000fe400078ec0ff */
[----:B------:R-:W-:Y:S02]  /*11c30*/  LOP3.LUT R182, R182, 0xffff, RZ, 0xc0, !PT ;  /* 0x0000ffffb6b67812 */ /* 0x000fe400078ec0ff */
[----:B------:R-:W-:Y:S02]  /*11c40*/  LOP3.LUT R93, R93, 0xffff, RZ, 0xc0, !PT ;  /* 0x0000ffff5d5d7812 */ /* 0x000fe400078ec0ff */
[----:B------:R-:W-:Y:S02]  /*11c50*/  LOP3.LUT R15, R15, 0xffff, RZ, 0xc0, !PT ;  /* 0x0000ffff0f0f7812 */ /* 0x000fe400078ec0ff */
[----:B--2---:R-:W-:-:S02]  /*11c60*/  F2FP.SATFINITE.E5M2.F32.PACK_AB_MERGE_C R84, R85, R84, RZ ;  /* 0x000000545554723e */ /* 0x004fc400048060ff */
[----:B----4-:R-:W-:Y:S02]  /*11c70*/  F2FP.SATFINITE.E5M2.F32.PACK_AB_MERGE_C R86, R87, R86, RZ ;  /* 0x000000565756723e */ /* 0x010fe400048060ff */
[----:B------:R-:W-:Y:S02]  /*11c80*/  F2FP.SATFINITE.E5M2.F32.PACK_AB_MERGE_C R219, R239, R240, RZ ;  /* 0x000000f0efdb723e */ /* 0x000fe400048060ff */
[----:B------:R-:W-:Y:S02]  /*11c90*/  F2FP.SATFINITE.E5M2.F32.PACK_AB_MERGE_C R220, R237, R238, RZ ;  /* 0x000000eeeddc723e */ /* 0x000fe400048060ff */
[----:B------:R-:W-:Y:S02]  /*11ca0*/  F2FP.SATFINITE.E5M2.F32.PACK_AB_MERGE_C R221, R235, R236, RZ ;  /* 0x000000ecebdd723e */ /* 0x000fe400048060ff */
[----:B------:R-:W-:Y:S02]  /*11cb0*/  F2FP.SATFINITE.E5M2.F32.PACK_AB_MERGE_C R222, R233, R234, RZ ;  /* 0x000000eae9de723e */ /* 0x000fe400048060ff */
[----:B------:R-:W-:-:S05]  /*11cc0*/  LOP3.LUT R24, R229, 0x700, RZ, 0xc0, !PT ;  /* 0x00000700e5187812 */ /* 0x000fca00078ec0ff */
[----:B------:R-:W-:Y:S01]  /*11cd0*/  IMAD.IADD R24, R24, 0x1, R29 ;  /* 0x0000000118187824 */ /* 0x000fe200078e021d */
[----:B------:R-:W-:-:S04]  /*11ce0*/  LOP3.LUT R29, R90, 0xffff, RZ, 0xc0, !PT ;  /* 0x0000ffff5a1d7812 */ /* 0x000fc800078ec0ff */
[--C-:B------:R-:W-:Y:S02]  /*11cf0*/  PRMT R30, R4, 0x3340, R29.reuse ;  /* 0x00003340041e7816 */ /* 0x100fe4000000001d */
[----:B------:R-:W-:Y:S02]  /*11d00*/  SHF.R.U32.HI R36, RZ, 0x8, R29 ;  /* 0x00000008ff247819 */ /* 0x000fe4000001161d */
[----:B------:R-:W-:Y:S02]  /*11d10*/  SHF.R.U32.HI R29, RZ, 0x8, R152 ;  /* 0x00000008ff1d7819 */ /* 0x000fe40000011698 */
[----:B------:R-:W-:Y:S02]  /*11d20*/  LOP3.LUT R36, R36, 0xffff, RZ, 0xc0, !PT ;  /* 0x0000ffff24247812 */ /* 0x000fe400078ec0ff */
[----:B------:R-:W-:Y:S02]  /*11d30*/  LOP3.LUT R28, R29, 0xffff, RZ, 0xc0, !PT ;  /* 0x0000ffff1d1c7812 */ /* 0x000fe400078ec0ff */
[----:B------:R-:W-:-:S02]  /*11d40*/  LOP3.LUT R29, R37, 0xffff, RZ, 0xc0, !PT ;  /* 0x0000ffff251d7812 */ /* 0x000fc400078ec0ff */
[----:B------:R-:W-:Y:S02]  /*11d50*/  PRMT R37, R42, 0x3340, R35 ;  /* 0x000033402a257816 */ /* 0x000fe40000000023 */
[----:B------:R-:W-:Y:S02]  /*11d60*/  PRMT R35, R27, 0x3340, R36 ;  /* 0x000033401b237816 */ /* 0x000fe40000000024 */
[----:B------:R-:W-:Y:S02]  /*11d70*/  PRMT R27, R33, 0x3340, R38 ;  /* 0x00003340211b7816 */ /* 0x000fe40000000026 */
[----:B------:R-:W-:Y:S02]  /*11d80*/  LOP3.LUT R38, R0, 0xffff, RZ, 0xc0, !PT ;  /* 0x0000ffff00267812 */ /* 0x000fe400078ec0ff */
[----:B------:R-:W-:Y:S02]  /*11d90*/  LOP3.LUT R33, R94, 0xffff, RZ, 0xc0, !PT ;  /* 0x0000ffff5e217812 */ /* 0x000fe400078ec0ff */
[----:B------:R-:W-:-:S02]  /*11da0*/  SHF.R.U32.HI R0, RZ, 0x8, R2 ;  /* 0x00000008ff007819 */ /* 0x000fc40000011602 */
[--C-:B------:R-:W-:Y:S02]  /*11db0*/  PRMT R42, R2, 0x3340, R43.reuse ;  /* 0x00003340022a7816 */ /* 0x100fe4000000002b */
[----:B------:R-:W-:Y:S02]  /*11dc0*/  SHF.R.U32.HI R2, RZ, 0x8, R38 ;  /* 0x00000008ff027819 */ /* 0x000fe40000011626 */
[----:B------:R-:W-:Y:S02]  /*11dd0*/  SHF.R.U32.HI R43, RZ, 0x8, R43 ;  /* 0x00000008ff2b7819 */ /* 0x000fe4000001162b */
[--C-:B------:R-:W-:Y:S02]  /*11de0*/  PRMT R38, R38, 0x3340, R33.reuse ;  /* 0x0000334026267816 */ /* 0x100fe40000000021 */
[----:B------:R-:W-:Y:S02]  /*11df0*/  SHF.R.U32.HI R44, RZ, 0x8, R33 ;  /* 0x00000008ff2c7819 */ /* 0x000fe40000011621 */
[----:B------:R-:W-:-:S02]  /*11e00*/  SHF.R.U32.HI R33, RZ, 0x8, R156 ;  /* 0x00000008ff217819 */ /* 0x000fc4000001169c */
[----:B------:R-:W-:Y:S02]  /*11e10*/  PRMT R4, R154, 0x3340, R41 ;  /* 0x000033409a047816 */ /* 0x000fe40000000029 */
[----:B------:R-:W-:Y:S02]  /*11e20*/  SHF.R.U32.HI R41, RZ, 0x8, R158 ;  /* 0x00000008ff297819 */ /* 0x000fe4000001169e */
[----:B------:R-:W-:Y:S02]  /*11e30*/  LOP3.LUT R0, R0, 0xffff, RZ, 0xc0, !PT ;  /* 0x0000ffff00007812 */ /* 0x000fe400078ec0ff */
[----:B------:R-:W-:Y:S02]  /*11e40*/  LOP3.LUT R43, R43, 0xffff, RZ, 0xc0, !PT ;  /* 0x0000ffff2b2b7812 */ /* 0x000fe400078ec0ff */
[----:B------:R-:W-:Y:S02]  /*11e50*/  LOP3.LUT R51, R2, 0xffff, RZ, 0xc0, !PT ;  /* 0x0000ffff02337812 */ /* 0x000fe400078ec0ff */
[----:B------:R-:W-:-:S02]  /*11e60*/  LOP3.LUT R44, R44, 0xffff, RZ, 0xc0, !PT ;  /* 0x0000ffff2c2c7812 */ /* 0x000fc400078ec0ff */
[----:B------:R-:W-:Y:S02]  /*11e70*/  LOP3.LUT R33, R33, 0xffff, RZ, 0xc0, !PT ;  /* 0x0000ffff21217812 */ /* 0x000fe400078ec0ff */
[----:B------:R-:W-:Y:S02]  /*11e80*/  LOP3.LUT R2, R45, 0xffff, RZ, 0xc0, !PT ;  /* 0x0000ffff2d027812 */ /* 0x000fe400078ec0ff */
[----:B------:R-:W-:Y:S02]  /*11e90*/  LOP3.LUT R41, R41, 0xffff, RZ, 0xc0, !PT ;  /* 0x0000ffff29297812 */ /* 0x000fe400078ec0ff */
[----:B------:R-:W-:Y:S02]  /*11ea0*/  PRMT R49, R0, 0x3340, R43 ;  /* 0x0000334000317816 */ /* 0x000fe4000000002b */
[----:B------:R-:W-:Y:S02]  /*11eb0*/  PRMT R45, R51, 0x3340, R44 ;  /* 0x00003340332d7816 */ /* 0x000fe4000000002c */
[----:B------:R-:W-:-:S02]  /*11ec0*/  PRMT R43, R33, 0x3340, R2 ;  /* 0x00003340212b7816 */ /* 0x000fc40000000002 */
[----:B------:R-:W-:Y:S02]  /*11ed0*/  SHF.R.U32.HI R2, RZ, 0x8, R5 ;  /* 0x00000008ff027819 */ /* 0x000fe40000011605 */
[----:B------:R-:W-:Y:S02]  /*11ee0*/  PRMT R44, R5, 0x3340, R98 ;  /* 0x00003340052c7816 */ /* 0x000fe40000000062 */
[----:B------:R-:W-:Y:S02]  /*11ef0*/  SHF.R.U32.HI R5, RZ, 0x8, R162 ;  /* 0x00000008ff057819 */ /* 0x000fe400000116a2 */
[----:B------:R-:W-:Y:S02]  /*11f00*/  PRMT R33, R41, 0x3340, R46 ;  /* 0x0000334029217816 */ /* 0x000fe4000000002e */
[----:B------:R-:W-:Y:S02]  /*11f10*/  SHF.R.U32.HI R0, RZ, 0x8, R3 ;  /* 0x00000008ff007819 */ /* 0x000fe40000011603 */
[----:B------:R-:W-:-:S02]  /*11f20*/  SHF.R.U32.HI R46, RZ, 0x8, R96 ;  /* 0x00000008ff2e7819 */ /* 0x000fc40000011660 */
[----:B------:R-:W-:Y:S02]  /*11f30*/  SHF.R.U32.HI R3, RZ, 0x8, R160 ;  /* 0x00000008ff037819 */ /* 0x000fe400000116a0 */
        /* <DEDUP_REMOVED lines=9> */
[----:B------:R-:W-:Y:S02]  /*11fd0*/  LOP3.LUT R5, R102, 0xffff, RZ, 0xc0, !PT ;  /* 0x0000ffff66057812 */ /* 0x000fe400078ec0ff */
[----:B------:R-:W-:-:S02]  /*11fe0*/  PRMT R53, R53, 0x3340, R46 ;  /* 0x0000334035357816 */ /* 0x000fc4000000002e */
[----:B------:R-:W-:Y:S02]  /*11ff0*/  PRMT R46, R3, 0x3340, R0 ;  /* 0x00003340032e7816 */ /* 0x000fe40000000000 */
[----:B------:R-:W-:Y:S02]  /*12000*/  PRMT R51, R55, 0x3340, R50 ;  /* 0x0000334037337816 */ /* 0x000fe40000000032 */
[----:B------:R-:W-:Y:S02]  /*12010*/  SHF.R.U32.HI R3, RZ, 0x8, R58 ;  /* 0x00000008ff037819 */ /* 0x000fe4000001163a */
[--C-:B------:R-:W-:Y:S02]  /*12020*/  PRMT R58, R58, 0x3340, R5.reuse ;  /* 0x000033403a3a7816 */ /* 0x100fe40000000005 */
[----:B------:R-:W-:Y:S02]  /*12030*/  SHF.R.U32.HI R50, RZ, 0x8, R5 ;  /* 0x00000008ff327819 */ /* 0x000fe40000011605 */
[----:B------:R-:W-:-:S02]  /*12040*/  SHF.R.U32.HI R5, RZ, 0x8, R164 ;  /* 0x00000008ff057819 */ /* 0x000fc400000116a4 */
[----:B------:R-:W-:Y:S02]  /*12050*/  SHF.R.U32.HI R0, RZ, 0x8, R7 ;  /* 0x00000008ff007819 */ /* 0x000fe40000011607 */
[----:B------:R-:W-:Y:S02]  /*12060*/  SHF.R.U32.HI R7, RZ, 0x8, R166 ;  /* 0x00000008ff077819 */ /* 0x000fe400000116a6 */
[----:B------:R-:W-:Y:S02]  /*12070*/  SHF.R.U32.HI R55, RZ, 0x8, R111 ;  /* 0x00000008ff377819 */ /* 0x000fe4000001166f */
        /* <DEDUP_REMOVED lines=10> */
[----:B------:R-:W-:Y:S02]  /*12120*/  SHF.R.U32.HI R0, RZ, 0x8, R9 ;  /* 0x00000008ff007819 */ /* 0x000fe40000011609 */
[----:B------:R-:W-:Y:S02]  /*12130*/  SHF.R.U32.HI R3, RZ, 0x8, R10 ;  /* 0x00000008ff037819 */ /* 0x000fe4000001160a */
[----:B------:R-:W-:Y:S02]  /*12140*/  SHF.R.U32.HI R9, RZ, 0x8, R5 ;  /* 0x00000008ff097819 */ /* 0x000fe40000011605 */
[----:B------:R-:W-:Y:S02]  /*12150*/  LOP3.LUT R63, R0, 0xffff, RZ, 0xc0, !PT ;  /* 0x0000ffff003f7812 */ /* 0x000fe400078ec0ff */
[----:B------:R-:W-:-:S02]  /*12160*/  LOP3.LUT R0, R3, 0xffff, RZ, 0xc0, !PT ;  /* 0x0000ffff03007812 */ /* 0x000fc400078ec0ff */
[----:B------:R-:W-:Y:S02]  /*12170*/  LOP3.LUT R9, R9, 0xffff, RZ, 0xc0, !PT ;  /* 0x0000ffff09097812 */ /* 0x000fe400078ec0ff */
[----:B------:R-:W-:Y:S02]  /*12180*/  PRMT R71, R71, 0x3340, R8 ;  /* 0x0000334047477816 */ /* 0x000fe40000000008 */
[----:B------:R-:W-:Y:S02]  /*12190*/  PRMT R59, R0, 0x3340, R9 ;  /* 0x00003340003b7816 */ /* 0x000fe40000000009 */
[----:B------:R-:W-:Y:S02]  /*121a0*/  SHF.R.U32.HI R8, RZ, 0x8, R104 ;  /* 0x00000008ff087819 */ /* 0x000fe40000011668 */
[----:B------:R-:W-:Y:S02]  /*121b0*/  LOP3.LUT R9, R110, 0xffff, RZ, 0xc0, !PT ;  /* 0x0000ffff6e097812 */ /* 0x000fe400078ec0ff */
[----:B------:R-:W-:-:S02]  /*121c0*/  LOP3.LUT R8, R8, 0xffff, RZ, 0xc0, !PT ;  /* 0x0000ffff08087812 */ /* 0x000fc400078ec0ff */
[--C-:B------:R-:W-:Y:S02]  /*121d0*/  PRMT R75, R12, 0x3340, R9.reuse ;  /* 0x000033400c4b7816 */ /* 0x100fe40000000009 */
[----:B------:R-:W-:Y:S02]  /*121e0*/  SHF.R.U32.HI R3, RZ, 0x8, R12 ;  /* 0x00000008ff037819 */ /* 0x000fe4000001160c */
[----:B------:R-:W-:Y:S02]  /*121f0*/  SHF.R.U32.HI R9, RZ, 0x8, R9 ;  /* 0x00000008ff097819 */ /* 0x000fe40000011609 */
[----:B------:R-:W-:Y:S02]  /*12200*/  SHF.R.U32.HI R7, RZ, 0x8, R170 ;  /* 0x00000008ff077819 */ /* 0x000fe400000116aa */
[----:B------:R-:W-:Y:S02]  /*12210*/  PRMT R63, R63, 0x3340, R8 ;  /* 0x000033403f3f7816 */ /* 0x000fe40000000008 */
[----:B------:R-:W-:-:S02]  /*12220*/  SHF.R.U32.HI R0, RZ, 0x8, R11 ;  /* 0x00000008ff007819 */ /* 0x000fc4000001160b */
[----:B------:R-:W-:Y:S02]  /*12230*/  SHF.R.U32.HI R8, RZ, 0x8, R108 ;  /* 0x00000008ff087819 */ /* 0x000fe4000001166c */
[----:B------:R-:W-:Y:S02]  /*12240*/  LOP3.LUT R90, R3, 0xffff, RZ, 0xc0, !PT ;  /* 0x0000ffff035a7812 */ /* 0x000fe400078ec0ff */
[----:B------:R-:W-:Y:S02]  /*12250*/  LOP3.LUT R9, R9, 0xffff, RZ, 0xc0, !PT ;  /* 0x0000ffff09097812 */ /* 0x000fe400078ec0ff */
[----:B------:R-:W-:Y:S02]  /*12260*/  PRMT R54, R10, 0x3340, R5 ;  /* 0x000033400a367816 */ /* 0x000fe40000000005 */
[----:B------:R-:W-:Y:S02]  /*12270*/  LOP3.LUT R64, R7, 0xffff, RZ, 0xc0, !PT ;  /* 0x0000ffff07407812 */ /* 0x000fe400078ec0ff */
[----:B------:R-:W-:-:S02]  /*12280*/  SHF.R.U32.HI R5, RZ, 0x8, R168 ;  /* 0x00000008ff057819 */ /* 0x000fc400000116a8 */
[----:B------:R-:W-:Y:S02]  /*12290*/  SHF.R.U32.HI R10, RZ, 0x8, R31 ;  /* 0x00000008ff0a7819 */ /* 0x000fe4000001161f */
[----:B------:R-:W-:Y:S02]  /*122a0*/  SHF.R.U32.HI R7, RZ, 0x8, R174 ;  /* 0x00000008ff077819 */ /* 0x000fe400000116ae */
[----:B------:R-:W-:Y:S02]  /*122b0*/  SHF.R.U32.HI R11, RZ, 0x8, R99 ;  /* 0x00000008ff0b7819 */ /* 0x000fe40000011663 */
[----:B------:R-:W-:Y:S02]  /*122c0*/  LOP3.LUT R67, R0, 0xffff, RZ, 0xc0, !PT ;  /* 0x0000ffff00437812 */ /* 0x000fe400078ec0ff */
[----:B------:R-:W-:Y:S02]  /*122d0*/  LOP3.LUT R8, R8, 0xffff, RZ, 0xc0, !PT ;  /* 0x0000ffff08087812 */ /* 0x000fe400078ec0ff */
[----:B------:R-:W-:-:S02]  /*122e0*/  PRMT R90, R90, 0x3340, R9 ;  /* 0x000033405a5a7816 */ /* 0x000fc40000000009 */
[----:B------:R-:W-:Y:S02]  /*122f0*/  LOP3.LUT R9, R114, 0xffff, RZ, 0xc0, !PT ;  /* 0x0000ffff72097812 */ /* 0x000fe400078ec0ff */
[----:B------:R-:W-:Y:S02]  /*12300*/  LOP3.LUT R55, R32, 0xffff, RZ, 0xc0, !PT ;  /* 0x0000ffff20377812 */ /* 0x000fe400078ec0ff */
[----:B------:R-:W-:Y:S02]  /*12310*/  LOP3.LUT R5, R5, 0xffff, RZ, 0xc0, !PT ;  /* 0x0000ffff05057812 */ /* 0x000fe400078ec0ff */
[----:B------:R-:W-:Y:S02]  /*12320*/  LOP3.LUT R10, R10, 0xffff, RZ, 0xc0, !PT ;  /* 0x0000ffff0a0a7812 */ /* 0x000fe400078ec0ff */
[----:B------:R-:W-:Y:S02]  /*12330*/  LOP3.LUT R0, R7, 0xffff, RZ, 0xc0, !PT ;  /* 0x0000ffff07007812 */ /* 0x000fe400078ec0ff */
[----:B------:R-:W-:-:S02]  /*12340*/  LOP3.LUT R11, R11, 0xffff, RZ, 0xc0, !PT ;  /* 0x0000ffff0b0b7812 */ /* 0x000fc400078ec0ff */
[----:B------:R-:W-:Y:S02]  /*12350*/  PRMT R94, R67, 0x3340, R8 ;  /* 0x00003340435e7816 */ /* 0x000fe40000000008 */
[----:B------:R-:W-:Y:S02]  /*12360*/  PRMT R50, R168, 0x3340, R31 ;  /* 0x00003340a8327816 */ /* 0x000fe4000000001f */
[----:B------:R-:W-:Y:S02]  /*12370*/  PRMT R67, R14, 0x3340, R9 ;  /* 0x000033400e437816 */ /* 0x000fe40000000009 */
[--C-:B------:R-:W-:Y:S02]  /*12380*/  PRMT R32, R170, 0x3340, R55.reuse ;  /* 0x00003340aa207816 */ /* 0x100fe40000000037 */
[----:B------:R-:W-:Y:S02]  /*12390*/  SHF.R.U32.HI R31, RZ, 0x8, R55 ;  /* 0x00000008ff1f7819 */ /* 0x000fe40000011637 */
[----:B------:R-:W-:-:S02]  /*123a0*/  SHF.R.U32.HI R3, RZ, 0x8, R14 ;  /* 0x00000008ff037819 */ /* 0x000fc4000001160e */
[----:B------:R-:W-:Y:S02]  /*123b0*/  SHF.R.U32.HI R9, RZ, 0x8, R9 ;  /* 0x00000008ff097819 */ /* 0x000fe40000011609 */
[----:B------:R-:W-:Y:S02]  /*123c0*/  PRMT R55, R5, 0x3340, R10 ;  /* 0x0000334005377816 */ /* 0x000fe4000000000a */
[----:B------:R-:W-:Y:S02]  /*123d0*/  PRMT R73, R0, 0x3340, R11 ;  /* 0x0000334000497816 */ /* 0x000fe4000000000b */
[----:B------:R-:W-:Y:S02]  /*123e0*/  SHF.R.U32.HI R5, RZ, 0x8, R172 ;  /* 0x00000008ff057819 */ /* 0x000fe400000116ac */
[----:B------:R-:W-:Y:S02]  /*123f0*/  SHF.R.U32.HI R10, RZ, 0x8, R97 ;  /* 0x00000008ff0a7819 */ /* 0x000fe40000011661 */
[----:B------:R-:W-:-:S02]  /*12400*/  LOP3.LUT R11, R40, 0xffff, RZ, 0xc0, !PT ;  /* 0x0000ffff280b7812 */ /* 0x000fc400078ec0ff */
[----:B------:R-:W-:Y:S02]  /*12410*/  LOP3.LUT R88, R3, 0xffff, RZ, 0xc0, !PT ;  /* 0x0000ffff03587812 */ /* 0x000fe400078ec0ff */
[----:B------:R-:W-:Y:S02]  /*12420*/  LOP3.LUT R9, R9, 0xffff, RZ, 0xc0, !PT ;  /* 0x0000ffff09097812 */ /* 0x000fe400078ec0ff */
[----:B------:R-:W-:Y:S02]  /*12430*/  LOP3.LUT R5, R5, 0xffff, RZ, 0xc0, !PT ;  /* 0x0000ffff05057812 */ /* 0x000fe400078ec0ff */
[----:B------:R-:W-:Y:S02]  /*12440*/  LOP3.LUT R10, R10, 0xffff, RZ, 0xc0, !PT ;  /* 0x0000ffff0a0a7812 */ /* 0x000fe400078ec0ff */
[----:B------:R-:W-:Y:S02]  /*12450*/  SHF.R.U32.HI R0, RZ, 0x8, R13 ;  /* 0x00000008ff007819 */ /* 0x000fe4000001160d */
[----:B------:R-:W-:-:S02]  /*12460*/  PRMT R40, R178, 0x3340, R11 ;  /* 0x00003340b2287816 */ /* 0x000fc4000000000b */
[----:B------:R-:W-:Y:S02]  /*12470*/  SHF.R.U32.HI R7, RZ, 0x8, R178 ;  /* 0x00000008ff077819 */ /* 0x000fe400000116b2 */
[----:B------:R-:W-:Y:S02]  /*12480*/  SHF.R.U32.HI R11, RZ, 0x8, R11 ;  /* 0x00000008ff0b7819 */ /* 0x000fe4000001160b */
[----:B------:R-:W-:Y:S02]  /*12490*/  PRMT R88, R88, 0x3340, R9 ;  /* 0x0000334058587816 */ /* 0x000fe40000000009 */
[----:B------:R-:W-:Y:S02]  /*124a0*/  LOP3.LUT R31, R31, 0xffff, RZ, 0xc0, !PT ;  /* 0x0000ffff1f1f7812 */ /* 0x000fe400078ec0ff */
[----:B------:R-:W-:Y:S02]  /*124b0*/  LOP3.LUT R9, R118, 0xffff, RZ, 0xc0, !PT ;  /* 0x0000ffff76097812 */ /* 0x000fe400078ec0ff */
[----:B------:R-:W-:-:S02]  /*124c0*/  PRMT R77, R5, 0x3340, R10 ;  /* 0x00003340054d7816 */ /* 0x000fc4000000000a */
[----:B------:R-:W-:Y:S02]  /*124d0*/  LOP3.LUT R79, R0, 0xffff, RZ, 0xc0, !PT ;  /* 0x0000ffff004f7812 */ /* 0x000fe400078ec0ff */
[----:B------:R-:W-:Y:S02]  /*124e0*/  SHF.R.U32.HI R5, RZ, 0x8, R176 ;  /* 0x00000008ff057819 */ /* 0x000fe400000116b0 */
[----:B------:R-:W-:Y:S02]  /*124f0*/  SHF.R.U32.HI R10, RZ, 0x8, R39 ;  /* 0x00000008ff0a7819 */ /* 0x000fe40000011627 */
[----:B------:R-:W-:Y:S02]  /*12500*/  LOP3.LUT R0, R7, 0xffff, RZ, 0xc0, !PT ;  /* 0x0000ffff07007812 */ /* 0x000fe400078ec0ff */
[----:B------:R-:W-:Y:S02]  /*12510*/  LOP3.LUT R11, R11, 0xffff, RZ, 0xc0, !PT ;  /* 0x0000ffff0b0b7812 */ /* 0x000fe400078ec0ff */
[----:B------:R-:W-:-:S02]  /*12520*/  SHF.R.U32.HI R8, RZ, 0x8, R112 ;  /* 0x00000008ff087819 */ /* 0x000fc40000011670 */
[----:B------:R-:W-:Y:S02]  /*12530*/  PRMT R31, R64, 0x3340, R31 ;  /* 0x00003340401f7816 */ /* 0x000fe4000000001f */
[----:B------:R-:W-:Y:S02]  /*12540*/  PRMT R97, R16, 0x3340, R9 ;  /* 0x0000334010617816 */ /* 0x000fe40000000009 */
[----:B------:R-:W-:Y:S02]  /*12550*/  PRMT R64, R176, 0x3340, R39 ;  /* 0x00003340b0407816 */ /* 0x000fe40000000027 */
[----:B------:R-:W-:Y:S02]  /*12560*/  SHF.R.U32.HI R3, RZ, 0x8, R16 ;  /* 0x00000008ff037819 */ /* 0x000fe40000011610 */
[----:B------:R-:W-:Y:S02]  /*12570*/  SHF.R.U32.HI R9, RZ, 0x8, R9 ;  /* 0x00000008ff097819 */ /* 0x000fe40000011609 */
[----:B------:R-:W-:-:S02]  /*12580*/  LOP3.LUT R5, R5, 0xffff, RZ, 0xc0, !PT ;  /* 0x0000ffff05057812 */ /* 0x000fc400078ec0ff */
[----:B------:R-:W-:Y:S02]  /*12590*/  LOP3.LUT R10, R10, 0xffff, RZ, 0xc0, !PT ;  /* 0x0000ffff0a0a7812 */ /* 0x000fe400078ec0ff */
[----:B------:R-:W-:Y:S02]  /*125a0*/  PRMT R39, R0, 0x3340, R11 ;  /* 0x0000334000277816 */ /* 0x000fe4000000000b */
[----:B------:R-:W-:Y:S02]  /*125b0*/  LOP3.LUT R8, R8, 0xffff, RZ, 0xc0, !PT ;  /* 0x0000ffff08087812 */ /* 0x000fe400078ec0ff */
[----:B------:R-:W-:Y:S02]  /*125c0*/  LOP3.LUT R11, R95, 0xffff, RZ, 0xc0, !PT ;  /* 0x0000ffff5f0b7812 */ /* 0x000fe400078ec0ff */
[----:B------:R-:W-:Y:S02]  /*125d0*/  LOP3.LUT R104, R3, 0xffff, RZ, 0xc0, !PT ;  /* 0x0000ffff03687812 */ /* 0x000fe400078ec0ff */
[----:B------:R-:W-:-:S02]  /*125e0*/  LOP3.LUT R9, R9, 0xffff, RZ, 0xc0, !PT ;  /* 0x0000ffff09097812 */ /* 0x000fc400078ec0ff */
[----:B------:R-:W-:Y:S02]  /*125f0*/  PRMT R69, R5, 0x3340, R10 ;  /* 0x0000334005457816 */ /* 0x000fe4000000000a */
[----:B------:R-:W-:Y:S02]  /*12600*/  PRMT R79, R79, 0x3340, R8 ;  /* 0x000033404f4f7816 */ /* 0x000fe40000000008 */
[----:B------:R-:W-:Y:S02]  /*12610*/  SHF.R.U32.HI R5, RZ, 0x8, R180 ;  /* 0x00000008ff057819 */ /* 0x000fe400000116b4 */
[----:B------:R-:W-:Y:S02]  /*12620*/  SHF.R.U32.HI R10, RZ, 0x8, R93 ;  /* 0x00000008ff0a7819 */ /* 0x000fe4000001165d */
[----:B------:R-:W-:Y:S02]  /*12630*/  SHF.R.U32.HI R7, RZ, 0x8, R182 ;  /* 0x00000008ff077819 */ /* 0x000fe400000116b6 */
[----:B------:R-:W-:-:S02]  /*12640*/  PRMT R85, R182, 0x3340, R11 ;  /* 0x00003340b6557816 */ /* 0x000fc4000000000b */
[----:B------:R-:W-:Y:S02]  /*12650*/  SHF.R.U32.HI R0, RZ, 0x8, R15 ;  /* 0x00000008ff007819 */ /* 0x000fe4000001160f */
[----:B------:R-:W-:Y:S02]  /*12660*/  SHF.R.U32.HI R8, RZ, 0x8, R116 ;  /* 0x00000008ff087819 */ /* 0x000fe40000011674 */
[----:B------:R-:W-:Y:S02]  /*12670*/  SHF.R.U32.HI R11, RZ, 0x8, R11 ;  /* 0x00000008ff0b7819 */ /* 0x000fe4000001160b */
[----:B------:R-:W-:Y:S02]  /*12680*/  PRMT R104, R104, 0x3340, R9 ;  /* 0x0000334068687816 */ /* 0x000fe40000000009 */
[----:B------:R-:W-:Y:S02]  /*12690*/  LOP3.LUT R18, R18, 0xffff, RZ, 0xc0, !PT ;  /* 0x0000ffff12127812 */ /* 0x000fe400078ec0ff */
[----:B------:R-:W-:-:S02]  /*126a0*/  LOP3.LUT R9, R122, 0xffff, RZ, 0xc0, !PT ;  /* 0x0000ffff7a097812 */ /* 0x000fc400078ec0ff */
[----:B------:R-:W-:Y:S02]  /*126b0*/  PRMT R68, R13, 0x3340, R112 ;  /* 0x000033400d447816 */ /* 0x000fe40000000070 */
[----:B------:R-:W-:Y:S02]  /*126c0*/  LOP3.LUT R5, R5, 0xffff, RZ, 0xc0, !PT ;  /* 0x0000ffff05057812 */ /* 0x000fe400078ec0ff */
[----:B------:R-:W-:Y:S02]  /*126d0*/  LOP3.LUT R10, R10, 0xffff, RZ, 0xc0, !PT ;  /* 0x0000ffff0a0a7812 */ /* 0x000fe400078ec0ff */
[----:B------:R-:W-:Y:S02]  /*126e0*/  LOP3.LUT R98, R7, 0xffff, RZ, 0xc0, !PT ;  /* 0x0000ffff07627812 */ /* 0x000fe400078ec0ff */
        /* <DEDUP_REMOVED lines=9> */
[--C-:B------:R-:W-:Y:S02]  /*12780*/  PRMT R87, R18, 0x3340, R9.reuse ;  /* 0x0000334012577816 */ /* 0x100fe40000000009 */
[----:B------:R-:W-:Y:S02]  /*12790*/  PRMT R100, R5, 0x3340, R10 ;  /* 0x0000334005647816 */ /* 0x000fe4000000000a */
[----:B------:R-:W-:Y:S02]  /*127a0*/  SHF.R.U32.HI R3, RZ, 0x8, R18 ;  /* 0x00000008ff037819 */ /* 0x000fe40000011612 */
[----:B------:R-:W-:Y:S02]  /*127b0*/  SHF.R.U32.HI R9, RZ, 0x8, R9 ;  /* 0x00000008ff097819 */ /* 0x000fe40000011609 */
[----:B------:R-:W-:-:S02]  /*127c0*/  PRMT R108, R13, 0x3340, R8 ;  /* 0x000033400d6c7816 */ /* 0x000fc40000000008 */
[----:B------:R-:W-:Y:S02]  /*127d0*/  PRMT R98, R98, 0x3340, R11 ;  /* 0x0000334062627816 */ /* 0x000fe4000000000b */
[----:B------:R-:W-:Y:S02]  /*127e0*/  SHF.R.U32.HI R0, RZ, 0x8, R17 ;  /* 0x00000008ff007819 */ /* 0x000fe40000011611 */
[--C-:B------:R-:W-:Y:S02]  /*127f0*/  PRMT R83, R184, 0x3340, R7.reuse ;  /* 0x00003340b8537816 */ /* 0x100fe40000000007 */
[----:B------:R-:W-:Y:S02]  /*12800*/  SHF.R.U32.HI R10, RZ, 0x8, R7 ;  /* 0x00000008ff0a7819 */ /* 0x000fe40000011607 */
[----:B------:R-:W-:Y:S02]  /*12810*/  SHF.R.U32.HI R8, RZ, 0x8, R120 ;  /* 0x00000008ff087819 */ /* 0x000fe40000011678 */
[----:B------:R-:W-:-:S02]  /*12820*/  SHF.R.U32.HI R7, RZ, 0x8, R186 ;  /* 0x00000008ff077819 */ /* 0x000fc400000116ba */
[----:B------:R-:W-:Y:S02]  /*12830*/  SHF.R.U32.HI R11, RZ, 0x8, R47 ;  /* 0x00000008ff0b7819 */ /* 0x000fe4000001162f */
        /* <DEDUP_REMOVED lines=10> */
[----:B------:R-:W-:-:S02]  /*128e0*/  LOP3.LUT R20, R20, 0xffff, RZ, 0xc0, !PT ;  /* 0x0000ffff14147812 */ /* 0x000fc400078ec0ff */
[----:B------:R-:W-:Y:S02]  /*128f0*/  LOP3.LUT R9, R126, 0xffff, RZ, 0xc0, !PT ;  /* 0x0000ffff7e097812 */ /* 0x000fe400078ec0ff */
[----:B------:R-:W-:Y:S02]  /*12900*/  SHF.R.U32.HI R5, RZ, 0x8, R184 ;  /* 0x00000008ff057819 */ /* 0x000fe400000116b8 */
[----:B------:R-:W-:Y:S02]  /*12910*/  PRMT R102, R13, 0x3340, R8 ;  /* 0x000033400d667816 */ /* 0x000fe40000000008 */
[----:B------:R-:W-:Y:S02]  /*12920*/  PRMT R47, R0, 0x3340, R11 ;  /* 0x00003340002f7816 */ /* 0x000fe4000000000b */
[----:B------:R-:W-:Y:S02]  /*12930*/  SHF.R.U32.HI R0, RZ, 0x8, R19 ;  /* 0x00000008ff007819 */ /* 0x000fe40000011613 */
[----:B------:R-:W-:-:S02]  /*12940*/  SHF.R.U32.HI R8, RZ, 0x8, R124 ;  /* 0x00000008ff087819 */ /* 0x000fc4000001167c */
[----:B------:R-:W-:Y:S02]  /*12950*/  PRMT R52, R166, 0x3340, R111 ;  /* 0x00003340a6347816 */ /* 0x000fe4000000006f */
[----:B------:R-:W-:Y:S02]  /*12960*/  PRMT R111, R20, 0x3340, R9 ;  /* 0x00003340146f7816 */ /* 0x000fe40000000009 */
[----:B------:R-:W-:Y:S02]  /*12970*/  LOP3.LUT R5, R5, 0xffff, RZ, 0xc0, !PT ;  /* 0x0000ffff05057812 */ /* 0x000fe400078ec0ff */
[----:B------:R-:W-:Y:S02]  /*12980*/  LOP3.LUT R10, R10, 0xffff, RZ, 0xc0, !PT ;  /* 0x0000ffff0a0a7812 */ /* 0x000fe400078ec0ff */
[----:B------:R-:W-:Y:S02]  /*12990*/  LOP3.LUT R190, R190, 0xffff, RZ, 0xc0, !PT ;  /* 0x0000ffffbebe7812 */ /* 0x000fe400078ec0ff */
[----:B------:R-:W-:-:S02]  /*129a0*/  SHF.R.U32.HI R3, RZ, 0x8, R20 ;  /* 0x00000008ff037819 */ /* 0x000fc40000011614 */
[----:B------:R-:W-:Y:S02]  /*129b0*/  SHF.R.U32.HI R9, RZ, 0x8, R9 ;  /* 0x00000008ff097819 */ /* 0x000fe40000011609 */
[----:B------:R-:W-:Y:S02]  /*129c0*/  LOP3.LUT R188, R188, 0xffff, RZ, 0xc0, !PT ;  /* 0x0000ffffbcbc7812 */ /* 0x000fe400078ec0ff */
[----:B------:R-:W-:Y:S02]  /*129d0*/  LOP3.LUT R103, R103, 0xffff, RZ, 0xc0, !PT ;  /* 0x0000ffff67677812 */ /* 0x000fe400078ec0ff */
[----:B------:R-:W-:Y:S02]  /*129e0*/  LOP3.LUT R13, R0, 0xffff, RZ, 0xc0, !PT ;  /* 0x0000ffff000d7812 */ /* 0x000fe400078ec0ff */
[----:B------:R-:W-:Y:S02]  /*129f0*/  LOP3.LUT R8, R8, 0xffff, RZ, 0xc0, !PT ;  /* 0x0000ffff08087812 */ /* 0x000fe400078ec0ff */
[----:B------:R-:W-:-:S02]  /*12a00*/  PRMT R95, R180, 0x3340, R93 ;  /* 0x00003340b45f7816 */ /* 0x000fc4000000005d */
[----:B------:R-:W-:Y:S02]  /*12a10*/  PRMT R93, R17, 0x3340, R120 ;  /* 0x00003340115d7816 */ /* 0x000fe40000000078 */
[----:B------:R-:W-:Y:S02]  /*12a20*/  PRMT R92, R5, 0x3340, R10 ;  /* 0x00003340055c7816 */ /* 0x000fe4000000000a */
[----:B------:R-:W-:Y:S02]  /*12a30*/  SHF.R.U32.HI R7, RZ, 0x8, R190 ;  /* 0x00000008ff077819 */ /* 0x000fe400000116be */
[----:B------:R-:W-:Y:S02]  /*12a40*/  LOP3.LUT R118, R3, 0xffff, RZ, 0xc0, !PT ;  /* 0x0000ffff03767812 */ /* 0x000fe400078ec0ff */
[----:B------:R-:W-:Y:S02]  /*12a50*/  LOP3.LUT R9, R9, 0xffff, RZ, 0xc0, !PT ;  /* 0x0000ffff09097812 */ /* 0x000fe400078ec0ff */
[----:B------:R-:W-:-:S02]  /*12a60*/  SHF.R.U32.HI R5, RZ, 0x8, R188 ;  /* 0x00000008ff057819 */ /* 0x000fc400000116bc */
[----:B------:R-:W-:Y:S02]  /*12a70*/  SHF.R.U32.HI R10, RZ, 0x8, R103 ;  /* 0x00000008ff0a7819 */ /* 0x000fe40000011667 */
[----:B------:R-:W-:Y:S02]  /*12a80*/  PRMT R120, R13, 0x3340, R8 ;  /* 0x000033400d787816 */ /* 0x000fe40000000008 */
[----:B------:R-:W-:Y:S02]  /*12a90*/  LOP3.LUT R21, R21, 0xffff, RZ, 0xc0, !PT ;  /* 0x0000ffff15157812 */ /* 0x000fe400078ec0ff */
[----:B------:R-:W-:Y:S02]  /*12aa0*/  LOP3.LUT R192, R192, 0xffff, RZ, 0xc0, !PT ;  /* 0x0000ffffc0c07812 */ /* 0x000fe400078ec0ff */
[----:B------:R-:W-:Y:S02]  /*12ab0*/  LOP3.LUT R128, R128, 0xffff, RZ, 0xc0, !PT ;  /* 0x0000ffff80807812 */ /* 0x000fe400078ec0ff */
[----:B------:R-:W-:-:S02]  /*12ac0*/  LOP3.LUT R194, R194, 0xffff, RZ, 0xc0, !PT ;  /* 0x0000ffffc2c27812 */ /* 0x000fc400078ec0ff */
[----:B------:R-:W-:Y:S02]  /*12ad0*/  LOP3.LUT R13, R105, 0xffff, RZ, 0xc0, !PT ;  /* 0x0000ffff690d7812 */ /* 0x000fe400078ec0ff */
[----:B------:R-:W-:Y:S02]  /*12ae0*/  LOP3.LUT R112, R7, 0xffff, RZ, 0xc0, !PT ;  /* 0x0000ffff07707812 */ /* 0x000fe400078ec0ff */
[----:B------:R-:W-:Y:S02]  /*12af0*/  PRMT R118, R118, 0x3340, R9 ;  /* 0x0000334076767816 */ /* 0x000fe40000000009 */
[----:B------:R-:W-:Y:S02]  /*12b00*/  LOP3.LUT R5, R5, 0xffff, RZ, 0xc0, !PT ;  /* 0x0000ffff05057812 */ /* 0x000fe400078ec0ff */
[----:B------:R-:W-:Y:S02]  /*12b10*/  LOP3.LUT R10, R10, 0xffff, RZ, 0xc0, !PT ;  /* 0x0000ffff0a0a7812 */ /* 0x000fe400078ec0ff */
[----:B------:R-:W-:-:S02]  /*12b20*/  SHF.R.U32.HI R0, RZ, 0x8, R21 ;  /* 0x00000008ff007819 */ /* 0x000fc40000011615 */
[----:B------:R-:W-:Y:S02]  /*12b30*/  SHF.R.U32.HI R9, RZ, 0x8, R128 ;  /* 0x00000008ff097819 */ /* 0x000fe40000011680 */
[----:B------:R-:W-:Y:S02]  /*12b40*/  SHF.R.U32.HI R7, RZ, 0x8, R192 ;  /* 0x00000008ff077819 */ /* 0x000fe400000116c0 */
[----:B------:R-:W-:Y:S02]  /*12b50*/  LOP3.LUT R22, R22, 0xffff, RZ, 0xc0, !PT ;  /* 0x0000ffff16167812 */ /* 0x000fe400078ec0ff */
[----:B------:R-:W-:Y:S02]  /*12b60*/  LOP3.LUT R3, R130, 0xffff, RZ, 0xc0, !PT ;  /* 0x0000ffff82037812 */ /* 0x000fe400078ec0ff */
[----:B------:R-:W-:Y:S02]  /*12b70*/  SHF.R.U32.HI R8, RZ, 0x8, R194 ;  /* 0x00000008ff087819 */ /* 0x000fe400000116c2 */
[----:B------:R-:W-:-:S02]  /*12b80*/  SHF.R.U32.HI R12, RZ, 0x8, R13 ;  /* 0x00000008ff0c7819 */ /* 0x000fc4000001160d */
[----:B------:R-:W-:Y:S02]  /*12b90*/  LOP3.LUT R107, R107, 0xffff, RZ, 0xc0, !PT ;  /* 0x0000ffff6b6b7812 */ /* 0x000fe400078ec0ff */
[----:B------:R-:W-:Y:S02]  /*12ba0*/  PRMT R114, R5, 0x3340, R10 ;  /* 0x0000334005727816 */ /* 0x000fe4000000000a */
[----:B------:R-:W-:Y:S02]  /*12bb0*/  LOP3.LUT R0, R0, 0xffff, RZ, 0xc0, !PT ;  /* 0x0000ffff00007812 */ /* 0x000fe400078ec0ff */
[----:B------:R-:W-:Y:S02]  /*12bc0*/  LOP3.LUT R9, R9, 0xffff, RZ, 0xc0, !PT ;  /* 0x0000ffff09097812 */ /* 0x000fe400078ec0ff */
[----:B------:R-:W-:Y:S02]  /*12bd0*/  LOP3.LUT R106, R7, 0xffff, RZ, 0xc0, !PT ;  /* 0x0000ffff076a7812 */ /* 0x000fe400078ec0ff */
[----:B------:R-:W-:-:S02]  /*12be0*/  PRMT R105, R22, 0x3340, R3 ;  /* 0x0000334016697816 */ /* 0x000fc40000000003 */
[----:B------:R-:W-:Y:S02]  /*12bf0*/  SHF.R.U32.HI R10, RZ, 0x8, R3 ;  /* 0x00000008ff0a7819 */ /* 0x000fe40000011603 */
[----:B------:R-:W-:Y:S02]  /*12c00*/  LOP3.LUT R7, R8, 0xffff, RZ, 0xc0, !PT ;  /* 0x0000ffff08077812 */ /* 0x000fe400078ec0ff */
[----:B------:R-:W-:Y:S02]  /*12c10*/  LOP3.LUT R12, R12, 0xffff, RZ, 0xc0, !PT ;  /* 0x0000ffff0c0c7812 */ /* 0x000fe400078ec0ff */
[----:B------:R-:W-:Y:S02]  /*12c20*/  PRMT R66, R174, 0x3340, R99 ;  /* 0x00003340ae427816 */ /* 0x000fe40000000063 */
[----:B------:R-:W-:Y:S02]  /*12c30*/  SHF.R.U32.HI R11, RZ, 0x8, R107 ;  /* 0x00000008ff0b7819 */ /* 0x000fe4000001166b */
[----:B------:R-:W-:-:S02]  /*12c40*/  PRMT R3, R194, 0x3340, R13 ;  /* 0x00003340c2037816 */ /* 0x000fc4000000000d */
[----:B------:R-:W-:Y:S02]  /*12c50*/  LOP3.LUT R196, R196, 0xffff, RZ, 0xc0, !PT ;  /* 0x0000ffffc4c47812 */ /* 0x000fe400078ec0ff */
[----:B------:R-:W-:Y:S02]  /*12c60*/  LOP3.LUT R89, R89, 0xffff, RZ, 0xc0, !PT ;  /* 0x0000ffff59597812 */ /* 0x000fe400078ec0ff */
[----:B------:R-:W-:Y:S02]  /*12c70*/  PRMT R99, R15, 0x3340, R116 ;  /* 0x000033400f637816 */ /* 0x000fe40000000074 */
[----:B------:R-:W-:Y:S02]  /*12c80*/  LOP3.LUT R198, R198, 0xffff, RZ, 0xc0, !PT ;  /* 0x0000ffffc6c67812 */ /* 0x000fe400078ec0ff */
[----:B------:R-:W-:Y:S02]  /*12c90*/  LOP3.LUT R13, R91, 0xffff, RZ, 0xc0, !PT ;  /* 0x0000ffff5b0d7812 */ /* 0x000fe400078ec0ff */
[----:B------:R-:W-:-:S02]  /*12ca0*/  SHF.R.U32.HI R5, RZ, 0x8, R22 ;  /* 0x00000008ff057819 */ /* 0x000fc40000011616 */
[----:B------:R-:W-:Y:S02]  /*12cb0*/  PRMT R116, R0, 0x3340, R9 ;  /* 0x0000334000747816 */ /* 0x000fe40000000009 */
[----:B------:R-:W-:Y:S02]  /*12cc0*/  LOP3.LUT R219, R219, 0xffff, RZ, 0xc0, !PT ;  /* 0x0000ffffdbdb7812 */ /* 0x000fe400078ec0ff */
[----:B------:R-:W-:Y:S02]  /*12cd0*/  PRMT R0, R7, 0x3340, R12 ;  /* 0x0000334007007816 */ /* 0x000fe4000000000c */
[----:B------:R-:W-:Y:S02]  /*12ce0*/  LOP3.LUT R11, R11, 0xffff, RZ, 0xc0, !PT ;  /* 0x0000ffff0b0b7812 */ /* 0x000fe400078ec0ff */
[--C-:B------:R-:W-:Y:S02]  /*12cf0*/  PRMT R91, R196, 0x3340, R89.reuse ;  /* 0x00003340c45b7816 */ /* 0x100fe40000000059 */
[----:B------:R-:W-:-:S02]  /*12d00*/  SHF.R.U32.HI R12, RZ, 0x8, R89 ;  /* 0x00000008ff0c7819 */ /* 0x000fc40000011659 */
[----:B------:R-:W-:Y:S02]  /*12d10*/  PRMT R89, R198, 0x3340, R13 ;  /* 0x00003340c6597816 */ /* 0x000fe4000000000d */
[----:B------:R-:W-:Y:S02]  /*12d20*/  LOP3.LUT R5, R5, 0xffff, RZ, 0xc0, !PT ;  /* 0x0000ffff05057812 */ /* 0x000fe400078ec0ff */
[----:B------:R-:W-:Y:S02]  /*12d30*/  LOP3.LUT R10, R10, 0xffff, RZ, 0xc0, !PT ;  /* 0x0000ffff0a0a7812 */ /* 0x000fe400078ec0ff */
[----:B------:R-:W-:Y:S02]  /*12d40*/  SHF.R.U32.HI R7, RZ, 0x8, R219 ;  /* 0x00000008ff077819 */ /* 0x000fe400000116db */
[----:B------:R-:W-:Y:S02]  /*12d50*/  SHF.R.U32.HI R9, RZ, 0x8, R198 ;  /* 0x00000008ff097819 */ /* 0x000fe400000116c6 */
[----:B------:R-:W-:-:S02]  /*12d60*/  SHF.R.U32.HI R13, RZ, 0x8, R13 ;  /* 0x00000008ff0d7819 */ /* 0x000fc4000001160d */
[----:B------:R-:W-:Y:S02]  /*12d70*/  PRMT R41, R160, 0x3340, R25 ;  /* 0x00003340a0297816 */ /* 0x000fe40000000019 */
[----:B------:R-:W-:Y:S02]  /*12d80*/  LOP3.LUT R23, R23, 0xffff, RZ, 0xc0, !PT ;  /* 0x0000ffff17177812 */ /* 0x000fe400078ec0ff */
[----:B------:R-:W-:Y:S02]  /*12d90*/  LOP3.LUT R132, R132, 0xffff, RZ, 0xc0, !PT ;  /* 0x0000ffff84847812 */ /* 0x000fe400078ec0ff */
[----:B------:R-:W-:Y:S02]  /*12da0*/  SHF.R.U32.HI R8, RZ, 0x8, R196 ;  /* 0x00000008ff087819 */ /* 0x000fe400000116c4 */
[----:B------:R-:W-:Y:S02]  /*12db0*/  PRMT R25, R162, 0x3340, R113 ;  /* 0x00003340a2197816 */ /* 0x000fe40000000071 */
[----:B------:R-:W-:-:S02]  /*12dc0*/  PRMT R112, R112, 0x3340, R11 ;  /* 0x0000334070707816 */ /* 0x000fc4000000000b */
[----:B------:R-:W-:Y:S02]  /*12dd0*/  PRMT R113, R19, 0x3340, R124 ;  /* 0x0000334013717816 */ /* 0x000fe4000000007c */
[----:B------:R-:W-:Y:S02]  /*12de0*/  LOP3.LUT R11, R101, 0xffff, RZ, 0xc0, !PT ;  /* 0x0000ffff650b7812 */ /* 0x000fe400078ec0ff */
[----:B------:R-:W-:Y:S02]  /*12df0*/  PRMT R110, R5, 0x3340, R10 ;  /* 0x00003340056e7816 */ /* 0x000fe4000000000a */
[----:B------:R-:W-:Y:S02]  /*12e00*/  LOP3.LUT R124, R7, 0xffff, RZ, 0xc0, !PT ;  /* 0x0000ffff077c7812 */ /* 0x000fe400078ec0ff */
[----:B------:R-:W-:Y:S02]  /*12e10*/  LOP3.LUT R122, R9, 0xffff, RZ, 0xc0, !PT ;  /* 0x0000ffff097a7812 */ /* 0x000fe400078ec0ff */
[----:B------:R-:W-:-:S02]  /*12e20*/  LOP3.LUT R13, R13, 0xffff, RZ, 0xc0, !PT ;  /* 0x0000ffff0d0d7812 */ /* 0x000fc400078ec0ff */
[----:B------:R-:W-:Y:S02]  /*12e30*/  SHF.R.U32.HI R5, RZ, 0x8, R23 ;  /* 0x00000008ff057819 */ /* 0x000fe40000011617 */
[----:B------:R-:W-:Y:S02]  /*12e40*/  SHF.R.U32.HI R10, RZ, 0x8, R132 ;  /* 0x00000008ff0a7819 */ /* 0x000fe40000011684 */
[----:B------:R-:W-:Y:S02]  /*12e50*/  LOP3.LUT R7, R8, 0xffff, RZ, 0xc0, !PT ;  /* 0x0000ffff08077812 */ /* 0x000fe400078ec0ff */
[----:B------:R-:W-:Y:S02]  /*12e60*/  LOP3.LUT R12, R12, 0xffff, RZ, 0xc0, !PT ;  /* 0x0000ffff0c0c7812 */ /* 0x000fe400078ec0ff */
[--C-:B------:R-:W-:Y:S02]  /*12e70*/  PRMT R101, R192, 0x3340, R11.reuse ;  /* 0x00003340c0657816 */ /* 0x100fe4000000000b */
[----:B------:R-:W-:-:S02]  /*12e80*/  SHF.R.U32.HI R11, RZ, 0x8, R11 ;  /* 0x00000008ff0b7819 */ /* 0x000fc4000001160b */
[----:B------:R-:W-:Y:S02]  /*12e90*/  PRMT R122, R122, 0x3340, R13 ;  /* 0x000033407a7a7816 */ /* 0x000fe4000000000d */
[----:B------:R-:W-:Y:S02]  /*12ea0*/  PRMT R57, R164, 0x3340, R109 ;  /* 0x00003340a4397816 */ /* 0x000fe4000000006d */
[----:B------:R-:W-:Y:S02]  /*12eb0*/  LOP3.LUT R5, R5, 0xffff, RZ, 0xc0, !PT ;  /* 0x0000ffff05057812 */ /* 0x000fe400078ec0ff */
[----:B------:R-:W-:Y:S02]  /*12ec0*/  LOP3.LUT R10, R10, 0xffff, RZ, 0xc0, !PT ;  /* 0x0000ffff0a0a7812 */ /* 0x000fe400078ec0ff */
[----:B------:R-:W-:Y:S02]  /*12ed0*/  PRMT R126, R7, 0x3340, R12 ;  /* 0x00003340077e7816 */ /* 0x000fe4000000000c */
[----:B------:R-:W-:-:S02]  /*12ee0*/  LOP3.LUT R200, R200, 0xffff, RZ, 0xc0, !PT ;  /* 0x0000ffffc8c87812 */ /* 0x000fc400078ec0ff */
[----:B------:R-:W-:Y:S02]  /*12ef0*/  LOP3.LUT R202, R202, 0xffff, RZ, 0xc0, !PT ;  /* 0x0000ffffcaca7812 */ /* 0x000fe400078ec0ff */
        /* <DEDUP_REMOVED lines=10> */
[----:B------:R-:W-:-:S02]  /*12fa0*/  PRMT R128, R5, 0x3340, R10 ;  /* 0x0000334005807816 */ /* 0x000fc4000000000a */
[----:B------:R-:W-:Y:S02]  /*12fb0*/  SHF.R.U32.HI R8, RZ, 0x8, R200 ;  /* 0x00000008ff087819 */ /* 0x000fe400000116c8 */
[--C-:B------:R-:W-:Y:S02]  /*12fc0*/  PRMT R74, R200, 0x3340, R9.reuse ;  /* 0x00003340c84a7816 */ /* 0x100fe40000000009 */
[----:B------:R-:W-:Y:S02]  /*12fd0*/  SHF.R.U32.HI R12, RZ, 0x8, R9 ;  /* 0x00000008ff0c7819 */ /* 0x000fe40000011609 */
[----:B------:R-:W-:Y:S02]  /*12fe0*/  PRMT R72, R202, 0x3340, R13 ;  /* 0x00003340ca487816 */ /* 0x000fe4000000000d */
[--C-:B------:R-:W-:Y:S02]  /*12ff0*/  PRMT R121, R220, 0x3340, R7.reuse ;  /* 0x00003340dc797816 */ /* 0x100fe40000000007 */
[----:B------:R-:W-:-:S02]  /*13000*/  SHF.R.U32.HI R10, RZ, 0x8, R7 ;  /* 0x00000008ff0a7819 */ /* 0x000fc40000011607 */
[----:B------:R-:W-:Y:S02]  /*13010*/  SHF.R.U32.HI R9, RZ, 0x8, R202 ;  /* 0x00000008ff097819 */ /* 0x000fe400000116ca */
[----:B------:R-:W-:Y:S02]  /*13020*/  SHF.R.U32.HI R13, RZ, 0x8, R13 ;  /* 0x00000008ff0d7819 */ /* 0x000fe4000001160d */
[----:B------:R-:W-:Y:S02]  /*13030*/  SHF.R.U32.HI R5, RZ, 0x8, R220 ;  /* 0x00000008ff057819 */ /* 0x000fe400000116dc */
[----:B------:R-:W-:Y:S02]  /*13040*/  SHF.R.U32.HI R7, RZ, 0x8, R221 ;  /* 0x00000008ff077819 */ /* 0x000fe400000116dd */
        /* <DEDUP_REMOVED lines=20> */
[----:B------:R-:W-:Y:S02]  /*13190*/  LOP3.LUT R206, R206, 0xffff, RZ, 0xc0, !PT ;  /* 0x0000ffffcece7812 */ /* 0x000fe400078ec0ff */
[----:B------:R-:W-:Y:S02]  /*131a0*/  LOP3.LUT R13, R78, 0xffff, RZ, 0xc0, !PT ;  /* 0x0000ffff4e0d7812 */ /* 0x000fe400078ec0ff */
[--C-:B------:R-:W-:Y:S02]  /*131b0*/  PRMT R129, R222, 0x3340, R7.reuse ;  /* 0x00003340de817816 */ /* 0x100fe40000000007 */
[----:B------:R-:W-:Y:S02]  /*131c0*/  SHF.R.U32.HI R10, RZ, 0x8, R7 ;  /* 0x00000008ff0a7819 */ /* 0x000fe40000011607 */
[----:B------:R-:W-:Y:S02]  /*131d0*/  PRMT R124, R124, 0x3340, R11 ;  /* 0x000033407c7c7816 */ /* 0x000fe4000000000b */
[----:B------:R-:W-:-:S02]  /*131e0*/  PRMT R125, R125, 0x3340, R12 ;  /* 0x000033407d7d7816 */ /* 0x000fc4000000000c */
[----:B------:R-:W-:Y:S02]  /*131f0*/  SHF.R.U32.HI R7, RZ, 0x8, R223 ;  /* 0x00000008ff077819 */ /* 0x000fe400000116df */
[----:B------:R-:W-:Y:S02]  /*13200*/  SHF.R.U32.HI R11, RZ, 0x8, R138 ;  /* 0x00000008ff0b7819 */ /* 0x000fe4000001168a */
[----:B------:R-:W-:Y:S02]  /*13210*/  SHF.R.U32.HI R8, RZ, 0x8, R204 ;  /* 0x00000008ff087819 */ /* 0x000fe400000116cc */
[--C-:B------:R-:W-:Y:S02]  /*13220*/  SHF.R.U32.HI R12, RZ, 0x8, R9.reuse ;  /* 0x00000008ff0c7819 */ /* 0x100fe40000011609 */
[----:B------:R-:W-:Y:S02]  /*13230*/  PRMT R127, R204, 0x3340, R9 ;  /* 0x00003340cc7f7816 */ /* 0x000fe40000000009 */
[----:B------:R-:W-:-:S02]  /*13240*/  PRMT R78, R206, 0x3340, R13 ;  /* 0x00003340ce4e7816 */ /* 0x000fc4000000000d */
[----:B------:R-:W-:Y:S02]  /*13250*/  SHF.R.U32.HI R9, RZ, 0x8, R206 ;  /* 0x00000008ff097819 */ /* 0x000fe400000116ce */
[----:B------:R-:W-:Y:S02]  /*13260*/  SHF.R.U32.HI R13, RZ, 0x8, R13 ;  /* 0x00000008ff0d7819 */ /* 0x000fe4000001160d */
[----:B------:R-:W-:Y:S02]  /*13270*/  LOP3.LUT R14, R7, 0xffff, RZ, 0xc0, !PT ;  /* 0x0000ffff070e7812 */ /* 0x000fe400078ec0ff */
[----:B------:R-:W-:Y:S02]  /*13280*/  LOP3.LUT R11, R11, 0xffff, RZ, 0xc0, !PT ;  /* 0x0000ffff0b0b7812 */ /* 0x000fe400078ec0ff */
[----:B------:R-:W-:Y:S02]  /*13290*/  SHF.R.U32.HI R5, RZ, 0x8, R222 ;  /* 0x00000008ff057819 */ /* 0x000fe400000116de */
[----:B------:R-:W-:-:S02]  /*132a0*/  LOP3.LUT R7, R8, 0xffff, RZ, 0xc0, !PT ;  /* 0x0000ffff08077812 */ /* 0x000fc400078ec0ff */
[----:B------:R-:W-:Y:S02]  /*132b0*/  LOP3.LUT R12, R12, 0xffff, RZ, 0xc0, !PT ;  /* 0x0000ffff0c0c7812 */ /* 0x000fe400078ec0ff */
[----:B------:R-:W-:Y:S02]  /*132c0*/  LOP3.LUT R142, R142, 0xffff, RZ, 0xc0, !PT ;  /* 0x0000ffff8e8e7812 */ /* 0x000fe400078ec0ff */
[----:B------:R-:W-:Y:S02]  /*132d0*/  PRMT R6, R152, 0x3340, R115 ;  /* 0x0000334098067816 */ /* 0x000fe40000000073 */
[----:B------:R-:W-:Y:S02]  /*132e0*/  LOP3.LUT R8, R9, 0xffff, RZ, 0xc0, !PT ;  /* 0x0000ffff09087812 */ /* 0x000fe400078ec0ff */
[----:B------:R-:W-:Y:S02]  /*132f0*/  LOP3.LUT R13, R13, 0xffff, RZ, 0xc0, !PT ;  /* 0x0000ffff0d0d7812 */ /* 0x000fe400078ec0ff */
[----:B------:R-:W-:-:S02]  /*13300*/  PRMT R115, R219, 0x3340, R134 ;  /* 0x00003340db737816 */ /* 0x000fc40000000086 */
[----:B------:R-:W-:Y:S02]  /*13310*/  PRMT R130, R130, 0x3340, R11 ;  /* 0x0000334082827816 */ /* 0x000fe4000000000b */
[----:B------:R-:W-:Y:S02]  /*13320*/  LOP3.LUT R5, R5, 0xffff, RZ, 0xc0, !PT ;  /* 0x0000ffff05057812 */ /* 0x000fe400078ec0ff */
[----:B------:R-:W-:Y:S02]  /*13330*/  LOP3.LUT R10, R10, 0xffff, RZ, 0xc0, !PT ;  /* 0x0000ffff0a0a7812 */ /* 0x000fe400078ec0ff */
[----:B------:R-:W-:Y:S02]  /*13340*/  PRMT R134, R7, 0x3340, R12 ;  /* 0x0000334007867816 */ /* 0x000fe4000000000c */
        /* <DEDUP_REMOVED lines=8> */
[----:B------:R-:W-:Y:S02]  /*133d0*/  LOP3.LUT R13, R82, 0xffff, RZ, 0xc0, !PT ;  /* 0x0000ffff520d7812 */ /* 0x000fe400078ec0ff */
[----:B------:R-:W-:Y:S02]  /*133e0*/  PRMT R136, R5, 0x3340, R10 ;  /* 0x0000334005887816 */ /* 0x000fe4000000000a */
[----:B------:R-:W-:Y:S02]  /*133f0*/  F2FP.SATFINITE.E5M2.F32.PACK_AB_MERGE_C R146, R147, R146, RZ ;  /* 0x000000929392723e */ /* 0x000fe400048060ff */
[----:B------:R-:W-:Y:S02]  /*13400*/  LOP3.LUT R11, R11, 0xffff, RZ, 0xc0, !PT ;  /* 0x0000ffff0b0b7812 */ /* 0x000fe400078ec0ff */
[--C-:B------:R-:W-:Y:S02]  /*13410*/  PRMT R137, R224, 0x3340, R7.reuse ;  /* 0x00003340e0897816 */ /* 0x100fe40000000007 */
[----:B------:R-:W-:-:S02]  /*13420*/  SHF.R.U32.HI R10, RZ, 0x8, R7 ;  /* 0x00000008ff0a7819 */ /* 0x000fc40000011607 */
[----:B------:R-:W-:Y:S02]  /*13430*/  SHF.R.U32.HI R7, RZ, 0x8, R225 ;  /* 0x00000008ff077819 */ /* 0x000fe400000116e1 */
[----:B------:R-:W-:Y:S02]  /*13440*/  SHF.R.U32.HI R8, RZ, 0x8, R208 ;  /* 0x00000008ff087819 */ /* 0x000fe400000116d0 */
[--C-:B------:R-:W-:Y:S02]  /*13450*/  PRMT R135, R208, 0x3340, R9.reuse ;  /* 0x00003340d0877816 */ /* 0x100fe40000000009 */
[----:B------:R-:W-:Y:S02]  /*13460*/  SHF.R.U32.HI R12, RZ, 0x8, R9 ;  /* 0x00000008ff0c7819 */ /* 0x000fe40000011609 */
[----:B------:R-:W-:Y:S02]  /*13470*/  PRMT R82, R210, 0x3340, R13 ;  /* 0x00003340d2527816 */ /* 0x000fe4000000000d */
[----:B------:R-:W-:-:S02]  /*13480*/  SHF.R.U32.HI R9, RZ, 0x8, R210 ;  /* 0x00000008ff097819 */ /* 0x000fc400000116d2 */
[----:B------:R-:W-:Y:S02]  /*13490*/  SHF.R.U32.HI R13, RZ, 0x8, R13 ;  /* 0x00000008ff0d7819 */ /* 0x000fe4000001160d */
[----:B------:R-:W-:Y:S02]  /*134a0*/  PRMT R131, R14, 0x3340, R11 ;  /* 0x000033400e837816 */ /* 0x000fe4000000000b */
[----:B------:R-:W-:Y:S02]  /*134b0*/  LOP3.LUT R146, R146, 0xffff, RZ, 0xc0, !PT ;  /* 0x0000ffff92927812 */ /* 0x000fe400078ec0ff */
[----:B------:R-:W-:Y:S02]  /*134c0*/  LOP3.LUT R14, R7, 0xffff, RZ, 0xc0, !PT ;  /* 0x0000ffff070e7812 */ /* 0x000fe400078ec0ff */
[----:B------:R-:W-:Y:S02]  /*134d0*/  LOP3.LUT R7, R8, 0xffff, RZ, 0xc0, !PT ;  /* 0x0000ffff08077812 */ /* 0x000fe400078ec0ff */
[----:B------:R-:W-:-:S02]  /*134e0*/  SHF.R.U32.HI R5, RZ, 0x8, R224 ;  /* 0x00000008ff057819 */ /* 0x000fc400000116e0 */
[----:B------:R-:W-:Y:S02]  /*134f0*/  LOP3.LUT R12, R12, 0xffff, RZ, 0xc0, !PT ;  /* 0x0000ffff0c0c7812 */ /* 0x000fe400078ec0ff */
[----:B------:R-:W-:Y:S02]  /*13500*/  LOP3.LUT R8, R9, 0xffff, RZ, 0xc0, !PT ;  /* 0x0000ffff09087812 */ /* 0x000fe400078ec0ff */
[----:B------:R-:W-:Y:S02]  /*13510*/  LOP3.LUT R13, R13, 0xffff, RZ, 0xc0, !PT ;  /* 0x0000ffff0d0d7812 */ /* 0x000fe400078ec0ff */
[----:B------:R-:W-:Y:S02]  /*13520*/  F2FP.SATFINITE.E5M2.F32.PACK_AB_MERGE_C R212, R213, R212, RZ ;  /* 0x000000d4d5d4723e */ /* 0x000fe400048060ff */
[----:B------:R-:W-:Y:S02]  /*13530*/  F2FP.SATFINITE.E5M2.F32.PACK_AB_MERGE_C R214, R215, R214, RZ ;  /* 0x000000d6d7d6723e */ /* 0x000fe400048060ff */
[----:B------:R-:W-:-:S02]  /*13540*/  F2FP.SATFINITE.E5M2.F32.PACK_AB_MERGE_C R148, R149, R148, RZ ;  /* 0x000000949594723e */ /* 0x000fc400048060ff */
[----:B------:R-:W-:Y:S02]  /*13550*/  SHF.R.U32.HI R11, RZ, 0x8, R146 ;  /* 0x00000008ff0b7819 */ /* 0x000fe40000011692 */
[----:B------:R-:W-:Y:S02]  /*13560*/  F2FP.SATFINITE.E5M2.F32.PACK_AB_MERGE_C R150, R151, R150, RZ ;  /* 0x000000969796723e */ /* 0x000fe400048060ff */
[----:B------:R-:W-:Y:S02]  /*13570*/  LOP3.LUT R5, R5, 0xffff, RZ, 0xc0, !PT ;  /* 0x0000ffff05057812 */ /* 0x000fe400078ec0ff */
[----:B------:R-:W-:Y:S02]  /*13580*/  LOP3.LUT R10, R10, 0xffff, RZ, 0xc0, !PT ;  /* 0x0000ffff0a0a7812 */ /* 0x000fe400078ec0ff */
[----:B------:R-:W-:Y:S02]  /*13590*/  PRMT R140, R7, 0x3340, R12 ;  /* 0x00003340078c7816 */ /* 0x000fe4000000000c */
[----:B------:R-:W-:-:S02]  /*135a0*/  PRMT R139, R8, 0x3340, R13 ;  /* 0x00003340088b7816 */ /* 0x000fc4000000000d */
[----:B------:R-:W-:Y:S02]  /*135b0*/  LOP3.LUT R11, R11, 0xffff, RZ, 0xc0, !PT ;  /* 0x0000ffff0b0b7812 */ /* 0x000fe400078ec0ff */
[----:B------:R-:W-:Y:S02]  /*135c0*/  LOP3.LUT R226, R226, 0xffff, RZ, 0xc0, !PT ;  /* 0x0000ffffe2e27812 */ /* 0x000fe400078ec0ff */
[----:B------:R-:W-:Y:S02]  /*135d0*/  LOP3.LUT R212, R212, 0xffff, RZ, 0xc0, !PT ;  /* 0x0000ffffd4d47812 */ /* 0x000fe400078ec0ff */
[----:B------:R-:W-:Y:S02]  /*135e0*/  LOP3.LUT R214, R214, 0xffff, RZ, 0xc0, !PT ;  /* 0x0000ffffd6d67812 */ /* 0x000fe400078ec0ff */
[----:B------:R-:W-:Y:S02]  /*135f0*/  LOP3.LUT R7, R148, 0xffff, RZ, 0xc0, !PT ;  /* 0x0000ffff94077812 */ /* 0x000fe400078ec0ff */
[----:B------:R-:W-:-:S02]  /*13600*/  LOP3.LUT R9, R84, 0xffff, RZ, 0xc0, !PT ;  /* 0x0000ffff54097812 */ /* 0x000fc400078ec0ff */
[----:B------:R-:W-:Y:S02]  /*13610*/  LOP3.LUT R13, R86, 0xffff, RZ, 0xc0, !PT ;  /* 0x0000ffff560d7812 */ /* 0x000fe400078ec0ff */
[----:B------:R-:W-:Y:S02]  /*13620*/  PRMT R29, R28, 0x3340, R29 ;  /* 0x000033401c1d7816 */ /* 0x000fe4000000001d */
[----:B------:R-:W-:Y:S02]  /*13630*/  LOP3.LUT R227, R227, 0xffff, RZ, 0xc0, !PT ;  /* 0x0000ffffe3e37812 */ /* 0x000fe400078ec0ff */
[----:B------:R-:W-:Y:S02]  /*13640*/  LOP3.LUT R150, R150, 0xffff, RZ, 0xc0, !PT ;  /* 0x0000ffff96967812 */ /* 0x000fe400078ec0ff */
[----:B------:R-:W-:Y:S02]  /*13650*/  PRMT R28, R158, 0x3340, R119 ;  /* 0x000033409e1c7816 */ /* 0x000fe40000000077 */
[----:B------:R-:W-:-:S02]  /*13660*/  PRMT R76, R223, 0x3340, R142 ;  /* 0x00003340df4c7816 */ /* 0x000fc4000000008e */
[----:B------:R-:W-:Y:S02]  /*13670*/  PRMT R119, R221, 0x3340, R138 ;  /* 0x00003340dd777816 */ /* 0x000fe4000000008a */
[----:B------:R-:W-:Y:S02]  /*13680*/  PRMT R142, R5, 0x3340, R10 ;  /* 0x00003340058e7816 */ /* 0x000fe4000000000a */
[----:B------:R-:W-:Y:S02]  /*13690*/  PRMT R143, R14, 0x3340, R11 ;  /* 0x000033400e8f7816 */ /* 0x000fe4000000000b */
[--C-:B------:R-:W-:Y:S02]  /*136a0*/  PRMT R138, R226, 0x3340, R7.reuse ;  /* 0x00003340e28a7816 */ /* 0x100fe40000000007 */
[----:B------:R-:W-:Y:S02]  /*136b0*/  SHF.R.U32.HI R10, RZ, 0x8, R7 ;  /* 0x00000008ff0a7819 */ /* 0x000fe40000011607 */
[----:B------:R-:W-:-:S02]  /*136c0*/  SHF.R.U32.HI R8, RZ, 0x8, R212 ;  /* 0x00000008ff087819 */ /* 0x000fc400000116d4 */
[--C-:B------:R-:W-:Y:S02]  /*136d0*/  PRMT R84, R212, 0x3340, R9.reuse ;  /* 0x00003340d4547816 */ /* 0x100fe40000000009 */
[----:B------:R-:W-:Y:S02]  /*136e0*/  SHF.R.U32.HI R12, RZ, 0x8, R9 ;  /* 0x00000008ff0c7819 */ /* 0x000fe40000011609 */
[----:B------:R-:W-:Y:S02]  /*136f0*/  PRMT R86, R214, 0x3340, R13 ;  /* 0x00003340d6567816 */ /* 0x000fe4000000000d */
[----:B------:R-:W-:Y:S02]  /*13700*/  SHF.R.U32.HI R5, RZ, 0x8, R226 ;  /* 0x00000008ff057819 */ /* 0x000fe400000116e2 */
        /* <DEDUP_REMOVED lines=14> */
[----:B------:R-:W-:Y:S02]  /*137f0*/  PRMT R8, R34, 0x5410, R37 ;  /* 0x0000541022087816 */ /* 0x000fe40000000025 */
[----:B------:R-:W-:Y:S02]  /*13800*/  PRMT R9, R30, 0x5410, R35 ;  /* 0x000054101e097816 */ /* 0x000fe40000000023 */
[----:B------:R-:W-:Y:S02]  /*13810*/  PRMT R10, R6, 0x5410, R29 ;  /* 0x00005410060a7816 */ /* 0x000fe4000000001d */
[----:B------:R-:W-:Y:S01]  /*13820*/  PRMT R11, R4, 0x5410, R27 ;  /* 0x00005410040b7816 */ /* 0x000fe2000000001b */
[----:B------:R-:W-:Y:S01]  /*13830*/  BAR.SYNC.DEFER_BLOCKING 0x0 ;  /* 0x0000000000007b1d */ /* 0x000fe20000010000 */
[----:B------:R-:W-:-:S05]  /*13840*/  LOP3.LUT R27, R228, 0xff, RZ, 0xc0, !PT ;  /* 0x000000ffe41b7812 */ /* 0x000fca00078ec0ff */
[----:B------:R-:W-:Y:S01]  /*13850*/  STSM.16.M88.4 [R24], R8 ;  /* 0x0000000818007844 */ /* 0x000fe20000000200 */
[----:B------:R-:W-:Y:S01]  /*13860*/  LEA R27, R27, UR7, 0x4 ;  /* 0x000000071b1b7c11 */ /* 0x000fe2000f8e20ff */
[----:B------:R-:W-:Y:S01]  /*13870*/  ULDC.64 UR6, c[0x0][0x228] ;  /* 0x00008a0000067ab9 */ /* 0x000fe20000000a00 */
[----:B------:R-:W-:Y:S01]  /*13880*/  BAR.SYNC.DEFER_BLOCKING 0x0 ;  /* 0x0000000000007b1d */ /* 0x000fe20000010000 */
[----:B------:R-:W-:Y:S02]  /*13890*/  LOP3.LUT R12, R12, 0xffff, RZ, 0xc0, !PT ;  /* 0x0000ffff0c0c7812 */ /* 0x000fe400078ec0ff */
[----:B------:R-:W-:Y:S02]  /*138a0*/  PRMT R13, R38, 0x5410, R45 ;  /* 0x00005410260d7816 */ /* 0x000fe4000000002d */
[----:B------:R-:W-:Y:S01]  /*138b0*/  PRMT R145, R145, 0x3340, R12 ;  /* 0x0000334091917816 */ /* 0x000fe2000000000c */
[----:B------:R-:W0:Y:S01]  /*138c0*/  LDS.128 R4, [R27] ;  /* 0x000000001b047984 */ /* 0x000e220000000c00 */
[----:B------:R-:W-:-:S02]  /*138d0*/  PRMT R12, R42, 0x5410, R49 ;  /* 0x000054102a0c7816 */ /* 0x000fc40000000031 */
[----:B------:R-:W-:Y:S02]  /*138e0*/  PRMT R14, R36, 0x5410, R43 ;  /* 0x00005410240e7816 */ /* 0x000fe4000000002b */
[----:B------:R-:W-:Y:S01]  /*138f0*/  PRMT R15, R28, 0x5410, R33 ;  /* 0x000054101c0f7816 */ /* 0x000fe20000000021 */
[----:B------:R-:W-:Y:S06]  /*13900*/  BAR.SYNC.DEFER_BLOCKING 0x0 ;  /* 0x0000000000007b1d */ /* 0x000fec0000010000 */
[----:B------:R-:W-:Y:S02]  /*13910*/  STSM.16.M88.4 [R24], R12 ;  /* 0x0000000c18007844 */ /* 0x000fe40000000200 */
[----:B------:R-:W-:Y:S01]  /*13920*/  BAR.SYNC.DEFER_BLOCKING 0x0 ;  /* 0x0000000000007b1d */ /* 0x000fe20000010000 */
[----:B------:R-:W-:-:S02]  /*13930*/  PRMT R16, R48, 0x5410, R53 ;  /* 0x0000541030107816 */ /* 0x000fc40000000035 */
[----:B------:R-:W-:-:S03]  /*13940*/  PRMT R17, R44, 0x5410, R51 ;  /* 0x000054102c117816 */ /* 0x000fc60000000033 */
[----:B------:R-:W1:Y:S01]  /*13950*/  LDS.128 R8, [R27] ;  /* 0x000000001b087984 */ /* 0x000e620000000c00 */
[----:B------:R-:W-:Y:S02]  /*13960*/  PRMT R18, R41, 0x5410, R46 ;  /* 0x0000541029127816 */ /* 0x000fe4000000002e */
[----:B------:R-:W-:Y:S01]  /*13970*/  PRMT R19, R25, 0x5410, R2 ;  /* 0x0000541019137816 */ /* 0x000fe20000000002 */
[----:B------:R-:W-:Y:S01]  /*13980*/  BAR.SYNC.DEFER_BLOCKING 0x0 ;  /* 0x0000000000007b1d */ /* 0x000fe20000010000 */
[----:B------:R-:W-:Y:S02]  /*13990*/  PRMT R20, R62, 0x5410, R71 ;  /* 0x000054103e147816 */ /* 0x000fe40000000047 */
[----:B------:R-:W-:Y:S02]  /*139a0*/  PRMT R21, R58, 0x5410, R65 ;  /* 0x000054103a157816 */ /* 0x000fe40000000041 */
[----:B------:R-:W-:-:S03]  /*139b0*/  PRMT R22, R57, 0x5410, R60 ;  /* 0x0000541039167816 */ /* 0x000fc6000000003c */
[----:B------:R-:W2:Y:S01]  /*139c0*/  LDC R25, c[0x0][0x244] ;  /* 0x00009100ff197b82 */ /* 0x000ea20000000800 */
[----:B------:R-:W-:Y:S07]  /*139d0*/  STSM.16.M88.4 [R24], R16 ;  /* 0x0000001018007844 */ /* 0x000fee0000000200 */
[----:B------:R-:W-:Y:S01]  /*139e0*/  BAR.SYNC.DEFER_BLOCKING 0x0 ;  /* 0x0000000000007b1d */ /* 0x000fe20000010000 */
[----:B------:R-:W-:-:S05]  /*139f0*/  PRMT R23, R52, 0x5410, R61 ;  /* 0x0000541034177816 */ /* 0x000fca000000003d */
[----:B------:R-:W3:Y:S02]  /*13a00*/  LDS.128 R12, [R27] ;  /* 0x000000001b0c7984 */ /* 0x000ee40000000c00 */
[----:B------:R-:W-:Y:S06]  /*13a10*/  BAR.SYNC.DEFER_BLOCKING 0x0 ;  /* 0x0000000000007b1d */ /* 0x000fec0000010000 */
[----:B------:R-:W-:Y:S02]  /*13a20*/  STSM.16.M88.4 [R24], R20 ;  /* 0x0000001418007844 */ /* 0x000fe40000000200 */
[----:B------:R-:W-:Y:S01]  /*13a30*/  BAR.SYNC.DEFER_BLOCKING 0x0 ;  /* 0x0000000000007b1d */ /* 0x000fe20000010000 */
[----:B------:R-:W-:-:S02]  /*13a40*/  PRMT R28, R56, 0x5410, R63 ;  /* 0x00005410381c7816 */ /* 0x000fc4000000003f */
[----:B------:R-:W-:-:S03]  /*13a50*/  PRMT R29, R54, 0x5410, R59 ;  /* 0x00005410361d7816 */ /* 0x000fc6000000003b */
[----:B------:R-:W4:Y:S01]  /*13a60*/  LDS.128 R16, [R27] ;  /* 0x000000001b107984 */ /* 0x000f220000000c00 */
[----:B------:R-:W-:Y:S02]  /*13a70*/  PRMT R30, R50, 0x5410, R55 ;  /* 0x00005410321e7816 */ /* 0x000fe40000000037 */
[----:B------:R-:W-:Y:S01]  /*13a80*/  PRMT R31, R32, 0x5410, R31 ;  /* 0x00005410201f7816 */ /* 0x000fe2000000001f */
        /* <DEDUP_REMOVED lines=79> */
[----:B------:R-:W-:Y:S02]  /*13f80*/  PRMT R74, R135, 0x5410, R140 ;  /* 0x00005410874a7816 */ /* 0x000fe4000000008c */
[----:B------:R-:W-:Y:S01]  /*13f90*/  PRMT R75, R82, 0x5410, R139 ;  /* 0x00005410524b7816 */ /* 0x000fe2000000008b */
[----:B------:R-:W-:Y:S06]  /*13fa0*/  BAR.SYNC.DEFER_BLOCKING 0x0 ;  /* 0x0000000000007b1d */ /* 0x000fec0000010000 */
[----:B------:R0:W-:Y:S02]  /*13fb0*/  STSM.16.M88.4 [R24], R72 ;  /* 0x0000004818007844 */ /* 0x0001e40000000200 */
[----:B------:R-:W-:Y:S01]  /*13fc0*/  BAR.SYNC.DEFER_BLOCKING 0x0 ;  /* 0x0000000000007b1d */ /* 0x000fe20000010000 */
[----:B------:R-:W-:-:S02]  /*13fd0*/  PRMT R141, R227, 0x3340, R150 ;  /* 0x00003340e38d7816 */ /* 0x000fc40000000096 */
[----:B------:R-:W-:-:S03]  /*13fe0*/  PRMT R140, R138, 0x5410, R149 ;  /* 0x000054108a8c7816 */ /* 0x000fc60000000095 */
[----:B------:R-:W4:Y:S01]  /*13ff0*/  LDS.128 R64, [R27] ;  /* 0x000000001b407984 */ /* 0x000f220000000c00 */
[----:B------:R-:W-:Y:S02]  /*14000*/  PRMT R141, R141, 0x5410, R144 ;  /* 0x000054108d8d7816 */ /* 0x000fe40000000090 */
[----:B------:R-:W-:Y:S02]  /*14010*/  PRMT R142, R84, 0x5410, R145 ;  /* 0x00005410548e7816 */ /* 0x000fe40000000091 */
[----:B------:R-:W-:Y:S01]  /*14020*/  PRMT R143, R86, 0x5410, R147 ;  /* 0x00005410568f7816 */ /* 0x000fe20000000093 */
[----:B------:R-:W-:Y:S01]  /*14030*/  BAR.SYNC.DEFER_BLOCKING 0x0 ;  /* 0x0000000000007b1d */ /* 0x000fe20000010000 */
[----:B------:R-:W-:-:S05]  /*14040*/  IMAD R0, R217, UR4, RZ ;  /* 0x00000004d9007c24 */ /* 0x000fca000f8e02ff */
[----:B------:R-:W-:Y:S02]  /*14050*/  ULDC.64 UR4, c[0x0][0x220] ;  /* 0x0000880000047ab9 */ /* 0x000fe40000000a00 */
[C---:B------:R-:W-:Y:S01]  /*14060*/  IADD3 R2, P1, R0.reuse, UR4, RZ ;  /* 0x0000000400027c10 */ /* 0x040fe2000ff3e0ff */
[----:B--2---:R-:W-:Y:S01]  /*14070*/  IMAD R25, R25, 0x100, R0 ;  /* 0x0000010019197824 */ /* 0x004fe200078e0200 */
[----:B------:R-:W-:Y:S02]  /*14080*/  ULDC UR4, c[0x0][0x248] ;  /* 0x0000920000047ab9 */ /* 0x000fe40000000800 */
[----:B------:R-:W-:Y:S01]  /*14090*/  LEA.HI.X.SX32 R0, R0, UR5, 0x1, P1 ;  /* 0x0000000500007c11 */ /* 0x000fe200088f0eff */
[C---:B------:R-:W-:Y:S01]  /*140a0*/  IMAD R70, R216.reuse, UR4, RZ ;  /* 0x00000004d8467c24 */ /* 0x040fe2000f8e02ff */
[----:B------:R-:W-:Y:S01]  /*140b0*/  ISETP.GE.AND P1, PT, R217, UR6, PT ;  /* 0x00000006d9007c0c */ /* 0x000fe2000bf26270 */
[----:B------:R-:W-:Y:S01]  /*140c0*/  ULDC.64 UR4, c[0x0][0x220] ;  /* 0x0000880000047ab9 */ /* 0x000fe20000000a00 */
[----:B------:R2:W-:Y:S02]  /*140d0*/  STSM.16.M88.4 [R24], R140 ;  /* 0x0000008c18007844 */ /* 0x0005e40000000200 */
[----:B------:R-:W-:-:S02]  /*140e0*/  ISETP.LT.AND P1, PT, R216, UR27, !P1 ;  /* 0x0000001bd8007c0c */ /* 0x000fc4000cf21270 */
[----:B------:R-:W-:Y:S01]  /*140f0*/  SHF.R.S32.HI R26, RZ, 0x1f, R70 ;  /* 0x0000001fff1a7819 */ /* 0x000fe20000011446 */
[----:B------:R-:W-:Y:S01]  /*14100*/  BAR.SYNC.DEFER_BLOCKING 0x0 ;  /* 0x0000000000007b1d */ /* 0x000fe20000010000 */
[----:B------:R-:W-:Y:S02]  /*14110*/  IADD3 R68, P4, R70, R2, RZ ;  /* 0x0000000246447210 */ /* 0x000fe40007f9e0ff */
[----:B0-----:R-:W-:-:S03]  /*14120*/  PRMT R73, R4, 0x7770, RZ ;  /* 0x0000777004497816 */ /* 0x001fc600000000ff */
[----:B------:R-:W-:Y:S01]  /*14130*/  IMAD.X R69, R26, 0x1, R0, P4 ;  /* 0x000000011a457824 */ /* 0x000fe200020e0600 */
[----:B------:R-:W-:Y:S01]  /*14140*/  ISETP.GE.AND P4, PT, R216, UR7, PT ;  /* 0x00000007d8007c0c */ /* 0x000fe2000bf86270 */
[----:B------:R-:W-:Y:S01]  /*14150*/  ULDC.64 UR6, c[0x0][0x228] ;  /* 0x00008a0000067ab9 */ /* 0x000fe20000000a00 */
[C---:B------:R-:W-:Y:S02]  /*14160*/  IADD3 R3, P5, R25.reuse, UR4, RZ ;  /* 0x0000000419037c10 */ /* 0x040fe4000ffbe0ff */
[----:B------:R-:W-:Y:S01]  /*14170*/  ISETP.LT.AND P4, PT, R218, UR6, !P4 ;  /* 0x00000006da007c0c */ /* 0x000fe2000e781270 */
[----:B------:R-:W-:Y:S01]  /*14180*/  VIADD R72, R70, UR8 ;  /* 0x0000000846487c36 */ /* 0x000fe20008000000 */
[----:B------:R-:W-:Y:S01]  /*14190*/  LEA.HI.X.SX32 R25, R25, UR5, 0x1, P5 ;  /* 0x0000000519197c11 */ /* 0x000fe2000a8f0eff */
[----:B------:R-:W-:Y:S01]  /*141a0*/  ULDC.64 UR4, c[0x0][0x228] ;  /* 0x00008a0000047ab9 */ /* 0x000fe20000000a00 */
[----:B--2---:R-:W-:Y:S01]  /*141b0*/  VIADD R24, R216, 0x3 ;  /* 0x00000003d8187836 */ /* 0x004fe20000000000 */
[----:B------:R-:W-:Y:S01]  /*141c0*/  ISETP.LT.AND P5, PT, R217, UR4, !P2 ;  /* 0x00000004d9007c0c */ /* 0x000fe2000d7a1270 */
[----:B------:R-:W-:Y:S01]  /*141d0*/  ULDC UR4, c[0x0][0x22c] ;  /* 0x00008b0000047ab9 */ /* 0x000fe20000000800 */
[C---:B------:R-:W-:Y:S01]  /*141e0*/  PRMT R77, R4.reuse, 0x7771, RZ ;  /* 0x00007771044d7816 */ /* 0x040fe200000000ff */
[----:B------:R-:W-:Y:S01]  /*141f0*/  ULDC.64 UR8, c[0x0][0x228] ;  /* 0x00008a0000087ab9 */ /* 0x000fe20000000a00 */
[----:B------:R-:W-:Y:S01]  /*14200*/  PRMT R75, R4, 0x7772, RZ ;  /* 0x00007772044b7816 */ /* 0x000fe200000000ff */
[----:B------:R-:W-:Y:S01]  /*14210*/  ULDC UR6, c[0x0][0x22c] ;  /* 0x00008b0000067ab9 */ /* 0x000fe20000000800 */
[----:B------:R0:W-:Y:S01]  /*14220*/  @P1 STG.E.U8 desc[UR32][R68.64], R73 ;  /* 0x0000004944001986 */ /* 0x0001e2000c101120 */
[----:B------:R-:W-:-:S05]  /*14230*/  IADD3 R70, P1, R70, R3, RZ ;  /* 0x0000000346467210 */ /* 0x000fca0007f3e0ff */
[----:B------:R-:W-:Y:S01]  /*14240*/  IMAD.X R71, R26, 0x1, R25, P1 ;  /* 0x000000011a477824 */ /* 0x000fe200008e0619 */
[----:B------:R-:W-:Y:S01]  /*14250*/  ISETP.GE.AND P1, PT, R24, UR4, PT ;  /* 0x0000000418007c0c */ /* 0x000fe2000bf26270 */
[----:B------:R-:W-:Y:S01]  /*14260*/  ULDC UR4, c[0x0][0x248] ;  /* 0x0000920000047ab9 */ /* 0x000fe20000000800 */
[----:B0-----:R-:W-:Y:S02]  /*14270*/  SHF.R.S32.HI R73, RZ, 0x1f, R72 ;  /* 0x0000001fff497819 */ /* 0x001fe40000011448 */
[----:B------:R-:W-:Y:S01]  /*14280*/  IADD3 R68, P6, R72, R2, RZ ;  /* 0x0000000248447210 */ /* 0x000fe20007fde0ff */
[----:B------:R0:W-:Y:S01]  /*14290*/  @P4 STG.E.U8 desc[UR32][R70.64], R77 ;  /* 0x0000004d46004986 */ /* 0x0001e2000c101120 */
[----:B------:R-:W-:Y:S01]  /*142a0*/  ISETP.LT.AND P4, PT, R218, UR10, !P2 ;  /* 0x0000000ada007c0c */ /* 0x000fe2000d781270 */
[C---:B------:R-:W-:Y:S02]  /*142b0*/  VIADD R24, R72.reuse, UR4 ;  /* 0x0000000448187c36 */ /* 0x040fe40008000000 */
[----:B------:R-:W-:Y:S01]  /*142c0*/  IMAD.X R69, R73, 0x1, R0, P6 ;  /* 0x0000000149457824 */ /* 0x000fe200030e0600 */
[----:B------:R-:W-:Y:S01]  /*142d0*/  IADD3 R72, P2, R72, R3, RZ ;  /* 0x0000000348487210 */ /* 0x000fe20007f5e0ff */
[----:B------:R-:W-:Y:S01]  /*142e0*/  ULDC UR4, c[0x0][0x22c] ;  /* 0x00008b0000047ab9 */ /* 0x000fe20000000800 */
[----:B------:R-:W-:-:S02]  /*142f0*/  ULDC UR10, c[0x0][0x228] ;  /* 0x00008a00000a7ab9 */ /* 0x000fc40000000800 */
[----:B------:R2:W-:Y:S01]  /*14300*/  @P5 STG.E.U8 desc[UR32][R68.64], R75 ;  /* 0x0000004b44005986 */ /* 0x0005e2000c101120 */
[----:B------:R-:W-:Y:S01]  /*14310*/  ISETP.LT.AND P5, PT, R217, UR8, !P3 ;  /* 0x00000008d9007c0c */ /* 0x000fe2000dfa1270 */
[----:B------:R-:W-:Y:S01]  /*14320*/  IMAD.X R73, R73, 0x1, R25, P2 ;  /* 0x0000000149497824 */ /* 0x000fe200010e0619 */
[----:B------:R-:W-:Y:S01]  /*14330*/  SHF.R.S32.HI R26, RZ, 0x1f, R24 ;  /* 0x0000001fff1a7819 */ /* 0x000fe20000011418 */
[----:B------:R-:W-:Y:S01]  /*14340*/  ULDC UR8, c[0x0][0x228] ;  /* 0x00008a0000087ab9 */ /* 0x000fe20000000800 */
[----:B0-----:R-:W-:Y:S02]  /*14350*/  IADD3 R70, P6, R24, R2, RZ ;  /* 0x0000000218467210 */ /* 0x001fe40007fde0ff */
[----:B------:R-:W-:Y:S01]  /*14360*/  PRMT R77, R4, 0x7773, RZ ;  /* 0x00007773044d7816 */ /* 0x000fe200000000ff */
[----:B--2---:R-:W-:Y:S01]  /*14370*/  VIADD R68, R216, 0x4 ;  /* 0x00000004d8447836 */ /* 0x004fe20000000000 */
[----:B------:R-:W-:Y:S01]  /*14380*/  PRMT R75, R5, 0x7770, RZ ;  /* 0x00007770054b7816 */ /* 0x000fe200000000ff */
[----:B------:R-:W-:-:S02]  /*14390*/  IMAD.X R71, R26, 0x1, R0, P6 ;  /* 0x000000011a477824 */ /* 0x000fc400030e0600 */
[----:B------:R0:W-:Y:S01]  /*143a0*/  @P4 STG.E.U8 desc[UR32][R72.64], R77 ;  /* 0x0000004d48004986 */ /* 0x0001e2000c101120 */
[----:B------:R-:W-:Y:S02]  /*143b0*/  ISETP.LT.AND P4, PT, R218, UR14, !P3 ;  /* 0x0000000eda007c0c */ /* 0x000fe4000df81270 */
[----:B------:R-:W-:Y:S01]  /*143c0*/  ISETP.GE.AND P2, PT, R68, UR4, PT ;  /* 0x0000000444007c0c */ /* 0x000fe2000bf46270 */
[----:B------:R-:W-:Y:S01]  /*143d0*/  ULDC UR4, c[0x0][0x248] ;  /* 0x0000920000047ab9 */ /* 0x000fe20000000800 */
[C---:B------:R-:W-:Y:S01]  /*143e0*/  IADD3 R68, P3, R24.reuse, R3, RZ ;  /* 0x0000000318447210 */ /* 0x040fe20007f7e0ff */
[----:B------:R-:W-:Y:S01]  /*143f0*/  VIADD R4, R24, UR4 ;  /* 0x0000000418047c36 */ /* 0x000fe20008000000 */
[----:B------:R2:W-:Y:S01]  /*14400*/  @P5 STG.E.U8 desc[UR32][R70.64], R75 ;  /* 0x0000004b46005986 */ /* 0x0005e2000c101120 */
[----:B------:R-:W-:Y:S01]  /*14410*/  ISETP.LT.AND P5, PT, R217, UR12, !P1 ;  /* 0x0000000cd9007c0c */ /* 0x000fe2000cfa1270 */
[----:B------:R-:W-:Y:S01]  /*14420*/  VIADD R24, R216, 0x5 ;  /* 0x00000005d8187836 */ /* 0x000fe20000000000 */
[----:B------:R-:W-:Y:S01]  /*14430*/  ULDC UR4, c[0x0][0x22c] ;  /* 0x00008b0000047ab9 */ /* 0x000fe20000000800 */
[----:B------:R-:W-:Y:S01]  /*14440*/  SHF.R.S32.HI R74, RZ, 0x1f, R4 ;  /* 0x0000001fff4a7819 */ /* 0x000fe20000011404 */
[----:B------:R-:W-:Y:S01]  /*14450*/  IMAD.X R69, R26, 0x1, R25, P3 ;  /* 0x000000011a457824 */ /* 0x000fe200018e0619 */
[----:B0-----:R-:W-:-:S02]  /*14460*/  IADD3 R72, P6, R4, R2, RZ ;  /* 0x0000000204487210 */ /* 0x001fc40007fde0ff */
[C---:B------:R-:W-:Y:S02]  /*14470*/  PRMT R77, R5.reuse, 0x7771, RZ ;  /* 0x00007771054d7816 */ /* 0x040fe400000000ff */
[----:B------:R-:W-:Y:S01]  /*14480*/  ISETP.GE.AND P3, PT, R24, UR4, PT ;  /* 0x0000000418007c0c */ /* 0x000fe2000bf66270 */
[----:B------:R-:W-:Y:S01]  /*14490*/  IMAD.X R73, R74, 0x1, R0, P6 ;  /* 0x000000014a497824 */ /* 0x000fe200030e0600 */
[----:B--2---:R-:W-:Y:S01]  /*144a0*/  PRMT R75, R5, 0x7772, RZ ;  /* 0x00007772054b7816 */ /* 0x004fe200000000ff */
[----:B------:R-:W-:Y:S01]  /*144b0*/  @P4 STG.E.U8 desc[UR32][R68.64], R77 ;  /* 0x0000004d44004986 */ /* 0x000fe2000c101120 */
[----:B------:R-:W-:Y:S01]  /*144c0*/  ISETP.LT.AND P4, PT, R218, UR18, !P1 ;  /* 0x00000012da007c0c */ /* 0x000fe2000cf81270 */
        /* <DEDUP_REMOVED lines=9> */
[----:B------:R-:W-:-:S02]  /*14560*/  IADD3 R4, P6, R24, R2, RZ ;  /* 0x0000000218047210 */ /* 0x000fc40007fde0ff */
[----:B0-----:R-:W-:-:S03]  /*14570*/  PRMT R75, R5, 0x7773, RZ ;  /* 0x00007773054b7816 */ /* 0x001fc600000000ff */
[----:B------:R-:W-:Y:S01]  /*14580*/  IMAD.X R5, R76, 0x1, R0, P6 ;  /* 0x000000014c057824 */ /* 0x000fe200030e0600 */
[----:B------:R-:W-:Y:S02]  /*14590*/  PRMT R73, R6, 0x7770, RZ ;  /* 0x0000777006497816 */ /* 0x000fe400000000ff */
[----:B------:R-:W-:Y:S01]  /*145a0*/  ISETP.GE.AND P1, PT, R26, UR4, PT ;  /* 0x000000041a007c0c */ /* 0x000fe2000bf26270 */
[----:B------:R0:W-:Y:S01]  /*145b0*/  @P4 STG.E.U8 desc[UR32][R70.64], R75 ;  /* 0x0000004b46004986 */ /* 0x0001e2000c101120 */
[----:B------:R-:W-:Y:S01]  /*145c0*/  ISETP.LT.AND P4, PT, R218, UR22, !P2 ;  /* 0x00000016da007c0c */ /* 0x000fe2000d781270 */
[----:B------:R-:W-:Y:S01]  /*145d0*/  ULDC UR4, c[0x0][0x248] ;  /* 0x0000920000047ab9 */ /* 0x000fe20000000800 */
[C---:B------:R-:W-:Y:S01]  /*145e0*/  IADD3 R68, P2, R24.reuse, R3, RZ ;  /* 0x0000000318447210 */ /* 0x040fe20007f5e0ff */
[----:B------:R-:W-:Y:S01]  /*145f0*/  VIADD R26, R24, UR4 ;  /* 0x00000004181a7c36 */ /* 0x000fe20008000000 */
[----:B------:R2:W-:Y:S01]  /*14600*/  @P5 STG.E.U8 desc[UR32][R4.64], R73 ;  /* 0x0000004904005986 */ /* 0x0005e2000c101120 */
[----:B------:R-:W-:-:S02]  /*14610*/  ISETP.LT.AND P5, PT, R217, UR20, !P3 ;  /* 0x00000014d9007c0c */ /* 0x000fc4000dfa1270 */
[--C-:B------:R-:W-:Y:S01]  /*14620*/  IMAD.X R69, R76, 0x1, R25.reuse, P2 ;  /* 0x000000014c457824 */ /* 0x100fe200010e0619 */
[----:B------:R-:W-:Y:S01]  /*14630*/  PRMT R77, R6, 0x7771, RZ ;  /* 0x00007771064d7816 */ /* 0x000fe200000000ff */
[----:B------:R-:W-:Y:S01]  /*14640*/  VIADD R24, R216, 0x7 ;  /* 0x00000007d8187836 */ /* 0x000fe20000000000 */
[----:B------:R-:W-:Y:S01]  /*14650*/  ULDC UR4, c[0x0][0x248] ;  /* 0x0000920000047ab9 */ /* 0x000fe20000000800 */
[----:B0-----:R-:W-:Y:S02]  /*14660*/  SHF.R.S32.HI R71, RZ, 0x1f, R26 ;  /* 0x0000001fff477819 */ /* 0x001fe4000001141a */
[-C--:B--2---:R-:W-:Y:S01]  /*14670*/  IADD3 R4, P6, R26, R2.reuse, RZ ;  /* 0x000000021a047210 */ /* 0x084fe20007fde0ff */
[----:B------:R-:W-:Y:S01]  /*14680*/  @P4 STG.E.U8 desc[UR32][R68.64], R77 ;  /* 0x0000004d44004986 */ /* 0x000fe2000c101120 */
[----:B------:R-:W-:Y:S02]  /*14690*/  PRMT R75, R6, 0x7772, RZ ;  /* 0x00007772064b7816 */ /* 0x000fe400000000ff */
[----:B------:R-:W-:Y:S01]  /*146a0*/  ISETP.LT.AND P4, PT, R218, UR24, !P3 ;  /* 0x00000018da007c0c */ /* 0x000fe2000df81270 */
[----:B------:R-:W-:Y:S01]  /*146b0*/  IMAD.X R5, R71, 0x1, R0, P6 ;  /* 0x0000000147057824 */ /* 0x000fe200030e0600 */
[----:B------:R-:W-:Y:S01]  /*146c0*/  ISETP.GE.AND P2, PT, R24, UR6, PT ;  /* 0x0000000618007c0c */ /* 0x000fe2000bf46270 */
[----:B------:R-:W-:Y:S01]  /*146d0*/  VIADD R24, R216, 0x8 ;  /* 0x00000008d8187836 */ /* 0x000fe20000000000 */
[C---:B------:R-:W-:Y:S01]  /*146e0*/  IADD3 R70, P3, R26.reuse, R3, RZ ;  /* 0x000000031a467210 */ /* 0x040fe20007f7e0ff */
[----:B------:R-:W-:Y:S01]  /*146f0*/  VIADD R26, R26, UR4 ;  /* 0x000000041a1a7c36 */ /* 0x000fe20008000000 */
[----:B------:R0:W-:Y:S01]  /*14700*/  @P5 STG.E.U8 desc[UR32][R4.64], R75 ;  /* 0x0000004b04005986 */ /* 0x0001e2000c101120 */
[----:B------:R-:W-:Y:S01]  /*14710*/  ISETP.LT.AND P5, PT, R217, UR26, !P1 ;  /* 0x0000001ad9007c0c */ /* 0x000fe2000cfa1270 */
[----:B------:R-:W-:Y:S01]  /*14720*/  ULDC UR6, c[0x0][0x22c] ;  /* 0x00008b0000067ab9 */ /* 0x000fe20000000800 */
[----:B------:R-:W-:Y:S01]  /*14730*/  IMAD.X R71, R71, 0x1, R25, P3 ;  /* 0x0000000147477824 */ /* 0x000fe200018e0619 */
[----:B------:R-:W-:Y:S01]  /*14740*/  ISETP.GE.AND P3, PT, R24, UR6, PT ;  /* 0x0000000618007c0c */ /* 0x000fe2000bf66270 */
[----:B------:R-:W-:Y:S01]  /*14750*/  ULDC UR4, c[0x0][0x22c] ;  /* 0x00008b0000047ab9 */ /* 0x000fe20000000800 */
[----:B------:R-:W-:Y:S01]  /*14760*/  PRMT R73, R6, 0x7773, RZ ;  /* 0x0000777306497816 */ /* 0x000fe200000000ff */
[----:B------:R-:W-:Y:S01]  /*14770*/  VIADD R6, R216, 0x9 ;  /* 0x00000009d8067836 */ /* 0x000fe20000000000 */
[----:B------:R-:W-:Y:S01]  /*14780*/  SHF.R.S32.HI R24, RZ, 0x1f, R26 ;  /* 0x0000001fff187819 */ /* 0x000fe2000001141a */
[----:B------:R-:W-:Y:S01]  /*14790*/  ULDC UR6, c[0x0][0x228] ;  /* 0x00008a0000067ab9 */ /* 0x000fe20000000800 */
[----:B0-----:R-:W-:Y:S01]  /*147a0*/  IADD3 R4, P6, R26, R2, RZ ;  /* 0x000000021a047210 */ /* 0x001fe20007fde0ff */
[----:B------:R0:W-:Y:S01]  /*147b0*/  @P4 STG.E.U8 desc[UR32][R70.64], R73 ;  /* 0x0000004946004986 */ /* 0x0001e2000c101120 */
[----:B------:R-:W-:-:S02]  /*147c0*/  PRMT R77, R7, 0x7770, RZ ;  /* 0x00007770074d7816 */ /* 0x000fc400000000ff */
[----:B------:R-:W-:Y:S01]  /*147d0*/  ISETP.GE.AND P4, PT, R6, UR4, PT ;  /* 0x0000000406007c0c */ /* 0x000fe2000bf86270 */
[----:B------:R-:W-:Y:S01]  /*147e0*/  IMAD.X R5, R24, 0x1, R0, P6 ;  /* 0x0000000118057824 */ /* 0x000fe200030e0600 */
[----:B------:R-:W-:Y:S01]  /*147f0*/  ULDC UR4, c[0x0][0x248] ;  /* 0x0000920000047ab9 */ /* 0x000fe20000000800 */
[----:B------:R-:W-:Y:S01]  /*14800*/  ISETP.LT.AND P1, PT, R218, UR6, !P1 ;  /* 0x00000006da007c0c */ /* 0x000fe2000cf21270 */
[----:B------:R-:W-:Y:S01]  /*14810*/  ULDC UR6, c[0x0][0x228] ;  /* 0x00008a0000067ab9 */ /* 0x000fe20000000800 */
[C---:B------:R-:W-:Y:S01]  /*14820*/  IADD3 R68, P6, R26.reuse, R3, RZ ;  /* 0x000000031a447210 */ /* 0x040fe20007fde0ff */
[----:B------:R-:W-:Y:S01]  /*14830*/  VIADD R6, R26, UR4 ;  /* 0x000000041a067c36 */ /* 0x000fe20008000000 */
[----:B------:R2:W-:Y:S01]  /*14840*/  @P5 STG.E.U8 desc[UR32][R4.64], R77 ;  /* 0x0000004d04005986 */ /* 0x0005e2000c101120 */
[----:B------:R-:W-:Y:S01]  /*14850*/  ISETP.LT.AND P5, PT, R217, UR6, !P2 ;  /* 0x00000006d9007c0c */ /* 0x000fe2000d7a1270 */
[----:B------:R-:W-:Y:S01]  /*14860*/  ULDC UR4, c[0x0][0x248] ;  /* 0x0000920000047ab9 */ /* 0x000fe20000000800 */
[C---:B0-----:R-:W-:Y:S01]  /*14870*/  PRMT R71, R7.reuse, 0x7773, RZ ;  /* 0x0000777307477816 */ /* 0x041fe200000000ff */
[----:B------:R-:W-:Y:S01]  /*14880*/  IMAD.X R69, R24, 0x1, R25, P6 ;  /* 0x0000000118457824 */ /* 0x000fe200030e0619 */
[C---:B------:R-:W-:Y:S01]  /*14890*/  PRMT R75, R7.reuse, 0x7771, RZ ;  /* 0x00007771074b7816 */ /* 0x040fe200000000ff */
[----:B------:R-:W-:Y:S01]  /*148a0*/  ULDC UR6, c[0x0][0x228] ;  /* 0x00008a0000067ab9 */ /* 0x000fe20000000800 */
[----:B------:R-:W-:-:S02]  /*148b0*/  PRMT R73, R7, 0x7772, RZ ;  /* 0x0000777207497816 */ /* 0x000fc400000000ff */
[----:B------:R-:W-:Y:S02]  /*148c0*/  SHF.R.S32.HI R7, RZ, 0x1f, R6 ;  /* 0x0000001fff077819 */ /* 0x000fe40000011406 */
[CC--:B--2---:R-:W-:Y:S01]  /*148d0*/  IADD3 R4, P6, R6.reuse, R2.reuse, RZ ;  /* 0x0000000206047210 */ /* 0x0c4fe20007fde0ff */
[----:B------:R-:W-:Y:S01]  /*148e0*/  VIADD R26, R6, UR4 ;  /* 0x00000004061a7c36 */ /* 0x000fe20008000000 */
[----:B------:R-:W-:Y:S01]  /*148f0*/  ISETP.LT.AND P2, PT, R218, UR6, !P2 ;  /* 0x00000006da007c0c */ /* 0x000fe2000d741270 */
[----:B------:R0:W-:Y:S02]  /*14900*/  @P1 STG.E.U8 desc[UR32][R68.64], R75 ;  /* 0x0000004b44001986 */ /* 0x0001e4000c101120 */
[----:B------:R-:W-:Y:S01]  /*14910*/  IMAD.X R5, R7, 0x1, R0, P6 ;  /* 0x0000000107057824 */ /* 0x000fe200030e0600 */
[----:B------:R-:W-:Y:S01]  /*14920*/  ISETP.LT.AND P6, PT, R217, UR8, !P3 ;  /* 0x00000008d9007c0c */ /* 0x000fe2000dfc1270 */
[----:B------:R-:W-:Y:S01]  /*14930*/  VIADD R24, R216, 0xa ;  /* 0x0000000ad8187836 */ /* 0x000fe20000000000 */
[----:B------:R-:W-:Y:S01]  /*14940*/  IADD3 R6, P1, R6, R3, RZ ;  /* 0x0000000306067210 */ /* 0x000fe20007f3e0ff */
[----:B------:R-:W-:Y:S01]  /*14950*/  ULDC UR4, c[0x0][0x22c] ;  /* 0x00008b0000047ab9 */ /* 0x000fe20000000800 */
[----:B------:R2:W-:Y:S01]  /*14960*/  @P5 STG.E.U8 desc[UR32][R4.64], R73 ;  /* 0x0000004904005986 */ /* 0x0005e2000c101120 */
[----:B------:R-:W-:Y:S01]  /*14970*/  SHF.R.S32.HI R70, RZ, 0x1f, R26 ;  /* 0x0000001fff467819 */ /* 0x000fe2000001141a */
[----:B------:R-:W-:Y:S01]  /*14980*/  ULDC UR6, c[0x0][0x228] ;  /* 0x00008a0000067ab9 */ /* 0x000fe20000000800 */
[----:B------:R-:W-:Y:S01]  /*14990*/  IMAD.X R7, R7, 0x1, R25, P1 ;  /* 0x0000000107077824 */ /* 0x000fe200008e0619 */
[----:B------:R-:W-:Y:S01]  /*149a0*/  ULDC UR8, c[0x0][0x228] ;  /* 0x00008a0000087ab9 */ /* 0x000fe20000000800 */
[----:B0-----:R-:W-:-:S02]  /*149b0*/  IADD3 R68, P5, R26, R2, RZ ;  /* 0x000000021a447210 */ /* 0x001fc40007fbe0ff */
[----:B------:R-:W-:Y:S01]  /*149c0*/  ISETP.GE.AND P1, PT, R24, UR4, PT ;  /* 0x0000000418007c0c */ /* 0x000fe2000bf26270 */
[----:B------:R-:W-:Y:S01]  /*149d0*/  ULDC UR4, c[0x0][0x248] ;  /* 0x0000920000047ab9 */ /* 0x000fe20000000800 */
[----:B-1----:R-:W-:Y:S01]  /*149e0*/  PRMT R75, R8, 0x7770, RZ ;  /* 0x00007770084b7816 */ /* 0x002fe200000000ff */
[----:B------:R-:W-:Y:S01]  /*149f0*/  IMAD.X R69, R70, 0x1, R0, P5 ;  /* 0x0000000146457824 */ /* 0x000fe200028e0600 */
[----:B------:R-:W-:Y:S01]  /*14a00*/  ISETP.LT.AND P3, PT, R218, UR6, !P3 ;  /* 0x00000006da007c0c */ /* 0x000fe2000df61270 */
[C---:B------:R-:W-:Y:S01]  /*14a10*/  VIADD R24, R26.reuse, UR4 ;  /* 0x000000041a187c36 */ /* 0x040fe20008000000 */
[----:B------:R0:W-:Y:S01]  /*14a20*/  @P2 STG.E.U8 desc[UR32][R6.64], R71 ;  /* 0x0000004706002986 */ /* 0x0001e2000c101120 */
[----:B------:R-:W-:Y:S01]  /*14a30*/  ISETP.LT.AND P5, PT, R217, UR8, !P4 ;  /* 0x00000008d9007c0c */ /* 0x000fe2000e7a1270 */
[----:B------:R-:W-:Y:S01]  /*14a40*/  ULDC UR4, c[0x0][0x22c] ;  /* 0x00008b0000047ab9 */ /* 0x000fe20000000800 */
[----:B--2---:R-:W-:Y:S01]  /*14a50*/  IADD3 R4, P2, R26, R3, RZ ;  /* 0x000000031a047210 */ /* 0x004fe20007f5e0ff */
[----:B------:R1:W-:Y:S01]  /*14a60*/  @P6 STG.E.U8 desc[UR32][R68.64], R75 ;  /* 0x0000004b44006986 */ /* 0x0003e2000c101120 */
[----:B------:R-:W-:Y:S01]  /*14a70*/  SHF.R.S32.HI R72, RZ, 0x1f, R24 ;  /* 0x0000001fff487819 */ /* 0x000fe20000011418 */
[----:B------:R-:W-:Y:S01]  /*14a80*/  VIADD R26, R216, 0xb ;  /* 0x0000000bd81a7836 */ /* 0x000fe20000000000 */
[----:B------:R-:W-:Y:S01]  /*14a90*/  PRMT R73, R8, 0x7771, RZ ;  /* 0x0000777108497816 */ /* 0x000fe200000000ff */
[----:B------:R-:W-:Y:S01]  /*14aa0*/  IMAD.X R5, R70, 0x1, R25, P2 ;  /* 0x0000000146057824 */ /* 0x000fe200010e0619 */
[----:B------:R-:W-:Y:S01]  /*14ab0*/  ULDC UR6, c[0x0][0x228] ;  /* 0x00008a0000067ab9 */ /* 0x000fe20000000800 */
[----:B------:R-:W-:Y:S01]  /*14ac0*/  ULDC UR8, c[0x0][0x228] ;  /* 0x00008a0000087ab9 */ /* 0x000fe20000000800 */
[----:B0-----:R-:W-:-:S02]  /*14ad0*/  IADD3 R6, P6, R24, R2, RZ ;  /* 0x0000000218067210 */ /* 0x001fc40007fde0ff */
[----:B------:R-:W-:Y:S02]  /*14ae0*/  PRMT R71, R8, 0x7772, RZ ;  /* 0x0000777208477816 */ /* 0x000fe400000000ff */
[----:B------:R-:W-:Y:S01]  /*14af0*/  ISETP.GE.AND P2, PT, R26, UR4, PT ;  /* 0x000000041a007c0c */ /* 0x000fe2000bf46270 */
[----:B------:R-:W-:Y:S01]  /*14b00*/  IMAD.X R7, R72, 0x1, R0, P6 ;  /* 0x0000000148077824 */ /* 0x000fe200030e0600 */
[----:B------:R-:W-:Y:S01]  /*14b10*/  ISETP.LT.AND P4, PT, R218, UR6, !P4 ;  /* 0x00000006da007c0c */ /* 0x000fe2000e781270 */
[----:B------:R-:W-:Y:S01]  /*14b20*/  ULDC UR4, c[0x0][0x248] ;  /* 0x0000920000047ab9 */ /* 0x000fe20000000800 */
[----:B------:R0:W-:Y:S01]  /*14b30*/  @P3 STG.E.U8 desc[UR32][R4.64], R73 ;  /* 0x0000004904003986 */ /* 0x0001e2000c101120 */
[C---:B------:R-:W-:Y:S01]  /*14b40*/  VIADD R26, R24.reuse, UR4 ;  /* 0x00000004181a7c36 */ /* 0x040fe20008000000 */
[----:B-1----:R-:W-:Y:S01]  /*14b50*/  IADD3 R68, P3, R24, R3, RZ ;  /* 0x0000000318447210 */ /* 0x002fe20007f7e0ff */
[----:B------:R-:W-:Y:S01]  /*14b60*/  ULDC UR4, c[0x0][0x22c] ;  /* 0x00008b0000047ab9 */ /* 0x000fe20000000800 */
[----:B------:R1:W-:Y:S01]  /*14b70*/  @P5 STG.E.U8 desc[UR32][R6.64], R71 ;  /* 0x0000004706005986 */ /* 0x0003e2000c101120 */
[----:B------:R-:W-:Y:S01]  /*14b80*/  ISETP.LT.AND P5, PT, R217, UR8, !P1 ;  /* 0x00000008d9007c0c */ /* 0x000fe2000cfa1270 */
[----:B------:R-:W-:Y:S01]  /*14b90*/  ULDC UR6, c[0x0][0x228] ;  /* 0x00008a0000067ab9 */ /* 0x000fe20000000800 */
[----:B------:R-:W-:Y:S01]  /*14ba0*/  SHF.R.S32.HI R24, RZ, 0x1f, R26 ;  /* 0x0000001fff187819 */ /* 0x000fe2000001141a */
[----:B------:R-:W-:Y:S01]  /*14bb0*/  IMAD.X R69, R72, 0x1, R25, P3 ;  /* 0x0000000148457824 */ /* 0x000fe200018e0619 */
[----:B------:R-:W-:Y:S01]  /*14bc0*/  ULDC UR8, c[0x0][0x228] ;  /* 0x00008a0000087ab9 */ /* 0x000fe20000000800 */
[----:B0-----:R-:W-:-:S02]  /*14bd0*/  IADD3 R4, P6, R26, R2, RZ ;  /* 0x000000021a047210 */ /* 0x001fc40007fde0ff */
[----:B------:R-:W-:Y:S01]  /*14be0*/  PRMT R73, R8, 0x7773, RZ ;  /* 0x0000777308497816 */ /* 0x000fe200000000ff */
[----:B-1----:R-:W-:Y:S01]  /*14bf0*/  VIADD R6, R216, 0xc ;  /* 0x0000000cd8067836 */ /* 0x002fe20000000000 */
[----:B------:R-:W-:Y:S01]  /*14c00*/  PRMT R71, R9, 0x7770, RZ ;  /* 0x0000777009477816 */ /* 0x000fe200000000ff */
[----:B------:R-:W-:Y:S02]  /*14c10*/  IMAD.X R5, R24, 0x1, R0, P6 ;  /* 0x0000000118057824 */ /* 0x000fe400030e0600 */
[----:B------:R0:W-:Y:S01]  /*14c20*/  @P4 STG.E.U8 desc[UR32][R68.64], R73 ;  /* 0x0000004944004986 */ /* 0x0001e2000c101120 */
[----:B------:R-:W-:Y:S01]  /*14c30*/  ISETP.LT.AND P4, PT, R218, UR6, !P1 ;  /* 0x00000006da007c0c */ /* 0x000fe2000cf81270 */
[----:B------:R-:W-:Y:S01]  /*14c40*/  ULDC UR6, c[0x0][0x228] ;  /* 0x00008a0000067ab9 */ /* 0x000fe20000000800 */
[----:B------:R-:W-:Y:S01]  /*14c50*/  ISETP.GE.AND P3, PT, R6, UR4, PT ;  /* 0x0000000406007c0c */ /* 0x000fe2000bf66270 */
[----:B------:R-:W-:Y:S01]  /*14c60*/  ULDC UR4, c[0x0][0x248] ;  /* 0x0000920000047ab9 */ /* 0x000fe20000000800 */
[C---:B------:R-:W-:Y:S01]  /*14c70*/  IADD3 R6, P1, R26.reuse, R3, RZ ;  /* 0x000000031a067210 */ /* 0x040fe20007f3e0ff */
[----:B------:R-:W-:Y:S01]  /*14c80*/  VIADD R8, R26, UR4 ;  /* 0x000000041a087c36 */ /* 0x000fe20008000000 */
[----:B------:R1:W-:Y:S01]  /*14c90*/  @P5 STG.E.U8 desc[UR32][R4.64], R71 ;  /* 0x0000004704005986 */ /* 0x0003e2000c101120 */
[----:B------:R-:W-:Y:S01]  /*14ca0*/  ISETP.LT.AND P5, PT, R217, UR8, !P2 ;  /* 0x00000008d9007c0c */ /* 0x000fe2000d7a1270 */
[----:B------:R-:W-:Y:S01]  /*14cb0*/  ULDC UR4, c[0x0][0x22c] ;  /* 0x00008b0000047ab9 */ /* 0x000fe20000000800 */
[----:B------:R-:W-:Y:S01]  /*14cc0*/  IMAD.X R7, R24, 0x1, R25, P1 ;  /* 0x0000000118077824 */ /* 0x000fe200008e0619 */
[----:B------:R-:W-:Y:S01]  /*14cd0*/  SHF.R.S32.HI R26, RZ, 0x1f, R8 ;  /* 0x0000001fff1a7819 */ /* 0x000fe20000011408 */
[----:B------:R-:W-:Y:S01]  /*14ce0*/  ULDC UR8, c[0x0][0x228] ;  /* 0x00008a0000087ab9 */ /* 0x000fe20000000800 */
[----:B0-----:R-:W-:-:S02]  /*14cf0*/  IADD3 R68, P6, R8, R2, RZ ;  /* 0x0000000208447210 */ /* 0x001fc40007fde0ff */
[C---:B------:R-:W-:Y:S01]  /*14d00*/  PRMT R73, R9.reuse, 0x7771, RZ ;  /* 0x0000777109497816 */ /* 0x040fe200000000ff */
        /* <DEDUP_REMOVED lines=16> */
[----:B0-----:R-:W-:Y:S01]  /*14e10*/  IADD3 R6, P6, R24, R2, RZ ;  /* 0x0000000218067210 */ /* 0x001fe20007fde0ff */
[----:B------:R-:W-:Y:S01]  /*14e20*/  ULDC UR8, c[0x0][0x228] ;  /* 0x00008a0000087ab9 */ /* 0x000fe20000000800 */
[----:B-1----:R-:W-:-:S03]  /*14e30*/  PRMT R71, R9, 0x7773, RZ ;  /* 0x0000777309477816 */ /* 0x002fc600000000ff */
        /* <DEDUP_REMOVED lines=13> */
[----:B------:R-:W-:Y:S01]  /*14f10*/  VIADD R24, R216, 0xf ;  /* 0x0000000fd8187836 */ /* 0x000fe20000000000 */
[----:B------:R-:W-:Y:S01]  /*14f20*/  ULDC UR6, c[0x0][0x22c] ;  /* 0x00008b0000067ab9 */ /* 0x000fe20000000800 */
[----:B0-----:R-:W-:Y:S01]  /*14f30*/  IADD3 R4, P6, R26, R2, RZ ;  /* 0x000000021a047210 */ /* 0x001fe20007fde0ff */
[----:B------:R-:W-:Y:S01]  /*14f40*/  ULDC UR8, c[0x0][0x228] ;  /* 0x00008a0000087ab9 */ /* 0x000fe20000000800 */
[----:B-1----:R-:W-:-:S03]  /*14f50*/  PRMT R69, R10, 0x7771, RZ ;  /* 0x000077710a457816 */ /* 0x002fc600000000ff */
[----:B------:R-:W-:Y:S01]  /*14f60*/  IMAD.X R5, R68, 0x1, R0, P6 ;  /* 0x0000000144057824 */ /* 0x000fe200030e0600 */
[----:B------:R-:W-:Y:S01]  /*14f70*/  PRMT R71, R10, 0x7772, RZ ;  /* 0x000077720a477816 */ /* 0x000fe200000000ff */
[----:B------:R0:W-:Y:S01]  /*14f80*/  @P4 STG.E.U8 desc[UR32][R8.64], R69 ;  /* 0x0000004508004986 */ /* 0x0001e2000c101120 */
[----:B------:R-:W-:Y:S01]  /*14f90*/  ISETP.LT.AND P4, PT, R218, UR4, !P1 ;  /* 0x00000004da007c0c */ /* 0x000fe2000cf81270 */
[----:B------:R-:W-:Y:S01]  /*14fa0*/  ULDC UR4, c[0x0][0x248] ;  /* 0x0000920000047ab9 */ /* 0x000fe20000000800 */
[C---:B------:R-:W-:Y:S01]  /*14fb0*/  IADD3 R6, P1, R26.reuse, R3, RZ ;  /* 0x000000031a067210 */ /* 0x040fe20007f3e0ff */
[----:B------:R-:W-:Y:S01]  /*14fc0*/  VIADD R26, R26, UR4 ;  /* 0x000000041a1a7c36 */ /* 0x000fe20008000000 */
[----:B------:R1:W-:Y:S01]  /*14fd0*/  @P5 STG.E.U8 desc[UR32][R4.64], R71 ;  /* 0x0000004704005986 */ /* 0x0003e2000c101120 */
[----:B------:R-:W-:Y:S01]  /*14fe0*/  ISETP.GE.AND P3, PT, R24, UR6, PT ;  /* 0x0000000618007c0c */ /* 0x000fe2000bf66270 */
[----:B------:R-:W-:Y:S01]  /*14ff0*/  VIADD R24, R216, 0x10 ;  /* 0x00000010d8187836 */ /* 0x000fe20000000000 */
[----:B------:R-:W-:Y:S01]  /*15000*/  ISETP.LT.AND P5, PT, R217, UR8, !P2 ;  /* 0x00000008d9007c0c */ /* 0x000fe2000d7a1270 */
[----:B------:R-:W-:Y:S01]  /*15010*/  IMAD.X R7, R68, 0x1, R25, P1 ;  /* 0x0000000144077824 */ /* 0x000fe200008e0619 */
[----:B------:R-:W-:Y:S01]  /*15020*/  ULDC UR6, c[0x0][0x22c] ;  /* 0x00008b0000067ab9 */ /* 0x000fe20000000800 */
[----:B------:R-:W-:Y:S01]  /*15030*/  ULDC UR4, c[0x0][0x22c] ;  /* 0x00008b0000047ab9 */ /* 0x000fe20000000800 */
[----:B0-----:R-:W-:Y:S01]  /*15040*/  PRMT R69, R10, 0x7773, RZ ;  /* 0x000077730a457816 */ /* 0x001fe200000000ff */
[----:B------:R-:W-:Y:S01]  /*15050*/  VIADD R8, R216, 0x11 ;  /* 0x00000011d8087836 */ /* 0x000fe20000000000 */
[----:B------:R-:W-:Y:S01]  /*15060*/  SHF.R.S32.HI R10, RZ, 0x1f, R26 ;  /* 0x0000001fff0a7819 */ /* 0x000fe2000001141a */
[----:B------:R-:W-:Y:S01]  /*15070*/  ULDC UR8, c[0x0][0x228] ;  /* 0x00008a0000087ab9 */ /* 0x000fe20000000800 */
[----:B-1----:R-:W-:-:S02]  /*15080*/  IADD3 R4, P6, R26, R2, RZ ;  /* 0x000000021a047210 */ /* 0x002fc40007fde0ff */
[----:B------:R-:W-:Y:S01]  /*15090*/  ISETP.GE.AND P1, PT, R24, UR6, PT ;  /* 0x0000000618007c0c */ /* 0x000fe2000bf26270 */
[----:B------:R-:W-:Y:S01]  /*150a0*/  ULDC UR6, c[0x0][0x228] ;  /* 0x00008a0000067ab9 */ /* 0x000fe20000000800 */
[----:B------:R0:W-:Y:S01]  /*150b0*/  @P4 STG.E.U8 desc[UR32][R6.64], R69 ;  /* 0x0000004506004986 */ /* 0x0001e2000c101120 */
[----:B------:R-:W-:Y:S01]  /*150c0*/  IMAD.X R5, R10, 0x1, R0, P6 ;  /* 0x000000010a057824 */ /* 0x000fe200030e0600 */
[----:B------:R-:W-:Y:S02]  /*150d0*/  PRMT R9, R11, 0x7770, RZ ;  /* 0x000077700b097816 */ /* 0x000fe400000000ff */
[----:B------:R-:W-:Y:S01]  /*150e0*/  ISETP.GE.AND P4, PT, R8, UR4, PT ;  /* 0x0000000408007c0c */ /* 0x000fe2000bf86270 */
[----:B------:R-:W-:Y:S01]  /*150f0*/  ULDC UR4, c[0x0][0x248] ;  /* 0x0000920000047ab9 */ /* 0x000fe20000000800 */
[----:B------:R-:W-:Y:S01]  /*15100*/  ISETP.LT.AND P2, PT, R218, UR6, !P2 ;  /* 0x00000006da007c0c */ /* 0x000fe2000d741270 */
[----:B------:R-:W-:Y:S01]  /*15110*/  ULDC UR6, c[0x0][0x228] ;  /* 0x00008a0000067ab9 */ /* 0x000fe20000000800 */
[C---:B------:R-:W-:Y:S01]  /*15120*/  VIADD R8, R26.reuse, UR4 ;  /* 0x000000041a087c36 */ /* 0x040fe20008000000 */
[----:B------:R1:W-:Y:S01]  /*15130*/  @P5 STG.E.U8 desc[UR32][R4.64], R9 ;  /* 0x0000000904005986 */ /* 0x0003e2000c101120 */
[----:B0-----:R-:W-:Y:S01]  /*15140*/  IADD3 R6, P6, R26, R3, RZ ;  /* 0x000000031a067210 */ /* 0x001fe20007fde0ff */
[----:B------:R-:W-:Y:S01]  /*15150*/  ULDC UR4, c[0x0][0x248] ;  /* 0x0000920000047ab9 */ /* 0x000fe20000000800 */
[----:B------:R-:W-:Y:S01]  /*15160*/  ISETP.LT.AND P5, PT, R217, UR6, !P3 ;  /* 0x00000006d9007c0c */ /* 0x000fe2000dfa1270 */
[----:B------:R-:W-:Y:S01]  /*15170*/  ULDC UR6, c[0x0][0x228] ;  /* 0x00008a0000067ab9 */ /* 0x000fe20000000800 */
[----:B------:R-:W-:Y:S01]  /*15180*/  PRMT R73, R11, 0x7771, RZ ;  /* 0x000077710b497816 */ /* 0x000fe200000000ff */
[----:B------:R-:W-:Y:S01]  /*15190*/  IMAD.X R7, R10, 0x1, R25, P6 ;  /* 0x000000010a077824 */ /* 0x000fe200030e0619 */
[----:B------:R-:W-:-:S02]  /*151a0*/  SHF.R.S32.HI R24, RZ, 0x1f, R8 ;  /* 0x0000001fff187819 */ /* 0x000fc40000011408 */
[-C--:B-1----:R-:W-:Y:S02]  /*151b0*/  IADD3 R4, P6, R8, R2.reuse, RZ ;  /* 0x0000000208047210 */ /* 0x082fe40007fde0ff */
[----:B------:R-:W-:Y:S01]  /*151c0*/  ISETP.LT.AND P3, PT, R218, UR6, !P3 ;  /* 0x00000006da007c0c */ /* 0x000fe2000df61270 */
[----:B------:R0:W-:Y:S01]  /*151d0*/  @P2 STG.E.U8 desc[UR32][R6.64], R73 ;  /* 0x0000004906002986 */ /* 0x0001e2000c101120 */
[C---:B------:R-:W-:Y:S01]  /*151e0*/  PRMT R69, R11.reuse, 0x7773, RZ ;  /* 0x000077730b457816 */ /* 0x040fe200000000ff */
[--C-:B------:R-:W-:Y:S01]  /*151f0*/  IMAD.X R5, R24, 0x1, R0.reuse, P6 ;  /* 0x0000000118057824 */ /* 0x100fe200030e0600 */
[----:B------:R-:W-:Y:S01]  /*15200*/  PRMT R71, R11, 0x7772, RZ ;  /* 0x000077720b477816 */ /* 0x000fe200000000ff */
[C---:B------:R-:W-:Y:S01]  /*15210*/  VIADD R11, R8.reuse, UR4 ;  /* 0x00000004080b7c36 */ /* 0x040fe20008000000 */
[-C--:B------:R-:W-:Y:S01]  /*15220*/  IADD3 R8, P2, R8, R3.reuse, RZ ;  /* 0x0000000308087210 */ /* 0x080fe20007f5e0ff */
[----:B------:R-:W-:Y:S01]  /*15230*/  VIADD R10, R216, 0x12 ;  /* 0x00000012d80a7836 */ /* 0x000fe20000000000 */
[----:B------:R-:W-:Y:S01]  /*15240*/  ISETP.LT.AND P6, PT, R217, UR8, !P1 ;  /* 0x00000008d9007c0c */ /* 0x000fe2000cfc1270 */
[----:B------:R1:W-:Y:S01]  /*15250*/  @P5 STG.E.U8 desc[UR32][R4.64], R71 ;  /* 0x0000004704005986 */ /* 0x0003e2000c101120 */
[----:B------:R-:W-:Y:S01]  /*15260*/  SHF.R.S32.HI R26, RZ, 0x1f, R11 ;  /* 0x0000001fff1a7819 */ /* 0x000fe2000001140b */
[--C-:B------:R-:W-:Y:S01]  /*15270*/  IMAD.X R9, R24, 0x1, R25.reuse, P2 ;  /* 0x0000000118097824 */ /* 0x100fe200010e0619 */
[----:B------:R-:W-:Y:S01]  /*15280*/  ULDC UR4, c[0x0][0x22c] ;  /* 0x00008b0000047ab9 */ /* 0x000fe20000000800 */
[CC--:B0-----:R-:W-:Y:S01]  /*15290*/  IADD3 R6, P5, R11.reuse, R2.reuse, RZ ;  /* 0x000000020b067210 */ /* 0x0c1fe20007fbe0ff */
[----:B------:R-:W-:Y:S01]  /*152a0*/  ULDC UR6, c[0x0][0x228] ;  /* 0x00008a0000067ab9 */ /* 0x000fe20000000800 */
[----:B------:R-:W-:Y:S01]  /*152b0*/  ISETP.GE.AND P2, PT, R10, UR4, PT ;  /* 0x000000040a007c0c */ /* 0x000fe2000bf46270 */
[----:B------:R-:W-:Y:S01]  /*152c0*/  ULDC UR4, c[0x0][0x248] ;  /* 0x0000920000047ab9 */ /* 0x000fe20000000800 */
[----:B---3--:R-:W-:Y:S01]  /*152d0*/  PRMT R73, R12, 0x7770, RZ ;  /* 0x000077700c497816 */ /* 0x008fe200000000ff */
[----:B------:R-:W-:Y:S01]  /*152e0*/  IMAD.X R7, R26, 0x1, R0, P5 ;  /* 0x000000011a077824 */ /* 0x000fe200028e0600 */
[----:B------:R0:W-:Y:S01]  /*152f0*/  @P3 STG.E.U8 desc[UR32][R8.64], R69 ;  /* 0x0000004508003986 */ /* 0x0001e2000c101120 */
[----:B------:R-:W-:Y:S01]  /*15300*/  ULDC UR8, c[0x0][0x228] ;  /* 0x00008a0000087ab9 */ /* 0x000fe20000000800 */
[----:B------:R-:W-:Y:S01]  /*15310*/  ISETP.LT.AND P3, PT, R218, UR6, !P1 ;  /* 0x00000006da007c0c */ /* 0x000fe2000cf61270 */
[----:B------:R-:W-:Y:S01]  /*15320*/  VIADD R10, R11, UR4 ;  /* 0x000000040b0a7c36 */ /* 0x000fe20008000000 */
[----:B------:R-:W-:Y:S01]  /*15330*/  ISETP.LT.AND P5, PT, R217, UR8, !P4 ;  /* 0x00000008d9007c0c */ /* 0x000fe2000e7a1270 */
[----:B------:R2:W-:Y:S01]  /*15340*/  @P6 STG.E.U8 desc[UR32][R6.64], R73 ;  /* 0x0000004906006986 */ /* 0x0005e2000c101120 */
[----:B-1----:R-:W-:Y:S01]  /*15350*/  IADD3 R4, P1, R11, R3, RZ ;  /* 0x000000030b047210 */ /* 0x002fe20007f3e0ff */
[----:B------:R-:W-:Y:S01]  /*15360*/  ULDC UR4, c[0x0][0x22c] ;  /* 0x00008b0000047ab9 */ /* 0x000fe20000000800 */
[----:B------:R-:W-:Y:S01]  /*15370*/  SHF.R.S32.HI R24, RZ, 0x1f, R10 ;  /* 0x0000001fff187819 */ /* 0x000fe2000001140a */
[----:B------:R-:W-:Y:S01]  /*15380*/  ULDC UR6, c[0x0][0x228] ;  /* 0x00008a0000067ab9 */ /* 0x000fe20000000800 */
[----:B------:R-:W-:Y:S01]  /*15390*/  PRMT R71, R12, 0x7771, RZ ;  /* 0x000077710c477816 */ /* 0x000fe200000000ff */
[----:B------:R-:W-:Y:S01]  /*153a0*/  ULDC UR8, c[0x0][0x228] ;  /* 0x00008a0000087ab9 */ /* 0x000fe20000000800 */
[----:B0-----:R-:W-:Y:S01]  /*153b0*/  IADD3 R8, P6, R10, R2, RZ ;  /* 0x000000020a087210 */ /* 0x001fe20007fde0ff */
[----:B------:R-:W-:-:S02]  /*153c0*/  IMAD.X R5, R26, 0x1, R25, P1 ;  /* 0x000000011a057824 */ /* 0x000fc400008e0619 */
[----:B--2---:R-:W-:Y:S01]  /*153d0*/  VIADD R6, R216, 0x13 ;  /* 0x00000013d8067836 */ /* 0x004fe20000000000 */
[----:B------:R-:W-:Y:S01]  /*153e0*/  PRMT R69, R12, 0x7772, RZ ;  /* 0x000077720c457816 */ /* 0x000fe200000000ff */
[----:B------:R-:W-:Y:S01]  /*153f0*/  IMAD.X R9, R24, 0x1, R0, P6 ;  /* 0x0000000118097824 */ /* 0x000fe200030e0600 */
[----:B------:R-:W-:Y:S01]  /*15400*/  ISETP.LT.AND P4, PT, R218, UR6, !P4 ;  /* 0x00000006da007c0c */ /* 0x000fe2000e781270 */
[----:B------:R0:W-:Y:S01]  /*15410*/  @P3 STG.E.U8 desc[UR32][R4.64], R71 ;  /* 0x0000004704003986 */ /* 0x0001e2000c101120 */
        /* <DEDUP_REMOVED lines=48> */
[----:B-1----:R-:W-:Y:S01]  /*15720*/  PRMT R69, R13, 0x7773, RZ ;  /* 0x000077730d457816 */ /* 0x002fe200000000ff */
[----:B------:R-:W-:Y:S01]  /*15730*/  VIADD R6, R216, 0x16 ;  /* 0x00000016d8067836 */ /* 0x000fe20000000000 */
[----:B------:R-:W-:Y:S01]  /*15740*/  PRMT R13, R14, 0x7770, RZ ;  /* 0x000077700e0d7816 */ /* 0x000fe200000000ff */
[----:B------:R-:W-:Y:S02]  /*15750*/  IMAD.X R9, R24, 0x1, R0, P6 ;  /* 0x0000000118097824 */ /* 0x000fe400030e0600 */
[----:B------:R0:W-:Y:S01]  /*15760*/  @P4 STG.E.U8 desc[UR32][R4.64], R69 ;  /* 0x0000004504004986 */ /* 0x0001e2000c101120 */
[----:B------:R-:W-:Y:S01]  /*15770*/  ISETP.GE.AND P1, PT, R6, UR4, PT ;  /* 0x0000000406007c0c */ /* 0x000fe2000bf26270 */
[----:B------:R-:W-:Y:S01]  /*15780*/  ULDC UR4, c[0x0][0x248] ;  /* 0x0000920000047ab9 */ /* 0x000fe20000000800 */
[----:B------:R-:W-:Y:S01]  /*15790*/  ISETP.LT.AND P4, PT, R218, UR6, !P3 ;  /* 0x00000006da007c0c */ /* 0x000fe2000df81270 */
[C---:B------:R-:W-:Y:S01]  /*157a0*/  VIADD R12, R11.reuse, UR4 ;  /* 0x000000040b0c7c36 */ /* 0x040fe20008000000 */
[----:B------:R-:W-:Y:S01]  /*157b0*/  IADD3 R6, P3, R11, R3, RZ ;  /* 0x000000030b067210 */ /* 0x000fe20007f7e0ff */
[----:B------:R1:W-:Y:S01]  /*157c0*/  @P5 STG.E.U8 desc[UR32][R8.64], R13 ;  /* 0x0000000d08005986 */ /* 0x0003e2000c101120 */
[----:B------:R-:W-:Y:S01]  /*157d0*/  ISETP.LT.AND P5, PT, R217, UR8, !P2 ;  /* 0x00000008d9007c0c */ /* 0x000fe2000d7a1270 */
[----:B------:R-:W-:Y:S01]  /*157e0*/  VIADD R10, R216, 0x17 ;  /* 0x00000017d80a7836 */ /* 0x000fe20000000000 */
[----:B------:R-:W-:Y:S01]  /*157f0*/  SHF.R.S32.HI R26, RZ, 0x1f, R12 ;  /* 0x0000001fff1a7819 */ /* 0x000fe2000001140c */
[----:B------:R-:W-:Y:S01]  /*15800*/  IMAD.X R7, R24, 0x1, R25, P3 ;  /* 0x0000000118077824 */ /* 0x000fe200018e0619 */
[----:B------:R-:W-:Y:S01]  /*15810*/  ULDC UR4, c[0x0][0x228] ;  /* 0x00008a0000047ab9 */ /* 0x000fe20000000800 */
[----:B0-----:R-:W-:Y:S01]  /*15820*/  IADD3 R4, P6, R12, R2, RZ ;  /* 0x000000020c047210 */ /* 0x001fe20007fde0ff */
[----:B------:R-:W-:Y:S01]  /*15830*/  ULDC UR6, c[0x0][0x22c] ;  /* 0x00008b0000067ab9 */ /* 0x000fe20000000800 */
[C---:B------:R-:W-:Y:S01]  /*15840*/  PRMT R11, R14.reuse, 0x7772, RZ ;  /* 0x000077720e0b7816 */ /* 0x040fe200000000ff */
[----:B------:R-:W-:Y:S01]  /*15850*/  ULDC UR8, c[0x0][0x228] ;  /* 0x00008a0000087ab9 */ /* 0x000fe20000000800 */
[----:B-1----:R-:W-:Y:S01]  /*15860*/  PRMT R13, R14, 0x7771, RZ ;  /* 0x000077710e0d7816 */ /* 0x002fe200000000ff */
[----:B------:R-:W-:Y:S01]  /*15870*/  IMAD.X R5, R26, 0x1, R0, P6 ;  /* 0x000000011a057824 */ /* 0x000fe200030e0600 */
[----:B------:R-:W-:-:S03]  /*15880*/  ISETP.GE.AND P3, PT, R10, UR6, PT ;  /* 0x000000060a007c0c */ /* 0x000fc6000bf66270 */
[----:B------:R0:W-:Y:S01]  /*15890*/  @P4 STG.E.U8 desc[UR32][R6.64], R13 ;  /* 0x0000000d06004986 */ /* 0x0001e2000c101120 */
[----:B------:R-:W-:Y:S01]  /*158a0*/  ISETP.LT.AND P4, PT, R218, UR4, !P2 ;  /* 0x00000004da007c0c */ /* 0x000fe2000d781270 */
[----:B------:R-:W-:Y:S01]  /*158b0*/  ULDC UR4, c[0x0][0x248] ;  /* 0x0000920000047ab9 */ /* 0x000fe20000000800 */
[----:B------:R-:W-:Y:S01]  /*158c0*/  IADD3 R8, P2, R12, R3, RZ ;  /* 0x000000030c087210 */ /* 0x000fe20007f5e0ff */
[----:B------:R-:W-:Y:S01]  /*158d0*/  VIADD R10, R216, 0x18 ;  /* 0x00000018d80a7836 */ /* 0x000fe20000000000 */
[----:B------:R1:W-:Y:S01]  /*158e0*/  @P5 STG.E.U8 desc[UR32][R4.64], R11 ;  /* 0x0000000b04005986 */ /* 0x0003e2000c101120 */
[----:B------:R-:W-:Y:S01]  /*158f0*/  VIADD R12, R12, UR4 ;  /* 0x000000040c0c7c36 */ /* 0x000fe20008000000 */
[----:B------:R-:W-:Y:S01]  /*15900*/  ULDC UR6, c[0x0][0x22c] ;  /* 0x00008b0000067ab9 */ /* 0x000fe20000000800 */
[----:B------:R-:W-:Y:S01]  /*15910*/  ISETP.LT.AND P5, PT, R217, UR8, !P1 ;  /* 0x00000008d9007c0c */ /* 0x000fe2000cfa1270 */
[----:B------:R-:W-:Y:S01]  /*15920*/  IMAD.X R9, R26, 0x1, R25, P2 ;  /* 0x000000011a097824 */ /* 0x000fe200010e0619 */
[----:B------:R-:W-:Y:S01]  /*15930*/  ISETP.GE.AND P2, PT, R10, UR6, PT ;  /* 0x000000060a007c0c */ /* 0x000fe2000bf46270 */
[----:B------:R-:W-:Y:S01]  /*15940*/  ULDC UR4, c[0x0][0x22c] ;  /* 0x00008b0000047ab9 */ /* 0x000fe20000000800 */
[----:B0-----:R-:W-:Y:S01]  /*15950*/  PRMT R7, R14, 0x7773, RZ ;  /* 0x000077730e077816 */ /* 0x001fe200000000ff */
[----:B------:R-:W-:Y:S01]  /*15960*/  VIADD R6, R216, 0x19 ;  /* 0x00000019d8067836 */ /* 0x000fe20000000000 */
[----:B------:R-:W-:Y:S01]  /*15970*/  SHF.R.S32.HI R10, RZ, 0x1f, R12 ;  /* 0x0000001fff0a7819 */ /* 0x000fe2000001140c */
[----:B------:R-:W-:Y:S01]  /*15980*/  ULDC UR6, c[0x0][0x228] ;  /* 0x00008a0000067ab9 */ /* 0x000fe20000000800 */
[----:B------:R-:W-:-:S02]  /*15990*/  PRMT R69, R15, 0x7771, RZ ;  /* 0x000077710f457816 */ /* 0x000fc400000000ff */
[----:B-1----:R-:W-:Y:S01]  /*159a0*/  IADD3 R4, P6, R12, R2, RZ ;  /* 0x000000020c047210 */ /* 0x002fe20007fde0ff */
[----:B------:R0:W-:Y:S01]  /*159b0*/  @P4 STG.E.U8 desc[UR32][R8.64], R7 ;  /* 0x0000000708004986 */ /* 0x0001e2000c101120 */
[----:B------:R-:W-:Y:S01]  /*159c0*/  PRMT R11, R15, 0x7770, RZ ;  /* 0x000077700f0b7816 */ /* 0x000fe200000000ff */
[----:B------:R-:W-:Y:S01]  /*159d0*/  ULDC UR8, c[0x0][0x228] ;  /* 0x00008a0000087ab9 */ /* 0x000fe20000000800 */
[----:B------:R-:W-:Y:S01]  /*159e0*/  ISETP.GE.AND P4, PT, R6, UR4, PT ;  /* 0x0000000406007c0c */ /* 0x000fe2000bf86270 */
[----:B------:R-:W-:Y:S01]  /*159f0*/  IMAD.X R5, R10, 0x1, R0, P6 ;  /* 0x000000010a057824 */ /* 0x000fe200030e0600 */
[----:B------:R-:W-:Y:S01]  /*15a00*/  ISETP.LT.AND P1, PT, R218, UR6, !P1 ;  /* 0x00000006da007c0c */ /* 0x000fe2000cf21270 */
[----:B------:R-:W-:Y:S01]  /*15a10*/  ULDC UR4, c[0x0][0x248] ;  /* 0x0000920000047ab9 */ /* 0x000fe20000000800 */
[C---:B------:R-:W-:Y:S01]  /*15a20*/  IADD3 R6, P6, R12.reuse, R3, RZ ;  /* 0x000000030c067210 */ /* 0x040fe20007fde0ff */
[----:B------:R-:W-:Y:S01]  /*15a30*/  ULDC UR6, c[0x0][0x228] ;  /* 0x00008a0000067ab9 */ /* 0x000fe20000000800 */
[----:B------:R1:W-:Y:S01]  /*15a40*/  @P5 STG.E.U8 desc[UR32][R4.64], R11 ;  /* 0x0000000b04005986 */ /* 0x0003e2000c101120 */
[----:B------:R-:W-:Y:S01]  /*15a50*/  ISETP.LT.AND P5, PT, R217, UR6, !P3 ;  /* 0x00000006d9007c0c */ /* 0x000fe2000dfa1270 */
[----:B------:R-:W-:Y:S01]  /*15a60*/  ULDC UR6, c[0x0][0x228] ;  /* 0x00008a0000067ab9 */ /* 0x000fe20000000800 */
[----:B0-----:R-:W-:Y:S01]  /*15a70*/  VIADD R8, R12, UR4 ;  /* 0x000000040c087c36 */ /* 0x001fe20008000000 */
[----:B------:R-:W-:Y:S01]  /*15a80*/  ULDC UR4, c[0x0][0x248] ;  /* 0x0000920000047ab9 */ /* 0x000fe20000000800 */
[----:B------:R-:W-:-:S03]  /*15a90*/  IMAD.X R7, R10, 0x1, R25, P6 ;  /* 0x000000010a077824 */ /* 0x000fc600030e0619 */
[----:B------:R-:W-:Y:S02]  /*15aa0*/  SHF.R.S32.HI R9, RZ, 0x1f, R8 ;  /* 0x0000001fff097819 */ /* 0x000fe40000011408 */
[-C--:B-1----:R-:W-:Y:S02]  /*15ab0*/  IADD3 R4, P6, R8, R2.reuse, RZ ;  /* 0x0000000208047210 */ /* 0x082fe40007fde0ff */
[----:B------:R-:W-:Y:S01]  /*15ac0*/  ISETP.LT.AND P3, PT, R218, UR6, !P3 ;  /* 0x00000006da007c0c */ /* 0x000fe2000df61270 */
[----:B------:R0:W-:Y:S01]  /*15ad0*/  @P1 STG.E.U8 desc[UR32][R6.64], R69 ;  /* 0x0000004506001986 */ /* 0x0001e2000c101120 */
[----:B------:R-:W-:Y:S01]  /*15ae0*/  PRMT R13, R15, 0x7773, RZ ;  /* 0x000077730f0d7816 */ /* 0x000fe200000000ff */
        /* <DEDUP_REMOVED lines=14> */
[----:B----4-:R-:W-:Y:S01]  /*15bd0*/  PRMT R69, R16, 0x7770, RZ ;  /* 0x0000777010457816 */ /* 0x010fe200000000ff */
        /* <DEDUP_REMOVED lines=74> */
[----:B------:R-:W-:Y:S01]  /*16080*/  VIADD R10, R216, 0x1f ;  /* 0x0000001fd80a7836 */ /* 0x000fe20000000000 */
        /* <DEDUP_REMOVED lines=18> */
[----:B------:R-:W-:Y:S01]  /*161b0*/  ISETP.GE.AND P3, PT, R10, UR6, PT ;  /* 0x000000060a007c0c */ /* 0x000fe2000bf66270 */
[----:B------:R-:W-:Y:S01]  /*161c0*/  VIADD R10, R216, 0x20 ;  /* 0x00000020d80a7836 */ /* 0x000fe20000000000 */
[C---:B------:R-:W-:Y:S01]  /*161d0*/  IADD3 R8, P1, R12.reuse, R3, RZ ;  /* 0x000000030c087210 */ /* 0x040fe20007f3e0ff */
[----:B------:R-:W-:Y:S01]  /*161e0*/  VIADD R12, R12, UR4 ;  /* 0x000000040c0c7c36 */ /* 0x000fe20008000000 */
[----:B------:R1:W-:Y:S01]  /*161f0*/  @P5 STG.E.U8 desc[UR32][R4.64], R11 ;  /* 0x0000000b04005986 */ /* 0x0003e2000c101120 */
[----:B------:R-:W-:Y:S01]  /*16200*/  ULDC UR6, c[0x0][0x22c] ;  /* 0x00008b0000067ab9 */ /* 0x000fe20000000800 */
[----:B------:R-:W-:Y:S01]  /*16210*/  ISETP.LT.AND P5, PT, R217, UR8, !P2 ;  /* 0x00000008d9007c0c */ /* 0x000fe2000d7a1270 */
[----:B------:R-:W-:Y:S01]  /*16220*/  IMAD.X R9, R14, 0x1, R25, P1 ;  /* 0x000000010e097824 */ /* 0x000fe200008e0619 */
[----:B------:R-:W-:Y:S01]  /*16230*/  ISETP.GE.AND P1, PT, R10, UR6, PT ;  /* 0x000000060a007c0c */ /* 0x000fe2000bf26270 */
[----:B0-----:R-:W-:Y:S01]  /*16240*/  VIADD R6, R216, 0x21 ;  /* 0x00000021d8067836 */ /* 0x001fe20000000000 */
[----:B------:R-:W-:Y:S01]  /*16250*/  PRMT R7, R18, 0x7773, RZ ;  /* 0x0000777312077816 */ /* 0x000fe200000000ff */
[----:B------:R-:W-:Y:S01]  /*16260*/  ULDC UR4, c[0x0][0x22c] ;  /* 0x00008b0000047ab9 */ /* 0x000fe20000000800 */
        /* <DEDUP_REMOVED lines=38> */
[----:B------:R-:W-:Y:S01]  /*164d0*/  PRMT R15, R20, 0x7770, RZ ;  /* 0x00007770140f7816 */ /* 0x000fe200000000ff */
        /* <DEDUP_REMOVED lines=11> */
[----:B------:R-:W-:Y:S01]  /*16590*/  ULDC UR8, c[0x0][0x228] ;  /* 0x00008a0000087ab9 */ /* 0x000fe20000000800 */
[----:B0-----:R-:W-:Y:S01]  /*165a0*/  IADD3 R8, P6, R10, R2, RZ ;  /* 0x000000020a087210 */ /* 0x001fe20007fde0ff */
[----:B------:R-:W-:-:S02]  /*165b0*/  IMAD.X R5, R12, 0x1, R25, P1 ;  /* 0x000000010c057824 */ /* 0x000fc400008e0619 */
[----:B--2---:R-:W-:Y:S01]  /*165c0*/  VIADD R6, R216, 0x23 ;  /* 0x00000023d8067836 */ /* 0x004fe20000000000 */
[----:B------:R-:W-:Y:S01]  /*165d0*/  PRMT R15, R20, 0x7771, RZ ;  /* 0x00007771140f7816 */ /* 0x000fe200000000ff */
[----:B------:R-:W-:Y:S01]  /*165e0*/  IMAD.X R9, R14, 0x1, R0, P6 ;  /* 0x000000010e097824 */ /* 0x000fe200030e0600 */
[----:B------:R-:W-:Y:S02]  /*165f0*/  PRMT R13, R20, 0x7772, RZ ;  /* 0x00007772140d7816 */ /* 0x000fe400000000ff */
[----:B------:R-:W-:Y:S01]  /*16600*/  ISETP.GE.AND P1, PT, R6, UR4, PT ;  /* 0x0000000406007c0c */ /* 0x000fe2000bf26270 */
[----:B------:R-:W-:Y:S01]  /*16610*/  ULDC UR4, c[0x0][0x248] ;  /* 0x0000920000047ab9 */ /* 0x000fe20000000800 */
[----:B------:R-:W-:Y:S01]  /*16620*/  ISETP.LT.AND P4, PT, R218, UR6, !P4 ;  /* 0x00000006da007c0c */ /* 0x000fe2000e781270 */
[----:B------:R0:W-:Y:S01]  /*16630*/  @P3 STG.E.U8 desc[UR32][R4.64], R15 ;  /* 0x0000000f04003986 */ /* 0x0001e2000c101120 */
[C---:B------:R-:W-:Y:S01]  /*16640*/  VIADD R11, R10.reuse, UR4 ;  /* 0x000000040a0b7c36 */ /* 0x040fe20008000000 */
[----:B------:R-:W-:Y:S01]  /*16650*/  IADD3 R6, P3, R10, R3, RZ ;  /* 0x000000030a067210 */ /* 0x000fe20007f7e0ff */
        /* <DEDUP_REMOVED lines=1250> */
[----:B------:R-:W-:Y:S01]  /*1b480*/  PRMT R13, R55, 0x7773, RZ ;  /* 0x00007773370d7816 */ /* 0x000fe200000000ff */
[----:B------:R-:W-:Y:S01]  /*1b490*/  IMAD.X R7, R10, 0x1, R25, P6 ;  /* 0x000000010a077824 */ /* 0x000fe200030e0619 */
[----:B------:R-:W-:-:S02]  /*1b4a0*/  ULDC UR4, c[0x0][0x248] ;  /* 0x0000920000047ab9 */ /* 0x000fc40000000800 */
[----:B------:R-:W-:Y:S02]  /*1b4b0*/  SHF.R.S32.HI R9, RZ, 0x1f, R8 ;  /* 0x0000001fff097819 */ /* 0x000fe40000011408 */
[-C--:B-1----:R-:W-:Y:S02]  /*1b4c0*/  IADD3 R4, P6, R8, R2.reuse, RZ ;  /* 0x0000000208047210 */ /* 0x082fe40007fde0ff */
[----:B------:R-:W-:Y:S01]  /*1b4d0*/  ISETP.LT.AND P3, PT, R218, UR6, !P3 ;  /* 0x00000006da007c0c */ /* 0x000fe2000df61270 */
[----:B------:R0:W-:Y:S01]  /*1b4e0*/  @P1 STG.E.U8 desc[UR32][R6.64], R15 ;  /* 0x0000000f06001986 */ /* 0x0001e2000c101120 */
[----:B------:R-:W-:Y:S01]  /*1b4f0*/  PRMT R55, R55, 0x7772, RZ ;  /* 0x0000777237377816 */ /* 0x000fe200000000ff */
[--C-:B------:R-:W-:Y:S02]  /*1b500*/  IMAD.X R5, R9, 0x1, R0.reuse, P6 ;  /* 0x0000000109057824 */ /* 0x100fe400030e0600 */
        /* <DEDUP_REMOVED lines=16> */
[----:B------:R-:W-:Y:S01]  /*1b610*/  VIADD R10, R11, UR4 ;  /* 0x000000040b0a7c36 */ /* 0x000fe20008000000 */
[----:B------:R-:W-:Y:S01]  /*1b620*/  ISETP.LT.AND P3, PT, R218, UR6, !P2 ;  /* 0x00000006da007c0c */ /* 0x000fe2000d761270 */
[----:B------:R2:W-:Y:S01]  /*1b630*/  @P6 STG.E.U8 desc[UR32][R6.64], R15 ;  /* 0x0000000f06006986 */ /* 0x0005e2000c101120 */
[----:B------:R-:W-:Y:S01]  /*1b640*/  ISETP.LT.AND P5, PT, R217, UR8, !P4 ;  /* 0x00000008d9007c0c */ /* 0x000fe2000e7a1270 */
[----:B------:R-:W-:Y:S01]  /*1b650*/  ULDC UR4, c[0x0][0x22c] ;  /* 0x00008b0000047ab9 */ /* 0x000fe20000000800 */
[----:B-1----:R-:W-:Y:S01]  /*1b660*/  IADD3 R4, P2, R11, R3, RZ ;  /* 0x000000030b047210 */ /* 0x002fe20007f5e0ff */
[----:B------:R-:W-:Y:S01]  /*1b670*/  ULDC UR6, c[0x0][0x228] ;  /* 0x00008a0000067ab9 */ /* 0x000fe20000000800 */
[----:B------:R-:W-:Y:S01]  /*1b680*/  SHF.R.S32.HI R14, RZ, 0x1f, R10 ;  /* 0x0000001fff0e7819 */ /* 0x000fe2000001140a */
        /* <DEDUP_REMOVED lines=9> */
[----:B------:R0:W-:Y:S01]  /*1b720*/  @P3 STG.E.U8 desc[UR32][R4.64], R15 ;  /* 0x0000000f04003986 */ /* 0x0001e2000c101120 */
[----:B------:R-:W-:Y:S01]  /*1b730*/  VIADD R11, R10, UR4 ;  /* 0x000000040a0b7c36 */ /* 0x000fe20008000000 */
[----:B------:R-:W-:Y:S01]  /*1b740*/  ISETP.LT.AND P4, PT, R218, UR6, !P4 ;  /* 0x00000006da007c0c */ /* 0x000fe2000e781270 */
[----:B------:R-:W-:Y:S01]  /*1b750*/  ULDC UR4, c[0x0][0x22c] ;  /* 0x00008b0000047ab9 */ /* 0x000fe20000000800 */
[----:B------:R1:W-:Y:S01]  /*1b760*/  @P5 STG.E.U8 desc[UR32][R8.64], R13 ;  /* 0x0000000d08005986 */ /* 0x0003e2000c101120 */
[----:B------:R-:W-:Y:S01]  /*1b770*/  ISETP.LT.AND P5, PT, R217, UR8, !P1 ;  /* 0x00000008d9007c0c */ /* 0x000fe2000cfa1270 */
[----:B------:R-:W-:Y:S01]  /*1b780*/  ULDC UR6, c[0x0][0x228] ;  /* 0x00008a0000067ab9 */ /* 0x000fe20000000800 */
[----:B------:R-:W-:Y:S01]  /*1b790*/  IADD3 R6, P3, R10, R3, RZ ;  /* 0x000000030a067210 */ /* 0x000fe20007f7e0ff */
[----:B------:R-:W-:Y:S01]  /*1b7a0*/  ULDC UR8, c[0x0][0x228] ;  /* 0x00008a0000087ab9 */ /* 0x000fe20000000800 */
[----:B------:R-:W-:-:S02]  /*1b7b0*/  SHF.R.S32.HI R12, RZ, 0x1f, R11 ;  /* 0x0000001fff0c7819 */ /* 0x000fc4000001140b */
[----:B0-----:R-:W-:Y:S01]  /*1b7c0*/  IADD3 R4, P6, R11, R2, RZ ;  /* 0x000000020b047210 */ /* 0x001fe20007fde0ff */
[----:B------:R-:W-:Y:S02]  /*1b7d0*/  IMAD.X R7, R14, 0x1, R25, P3 ;  /* 0x000000010e077824 */ /* 0x000fe400018e0619 */
[----:B-1----:R-:W-:Y:S01]  /*1b7e0*/  VIADD R8, R216, 0x6c ;  /* 0x0000006cd8087836 */ /* 0x002fe20000000000 */
        /* <DEDUP_REMOVED lines=18> */
[C---:B------:R-:W-:Y:S01]  /*1b910*/  PRMT R15, R61.reuse, 0x7771, RZ ;  /* 0x000077713d0f7816 */ /* 0x040fe200000000ff */
        /* <DEDUP_REMOVED lines=33> */
[----:B-1----:R-:W-:Y:S01]  /*1bb30*/  VIADD R8, R216, 0x6f ;  /* 0x0000006fd8087836 */ /* 0x002fe20000000000 */
[----:B------:R-:W-:Y:S01]  /*1bb40*/  PRMT R15, R62, 0x7771, RZ ;  /* 0x000077713e0f7816 */ /* 0x000fe200000000ff */
[----:B------:R-:W-:Y:S01]  /*1bb50*/  IMAD.X R7, R12, 0x1, R25, P4 ;  /* 0x000000010c077824 */ /* 0x000fe200020e0619 */
[----:B------:R-:W-:Y:S01]  /*1bb60*/  PRMT R13, R62, 0x7772, RZ ;  /* 0x000077723e0d7816 */ /* 0x000fe200000000ff */
[----:B------:R-:W-:Y:S01]  /*1bb70*/  IMAD.X R5, R14, 0x1, R0, P6 ;  /* 0x000000010e057824 */ /* 0x000fe200030e0600 */
[----:B------:R-:W-:Y:S01]  /*1bb80*/  ISETP.GE.AND P4, PT, R8, UR4, PT ;  /* 0x0000000408007c0c */ /* 0x000fe2000bf86270 */
[----:B------:R-:W-:Y:S01]  /*1bb90*/  ULDC UR4, c[0x0][0x248] ;  /* 0x0000920000047ab9 */ /* 0x000fe20000000800 */
[----:B------:R-:W-:Y:S01]  /*1bba0*/  ISETP.LT.AND P1, PT, R218, UR6, !P1 ;  /* 0x00000006da007c0c */ /* 0x000fe2000cf21270 */
[C---:B------:R-:W-:Y:S01]  /*1bbb0*/  VIADD R11, R10.reuse, UR4 ;  /* 0x000000040a0b7c36 */ /* 0x040fe20008000000 */
[----:B------:R0:W-:Y:S01]  /*1bbc0*/  @P3 STG.E.U8 desc[UR32][R6.64], R15 ;  /* 0x0000000f06003986 */ /* 0x0001e2000c101120 */
[----:B------:R-:W-:Y:S01]  /*1bbd0*/  ISETP.LT.AND P3, PT, R217, UR8, !P2 ;  /* 0x00000008d9007c0c */ /* 0x000fe2000d761270 */
[----:B------:R-:W-:Y:S01]  /*1bbe0*/  ULDC UR4, c[0x0][0x22c] ;  /* 0x00008b0000047ab9 */ /* 0x000fe20000000800 */
[----:B------:R-:W-:Y:S01]  /*1bbf0*/  ULDC UR6, c[0x0][0x228] ;  /* 0x00008a0000067ab9 */ /* 0x000fe20000000800 */
[----:B------:R1:W-:Y:S01]  /*1bc00*/  @P5 STG.E.U8 desc[UR32][R4.64], R13 ;  /* 0x0000000d04005986 */ /* 0x0003e2000c101120 */
[----:B------:R-:W-:Y:S01]  /*1bc10*/  IADD3 R8, P5, R10, R3, RZ ;  /* 0x000000030a087210 */ /* 0x000fe20007fbe0ff */
[----:B------:R-:W-:Y:S01]  /*1bc20*/  ULDC UR8, c[0x0][0x228] ;  /* 0x00008a0000087ab9 */ /* 0x000fe20000000800 */
[----:B------:R-:W-:-:S02]  /*1bc30*/  SHF.R.S32.HI R12, RZ, 0x1f, R11 ;  /* 0x0000001fff0c7819 */ /* 0x000fc4000001140b */
[-C--:B0-----:R-:W-:Y:S01]  /*1bc40*/  IADD3 R6, P6, R11, R2.reuse, RZ ;  /* 0x000000020b067210 */ /* 0x081fe20007fde0ff */
[----:B-1----:R-:W-:Y:S01]  /*1bc50*/  VIADD R4, R216, 0x70 ;  /* 0x00000070d8047836 */ /* 0x002fe20000000000 */
[----:B------:R-:W-:Y:S01]  /*1bc60*/  PRMT R15, R62, 0x7773, RZ ;  /* 0x000077733e0f7816 */ /* 0x000fe200000000ff */
[--C-:B------:R-:W-:Y:S01]  /*1bc70*/  IMAD.X R9, R14, 0x1, R25.reuse, P5 ;  /* 0x000000010e097824 */ /* 0x100fe200028e0619 */
[----:B------:R-:W-:Y:S01]  /*1bc80*/  PRMT R13, R63, 0x7770, RZ ;  /* 0x000077703f0d7816 */ /* 0x000fe200000000ff */
[----:B------:R-:W-:Y:S01]  /*1bc90*/  IMAD.X R7, R12, 0x1, R0, P6 ;  /* 0x000000010c077824 */ /* 0x000fe200030e0600 */
[----:B------:R-:W-:Y:S01]  /*1bca0*/  ISETP.GE.AND P5, PT, R4, UR4, PT ;  /* 0x0000000404007c0c */ /* 0x000fe2000bfa6270 */
[----:B------:R-:W-:Y:S01]  /*1bcb0*/  ULDC UR4, c[0x0][0x248] ;  /* 0x0000920000047ab9 */ /* 0x000fe20000000800 */
[----:B------:R0:W-:Y:S01]  /*1bcc0*/  @P1 STG.E.U8 desc[UR32][R8.64], R15 ;  /* 0x0000000f08001986 */ /* 0x0001e2000c101120 */
[----:B------:R-:W-:Y:S01]  /*1bcd0*/  VIADD R10, R11, UR4 ;  /* 0x000000040b0a7c36 */ /* 0x000fe20008000000 */
[----:B------:R-:W-:Y:S01]  /*1bce0*/  ISETP.LT.AND P2, PT, R218, UR6, !P2 ;  /* 0x00000006da007c0c */ /* 0x000fe2000d741270 */
[----:B------:R-:W-:Y:S01]  /*1bcf0*/  ULDC UR4, c[0x0][0x22c] ;  /* 0x00008b0000047ab9 */ /* 0x000fe20000000800 */
[----:B------:R-:W-:Y:S01]  /*1bd00*/  ISETP.LT.AND P1, PT, R217, UR8, !P4 ;  /* 0x00000008d9007c0c */ /* 0x000fe2000e721270 */
[----:B------:R1:W-:Y:S01]  /*1bd10*/  @P3 STG.E.U8 desc[UR32][R6.64], R13 ;  /* 0x0000000d06003986 */ /* 0x0003e2000c101120 */
[----:B------:R-:W-:Y:S01]  /*1bd20*/  IADD3 R4, P3, R11, R3, RZ ;  /* 0x000000030b047210 */ /* 0x000fe20007f7e0ff */
[----:B------:R-:W-:Y:S01]  /*1bd30*/  ULDC UR8, c[0x0][0x228] ;  /* 0x00008a0000087ab9 */ /* 0x000fe20000000800 */
[----:B------:R-:W-:Y:S01]  /*1bd40*/  SHF.R.S32.HI R14, RZ, 0x1f, R10 ;  /* 0x0000001fff0e7819 */ /* 0x000fe2000001140a */
[----:B------:R-:W-:Y:S01]  /*1bd50*/  ULDC UR6, c[0x0][0x22c] ;  /* 0x00008b0000067ab9 */ /* 0x000fe20000000800 */
[----:B0-----:R-:W-:Y:S01]  /*1bd60*/  IADD3 R8, P6, R10, R2, RZ ;  /* 0x000000020a087210 */ /* 0x001fe20007fde0ff */
[----:B------:R-:W-:Y:S01]  /*1bd70*/  IMAD.X R5, R12, 0x1, R25, P3 ;  /* 0x000000010c057824 */ /* 0x000fe200018e0619 */
[C---:B------:R-:W-:Y:S01]  /*1bd80*/  PRMT R15, R63.reuse, 0x7771, RZ ;  /* 0x000077713f0f7816 */ /* 0x040fe200000000ff */
[----:B-1----:R-:W-:Y:S01]  /*1bd90*/  VIADD R6, R216, 0x71 ;  /* 0x00000071d8067836 */ /* 0x002fe20000000000 */
[----:B------:R-:W-:Y:S01]  /*1bda0*/  PRMT R13, R63, 0x7772, RZ ;  /* 0x000077723f0d7816 */ /* 0x000fe200000000ff */
[----:B------:R-:W-:-:S02]  /*1bdb0*/  IMAD.X R9, R14, 0x1, R0, P6 ;  /* 0x000000010e097824 */ /* 0x000fc400030e0600 */
[----:B------:R0:W-:Y:S01]  /*1bdc0*/  @P2 STG.E.U8 desc[UR32][R4.64], R15 ;  /* 0x0000000f04002986 */ /* 0x0001e2000c101120 */
[----:B------:R-:W-:Y:S01]  /*1bdd0*/  VIADD R7, R216, 0x72 ;  /* 0x00000072d8077836 */ /* 0x000fe20000000000 */
[----:B------:R-:W-:Y:S01]  /*1bde0*/  ISETP.GE.AND P3, PT, R6, UR4, PT ;  /* 0x0000000406007c0c */ /* 0x000fe2000bf66270 */
[----:B------:R-:W-:Y:S01]  /*1bdf0*/  ULDC UR4, c[0x0][0x248] ;  /* 0x0000920000047ab9 */ /* 0x000fe20000000800 */
[----:B------:R1:W-:Y:S01]  /*1be00*/  @P1 STG.E.U8 desc[UR32][R8.64], R13 ;  /* 0x0000000d08001986 */ /* 0x0003e2000c101120 */
[----:B------:R-:W-:Y:S01]  /*1be10*/  ISETP.LT.AND P4, PT, R218, UR8, !P4 ;  /* 0x00000008da007c0c */ /* 0x000fe2000e781270 */
[C---:B------:R-:W-:Y:S01]  /*1be20*/  VIADD R11, R10.reuse, UR4 ;  /* 0x000000040a0b7c36 */ /* 0x040fe20008000000 */
[-C--:B------:R-:W-:Y:S01]  /*1be30*/  IADD3 R6, P1, R10, R3.reuse, RZ ;  /* 0x000000030a067210 */ /* 0x080fe20007f3e0ff */
[----:B------:R-:W-:Y:S01]  /*1be40*/  ULDC UR4, c[0x0][0x22c] ;  /* 0x00008b0000047ab9 */ /* 0x000fe20000000800 */
[----:B------:R-:W-:Y:S01]  /*1be50*/  ISETP.LT.AND P6, PT, R217, UR10, !P5 ;  /* 0x0000000ad9007c0c */ /* 0x000fe2000efc1270 */
[----:B------:R-:W-:Y:S01]  /*1be60*/  ULDC UR8, c[0x0][0x228] ;  /* 0x00008a0000087ab9 */ /* 0x000fe20000000800 */
[----:B------:R-:W-:Y:S01]  /*1be70*/  ISETP.GE.AND P2, PT, R7, UR6, PT ;  /* 0x0000000607007c0c */ /* 0x000fe2000bf46270 */
[----:B------:R-:W-:Y:S01]  /*1be80*/  IMAD.X R7, R14, 0x1, R25, P1 ;  /* 0x000000010e077824 */ /* 0x000fe200008e0619 */
[----:B0-----:R-:W-:Y:S01]  /*1be90*/  IADD3 R4, P1, R11, R2, RZ ;  /* 0x000000020b047210 */ /* 0x001fe20007f3e0ff */
[----:B------:R-:W-:Y:S01]  /*1bea0*/  ULDC UR6, c[0x0][0x228] ;  /* 0x00008a0000067ab9 */ /* 0x000fe20000000800 */
[----:B------:R-:W-:Y:S01]  /*1beb0*/  PRMT R63, R63, 0x7773, RZ ;  /* 0x000077733f3f7816 */ /* 0x000fe200000000ff */
[----:B-1----:R-:W-:Y:S01]  /*1bec0*/  VIADD R8, R216, 0x73 ;  /* 0x00000073d8087836 */ /* 0x002fe20000000000 */
[----:B------:R-:W-:Y:S01]  /*1bed0*/  SHF.R.S32.HI R9, RZ, 0x1f, R11 ;  /* 0x0000001fff097819 */ /* 0x000fe2000001140b */
[----:B------:R-:W-:Y:S01]  /*1bee0*/  ULDC UR10, c[0x0][0x228] ;  /* 0x00008a00000a7ab9 */ /* 0x000fe20000000800 */
[----:B------:R-:W-:Y:S01]  /*1bef0*/  PRMT R13, R64, 0x7770, RZ ;  /* 0x00007770400d7816 */ /* 0x000fe200000000ff */
[----:B------:R0:W-:Y:S02]  /*1bf00*/  @P4 STG.E.U8 desc[UR32][R6.64], R63 ;  /* 0x0000003f06004986 */ /* 0x0001e4000c101120 */
[----:B------:R-:W-:Y:S01]  /*1bf10*/  IMAD.X R5, R9, 0x1, R0, P1 ;  /* 0x0000000109057824 */ /* 0x000fe200008e0600 */
[----:B------:R-:W-:Y:S01]  /*1bf20*/  ISETP.LT.AND P4, PT, R218, UR6, !P5 ;  /* 0x00000006da007c0c */ /* 0x000fe2000ef81270 */
[----:B------:R-:W-:Y:S01]  /*1bf30*/  ULDC UR6, c[0x0][0x22c] ;  /* 0x00008b0000067ab9 */ /* 0x000fe20000000800 */
[----:B------:R-:W-:Y:S01]  /*1bf40*/  ISETP.GE.AND P1, PT, R8, UR4, PT ;  /* 0x0000000408007c0c */ /* 0x000fe2000bf26270 */
[----:B------:R-:W-:Y:S01]  /*1bf50*/  ULDC UR4, c[0x0][0x248] ;  /* 0x0000920000047ab9 */ /* 0x000fe20000000800 */
[----:B------:R1:W-:Y:S01]  /*1bf60*/  @P6 STG.E.U8 desc[UR32][R4.64], R13 ;  /* 0x0000000d04006986 */ /* 0x0003e2000c101120 */
[C---:B------:R-:W-:Y:S01]  /*1bf70*/  IADD3 R8, P6, R11.reuse, R3, RZ ;  /* 0x000000030b087210 */ /* 0x040fe20007fde0ff */
[----:B------:R-:W-:Y:S01]  /*1bf80*/  VIADD R10, R11, UR4 ;  /* 0x000000040b0a7c36 */ /* 0x000fe20008000000 */
[----:B------:R-:W-:Y:S01]  /*1bf90*/  PRMT R15, R64, 0x7771, RZ ;  /* 0x00007771400f7816 */ /* 0x000fe200000000ff */
[----:B------:R-:W-:Y:S01]  /*1bfa0*/  ULDC UR4, c[0x0][0x248] ;  /* 0x0000920000047ab9 */ /* 0x000fe20000000800 */
[----:B0-----:R-:W-:-:S02]  /*1bfb0*/  VIADD R6, R216, 0x74 ;  /* 0x00000074d8067836 */ /* 0x001fc40000000000 */
[----:B------:R-:W-:Y:S01]  /*1bfc0*/  IMAD.X R9, R9, 0x1, R25, P6 ;  /* 0x0000000109097824 */ /* 0x000fe200030e0619 */
[----:B------:R-:W-:Y:S02]  /*1bfd0*/  SHF.R.S32.HI R7, RZ, 0x1f, R10 ;  /* 0x0000001fff077819 */ /* 0x000fe4000001140a */
[----:B------:R-:W-:Y:S01]  /*1bfe0*/  ISETP.LT.AND P5, PT, R217, UR8, !P3 ;  /* 0x00000008d9007c0c */ /* 0x000fe2000dfa1270 */
[----:B------:R-:W-:Y:S01]  /*1bff0*/  ULDC UR8, c[0x0][0x228] ;  /* 0x00008a0000087ab9 */ /* 0x000fe20000000800 */
[----:B-1----:R-:W-:Y:S01]  /*1c000*/  IADD3 R4, P6, R10, R2, RZ ;  /* 0x000000020a047210 */ /* 0x002fe20007fde0ff */
[----:B------:R0:W-:Y:S01]  /*1c010*/  @P4 STG.E.U8 desc[UR32][R8.64], R15 ;  /* 0x0000000f08004986 */ /* 0x0001e2000c101120 */
[----:B------:R-:W-:Y:S02]  /*1c020*/  ISETP.LT.AND P3, PT, R218, UR10, !P3 ;  /* 0x0000000ada007c0c */ /* 0x000fe4000df61270 */
[----:B------:R-:W-:Y:S01]  /*1c030*/  ISETP.GE.AND P4, PT, R6, UR6, PT ;  /* 0x0000000606007c0c */ /* 0x000fe2000bf86270 */
[----:B------:R-:W-:Y:S01]  /*1c040*/  IMAD.X R5, R7, 0x1, R0, P6 ;  /* 0x0000000107057824 */ /* 0x000fe200030e0600 */
[----:B------:R-:W-:-:S02]  /*1c050*/  IADD3 R6, P6, R10, R3, RZ ;  /* 0x000000030a067210 */ /* 0x000fc40007fde0ff */
[----:B------:R-:W-:Y:S01]  /*1c060*/  PRMT R11, R64, 0x7772, RZ ;  /* 0x00007772400b7816 */ /* 0x000fe200000000ff */
[----:B------:R-:W-:Y:S01]  /*1c070*/  VIADD R10, R10, UR4 ;  /* 0x000000040a0a7c36 */ /* 0x000fe20008000000 */
[----:B------:R-:W-:Y:S01]  /*1c080*/  PRMT R13, R64, 0x7773, RZ ;  /* 0x00007773400d7816 */ /* 0x000fe200000000ff */
[----:B------:R-:W-:Y:S01]  /*1c090*/  IMAD.X R7, R7, 0x1, R25, P6 ;  /* 0x0000000107077824 */ /* 0x000fe200030e0619 */
[----:B------:R-:W-:Y:S01]  /*1c0a0*/  ULDC UR6, c[0x0][0x228] ;  /* 0x00008a0000067ab9 */ /* 0x000fe20000000800 */
[----:B------:R1:W-:Y:S01]  /*1c0b0*/  @P5 STG.E.U8 desc[UR32][R4.64], R11 ;  /* 0x0000000b04005986 */ /* 0x0003e2000c101120 */
[----:B------:R-:W-:Y:S01]  /*1c0c0*/  ISETP.LT.AND P5, PT, R217, UR6, !P2 ;  /* 0x00000006d9007c0c */ /* 0x000fe2000d7a1270 */
[----:B------:R-:W-:Y:S01]  /*1c0d0*/  ULDC UR6, c[0x0][0x228] ;  /* 0x00008a0000067ab9 */ /* 0x000fe20000000800 */
[----:B------:R-:W-:Y:S01]  /*1c0e0*/  SHF.R.S32.HI R12, RZ, 0x1f, R10 ;  /* 0x0000001fff0c7819 */ /* 0x000fe2000001140a */
[----:B------:R2:W-:Y:S01]  /*1c0f0*/  @P3 STG.E.U8 desc[UR32][R6.64], R13 ;  /* 0x0000000d06003986 */ /* 0x0005e2000c101120 */
[----:B0-----:R-:W-:Y:S01]  /*1c100*/  IADD3 R8, P3, R10, R2, RZ ;  /* 0x000000020a087210 */ /* 0x001fe20007f7e0ff */
[----:B------:R-:W-:Y:S01]  /*1c110*/  ULDC UR4, c[0x0][0x248] ;  /* 0x0000920000047ab9 */ /* 0x000fe20000000800 */
[----:B------:R-:W-:Y:S01]  /*1c120*/  ISETP.LT.AND P2, PT, R218, UR6, !P2 ;  /* 0x00000006da007c0c */ /* 0x000fe2000d741270 */
[----:B------:R-:W-:Y:S01]  /*1c130*/  ULDC UR6, c[0x0][0x228] ;  /* 0x00008a0000067ab9 */ /* 0x000fe20000000800 */
[----:B------:R-:W-:Y:S01]  /*1c140*/  PRMT R17, R65, 0x7770, RZ ;  /* 0x0000777041117816 */ /* 0x000fe200000000ff */
[----:B------:R-:W-:Y:S01]  /*1c150*/  IMAD.X R9, R12, 0x1, R0, P3 ;  /* 0x000000010c097824 */ /* 0x000fe200018e0600 */
[C---:B-1----:R-:W-:Y:S01]  /*1c160*/  IADD3 R4, P3, R10.reuse, R3, RZ ;  /* 0x000000030a047210 */ /* 0x042fe20007f7e0ff */
[----:B------:R-:W-:Y:S01]  /*1c170*/  VIADD R11, R10, UR4 ;  /* 0x000000040a0b7c36 */ /* 0x000fe20008000000 */
[----:B------:R-:W-:-:S02]  /*1c180*/  ISETP.LT.AND P6, PT, R217, UR8, !P1 ;  /* 0x00000008d9007c0c */ /* 0x000fc4000cfc1270 */
[----:B------:R0:W-:Y:S01]  /*1c190*/  @P5 STG.E.U8 desc[UR32][R8.64], R17 ;  /* 0x0000001108005986 */ /* 0x0001e2000c101120 */
[----:B------:R-:W-:Y:S01]  /*1c1a0*/  PRMT R15, R65, 0x7771, RZ ;  /* 0x00007771410f7816 */ /* 0x000fe200000000ff */
[----:B------:R-:W-:Y:S01]  /*1c1b0*/  IMAD.X R5, R12, 0x1, R25, P3 ;  /* 0x000000010c057824 */ /* 0x000fe200018e0619 */
[----:B------:R-:W-:Y:S01]  /*1c1c0*/  SHF.R.S32.HI R14, RZ, 0x1f, R11 ;  /* 0x0000001fff0e7819 */ /* 0x000fe2000001140b */
[----:B------:R-:W-:Y:S01]  /*1c1d0*/  VIADD R10, R216, 0x75 ;  /* 0x00000075d80a7836 */ /* 0x000fe20000000000 */
[-C--:B--2---:R-:W-:Y:S01]  /*1c1e0*/  IADD3 R6, P5, R11, R2.reuse, RZ ;  /* 0x000000020b067210 */ /* 0x084fe20007fbe0ff */
[----:B------:R-:W-:Y:S01]  /*1c1f0*/  ULDC UR4, c[0x0][0x248] ;  /* 0x0000920000047ab9 */ /* 0x000fe20000000800 */
[----:B------:R-:W-:Y:S01]  /*1c200*/  ISETP.LT.AND P1, PT, R218, UR6, !P1 ;  /* 0x00000006da007c0c */ /* 0x000fe2000cf21270 */
[----:B------:R1:W-:Y:S01]  /*1c210*/  @P2 STG.E.U8 desc[UR32][R4.64], R15 ;  /* 0x0000000f04002986 */ /* 0x0003e2000c101120 */
[----:B------:R-:W-:Y:S01]  /*1c220*/  PRMT R13, R65, 0x7772, RZ ;  /* 0x00007772410d7816 */ /* 0x000fe200000000ff */
[----:B------:R-:W-:Y:S01]  /*1c230*/  IMAD.X R7, R14, 0x1, R0, P5 ;  /* 0x000000010e077824 */ /* 0x000fe200028e0600 */
[----:B------:R-:W-:Y:S01]  /*1c240*/  ISETP.GE.AND P3, PT, R10, UR7, PT ;  /* 0x000000070a007c0c */ /* 0x000fe2000bf66270 */
[----:B------:R-:W-:Y:S01]  /*1c250*/  ULDC UR7, c[0x0][0x228] ;  /* 0x00008a0000077ab9 */ /* 0x000fe20000000800 */
[CC--:B0-----:R-:W-:Y:S01]  /*1c260*/  IADD3 R8, P2, R11.reuse, R3.reuse, RZ ;  /* 0x000000030b087210 */ /* 0x0c1fe20007f5e0ff */
[----:B------:R-:W-:Y:S01]  /*1c270*/  VIADD R12, R11, UR4 ;  /* 0x000000040b0c7c36 */ /* 0x000fe20008000000 */
[----:B------:R-:W-:Y:S01]  /*1c280*/  ULDC UR6, c[0x0][0x228] ;  /* 0x00008a0000067ab9 */ /* 0x000fe20000000800 */
[----:B------:R-:W-:Y:S01]  /*1c290*/  VIADD R10, R216, 0x76 ;  /* 0x00000076d80a7836 */ /* 0x000fe20000000000 */
[----:B------:R-:W-:Y:S01]  /*1c2a0*/  ISETP.LT.AND P5, PT, R217, UR7, !P4 ;  /* 0x00000007d9007c0c */ /* 0x000fe2000e7a1270 */
[----:B------:R0:W-:Y:S01]  /*1c2b0*/  @P6 STG.E.U8 desc[UR32][R6.64], R13 ;  /* 0x0000000d06006986 */ /* 0x0001e2000c101120 */
[----:B------:R-:W-:Y:S01]  /*1c2c0*/  IMAD.X R9, R14, 0x1, R25, P2 ;  /* 0x000000010e097824 */ /* 0x000fe200010e0619 */
[----:B------:R-:W-:Y:S01]  /*1c2d0*/  PRMT R65, R65, 0x7773, RZ ;  /* 0x0000777341417816 */ /* 0x000fe200000000ff */
[----:B------:R-:W-:Y:S01]  /*1c2e0*/  ULDC UR4, c[0x0][0x248] ;  /* 0x0000920000047ab9 */ /* 0x000fe20000000800 */
[----:B------:R-:W-:Y:S01]  /*1c2f0*/  SHF.R.S32.HI R16, RZ, 0x1f, R12 ;  /* 0x0000001fff107819 */ /* 0x000fe2000001140c */
[----:B------:R-:W-:Y:S01]  /*1c300*/  ULDC UR7, c[0x0][0x228] ;  /* 0x00008a0000077ab9 */ /* 0x000fe20000000800 */
[-C--:B-1----:R-:W-:Y:S01]  /*1c310*/  IADD3 R4, P6, R12, R2.reuse, RZ ;  /* 0x000000020c047210 */ /* 0x082fe20007fde0ff */
[----:B------:R-:W-:Y:S01]  /*1c320*/  ULDC UR8, c[0x0][0x228] ;  /* 0x00008a0000087ab9 */ /* 0x000fe20000000800 */
[----:B------:R-:W-:Y:S01]  /*1c330*/  ISETP.GE.AND P2, PT, R10, UR5, PT ;  /* 0x000000050a007c0c */ /* 0x000fe2000bf46270 */
[----:B------:R-:W-:Y:S01]  /*1c340*/  ULDC UR5, c[0x0][0x228] ;  /* 0x00008a0000057ab9 */ /* 0x000fe20000000800 */
[----:B0-----:R-:W-:Y:S01]  /*1c350*/  VIADD R6, R216, 0x77 ;  /* 0x00000077d8067836 */ /* 0x001fe20000000000 */
[----:B------:R-:W-:Y:S01]  /*1c360*/  ISETP.LT.AND P4, PT, R218, UR5, !P4 ;  /* 0x00000005da007c0c */ /* 0x000fe2000e781270 */
[----:B------:R0:W-:Y:S01]  /*1c370*/  @P1 STG.E.U8 desc[UR32][R8.64], R65 ;  /* 0x0000004108001986 */ /* 0x0001e2000c101120 */
[----:B------:R-:W-:Y:S01]  /*1c380*/  IMAD.X R5, R16, 0x1, R0, P6 ;  /* 0x0000000110057824 */ /* 0x000fe200030e0600 */
[----:B------:R-:W-:Y:S01]  /*1c390*/  PRMT R11, R66, 0x7770, RZ ;  /* 0x00007770420b7816 */ /* 0x000fe200000000ff */
[----:B------:R-:W-:Y:S01]  /*1c3a0*/  VIADD R13, R12, UR4 ;  /* 0x000000040c0d7c36 */ /* 0x000fe20008000000 */
[----:B------:R-:W-:Y:S01]  /*1c3b0*/  ISETP.GE.AND P1, PT, R6, UR11, PT ;  /* 0x0000000b06007c0c */ /* 0x000fe2000bf26270 */
[----:B------:R-:W-:Y:S01]  /*1c3c0*/  VIADD R10, R216, 0x78 ;  /* 0x00000078d80a7836 */ /* 0x000fe20000000000 */
[----:B------:R-:W-:Y:S01]  /*1c3d0*/  IADD3 R6, P6, R12, R3, RZ ;  /* 0x000000030c067210 */ /* 0x000fe20007fde0ff */
[----:B------:R1:W-:Y:S01]  /*1c3e0*/  @P5 STG.E.U8 desc[UR32][R4.64], R11 ;  /* 0x0000000b04005986 */ /* 0x0003e2000c101120 */
[----:B------:R-:W-:Y:S01]  /*1c3f0*/  SHF.R.S32.HI R12, RZ, 0x1f, R13 ;  /* 0x0000001fff0c7819 */ /* 0x000fe2000001140d */
[----:B------:R-:W-:Y:S01]  /*1c400*/  ULDC UR5, c[0x0][0x228] ;  /* 0x00008a0000057ab9 */ /* 0x000fe20000000800 */
[----:B------:R-:W-:Y:S01]  /*1c410*/  PRMT R17, R66, 0x7772, RZ ;  /* 0x0000777242117816 */ /* 0x000fe200000000ff */
[----:B------:R-:W-:Y:S01]  /*1c420*/  IMAD.X R7, R16, 0x1, R25, P6 ;  /* 0x0000000110077824 */ /* 0x000fe200030e0619 */
[----:B0-----:R-:W-:Y:S01]  /*1c430*/  IADD3 R8, P6, R13, R2, RZ ;  /* 0x000000020d087210 */ /* 0x001fe20007fde0ff */
[----:B------:R-:W-:Y:S01]  /*1c440*/  ULDC UR4, c[0x0][0x248] ;  /* 0x0000920000047ab9 */ /* 0x000fe20000000800 */
[----:B------:R-:W-:-:S02]  /*1c450*/  ISETP.LT.AND P5, PT, R217, UR6, !P3 ;  /* 0x00000006d9007c0c */ /* 0x000fc4000dfa1270 */
[----:B-1----:R-:W-:Y:S01]  /*1c460*/  PRMT R5, R66, 0x7771, RZ ;  /* 0x0000777142057816 */ /* 0x002fe200000000ff */
[----:B------:R-:W-:Y:S01]  /*1c470*/  IMAD.X R9, R12, 0x1, R0, P6 ;  /* 0x000000010c097824 */ /* 0x000fe200030e0600 */
[----:B------:R-:W-:Y:S01]  /*1c480*/  ISETP.LT.AND P3, PT, R218, UR5, !P3 ;  /* 0x00000005da007c0c */ /* 0x000fe2000df61270 */
[C---:B------:R-:W-:Y:S01]  /*1c490*/  VIADD R14, R13.reuse, UR4 ;  /* 0x000000040d0e7c36 */ /* 0x040fe20008000000 */
[----:B------:R-:W-:Y:S01]  /*1c4a0*/  PRMT R15, R66, 0x7773, RZ ;  /* 0x00007773420f7816 */ /* 0x000fe200000000ff */
[----:B------:R-:W-:Y:S01]  /*1c4b0*/  @P4 STG.E.U8 desc[UR32][R6.64], R5 ;  /* 0x0000000506004986 */ /* 0x000fe2000c101120 */
[----:B------:R-:W-:Y:S01]  /*1c4c0*/  ISETP.GE.AND P4, PT, R10, UR9, PT ;  /* 0x000000090a007c0c */ /* 0x000fe2000bf86270 */
[----:B------:R-:W-:Y:S01]  /*1c4d0*/  ULDC UR5, c[0x0][0x228] ;  /* 0x00008a0000057ab9 */ /* 0x000fe20000000800 */
[----:B------:R-:W-:Y:S01]  /*1c4e0*/  IADD3 R10, P6, R13, R3, RZ ;  /* 0x000000030d0a7210 */ /* 0x000fe20007fde0ff */
[----:B------:R-:W0:Y:S01]  /*1c4f0*/  LDS.128 R4, [R27] ;  /* 0x000000001b047984 */ /* 0x000e220000000c00 */
[----:B------:R-:W-:Y:S01]  /*1c500*/  ULDC UR4, c[0x0][0x248] ;  /* 0x0000920000047ab9 */ /* 0x000fe20000000800 */
[----:B------:R-:W-:Y:S01]  /*1c510*/  PRMT R21, R67, 0x7770, RZ ;  /* 0x0000777043157816 */ /* 0x000fe200000000ff */
[----:B------:R-:W-:Y:S01]  /*1c520*/  ULDC UR6, c[0x0][0x228] ;  /* 0x00008a0000067ab9 */ /* 0x000fe20000000800 */
[----:B------:R-:W-:Y:S01]  /*1c530*/  IMAD.X R11, R12, 0x1, R25, P6 ;  /* 0x000000010c0b7824 */ /* 0x000fe200030e0619 */
[----:B------:R1:W-:Y:S01]  /*1c540*/  @P5 STG.E.U8 desc[UR32][R8.64], R17 ;  /* 0x0000001108005986 */ /* 0x0003e2000c101120 */
[----:B------:R-:W-:Y:S01]  /*1c550*/  ISETP.LT.AND P5, PT, R217, UR5, !P2 ;  /* 0x00000005d9007c0c */ /* 0x000fe2000d7a1270 */
[----:B------:R-:W-:Y:S01]  /*1c560*/  ULDC UR5, c[0x0][0x228] ;  /* 0x00008a0000057ab9 */ /* 0x000fe20000000800 */
[----:B------:R-:W-:Y:S01]  /*1c570*/  SHF.R.S32.HI R16, RZ, 0x1f, R14 ;  /* 0x0000001fff107819 */ /* 0x000fe2000001140e */
[----:B------:R2:W-:Y:S01]  /*1c580*/  @P3 STG.E.U8 desc[UR32][R10.64], R15 ;  /* 0x0000000f0a003986 */ /* 0x0005e2000c101120 */
[----:B------:R-:W-:-:S02]  /*1c590*/  IADD3 R12, P3, R14, R2, RZ ;  /* 0x000000020e0c7210 */ /* 0x000fc40007f7e0ff */
[----:B------:R-:W-:Y:S01]  /*1c5a0*/  ISETP.LT.AND P2, PT, R218, UR5, !P2 ;  /* 0x00000005da007c0c */ /* 0x000fe2000d741270 */
[----:B------:R-:W-:Y:S02]  /*1c5b0*/  ULDC UR5, c[0x0][0x228] ;  /* 0x00008a0000057ab9 */ /* 0x000fe40000000800 */
[----:B------:R-:W-:Y:S01]  /*1c5c0*/  IMAD.X R13, R16, 0x1, R0, P3 ;  /* 0x00000001100d7824 */ /* 0x000fe200018e0600 */
[C---:B-1----:R-:W-:Y:S02]  /*1c5d0*/  IADD3 R8, P3, R14.reuse, R3, RZ ;  /* 0x000000030e087210 */ /* 0x042fe40007f7e0ff */
[----:B------:R-:W-:Y:S01]  /*1c5e0*/  ISETP.LT.AND P6, PT, R217, UR6, !P1 ;  /* 0x00000006d9007c0c */ /* 0x000fe2000cfc1270 */
[----:B--2---:R-:W-:Y:S01]  /*1c5f0*/  VIADD R15, R14, UR4 ;  /* 0x000000040e0f7c36 */ /* 0x004fe20008000000 */
[----:B------:R1:W-:Y:S01]  /*1c600*/  @P5 STG.E.U8 desc[UR32][R12.64], R21 ;  /* 0x000000150c005986 */ /* 0x0003e2000c101120 */
[----:B------:R-:W-:Y:S01]  /*1c610*/  IMAD.X R9, R16, 0x1, R25, P3 ;  /* 0x0000000110097824 */ /* 0x000fe200018e0619 */
[----:B------:R-:W-:Y:S01]  /*1c620*/  PRMT R19, R67, 0x7771, RZ ;  /* 0x0000777143137816 */ /* 0x000fe200000000ff */
[----:B------:R-:W-:Y:S01]  /*1c630*/  ULDC UR4, c[0x0][0x248] ;  /* 0x0000920000047ab9 */ /* 0x000fe20000000800 */
[----:B------:R-:W-:Y:S01]  /*1c640*/  SHF.R.S32.HI R18, RZ, 0x1f, R15 ;  /* 0x0000001fff127819 */ /* 0x000fe2000001140f */
[----:B------:R-:W-:Y:S01]  /*1c650*/  ULDC UR6, c[0x0][0x228] ;  /* 0x00008a0000067ab9 */ /* 0x000fe20000000800 */
[----:B------:R-:W-:-:S02]  /*1c660*/  IADD3 R10, P5, R15, R2, RZ ;  /* 0x000000020f0a7210 */ /* 0x000fc40007fbe0ff */
[----:B------:R-:W-:Y:S01]  /*1c670*/  ISETP.LT.AND P1, PT, R218, UR5, !P1 ;  /* 0x00000005da007c0c */ /* 0x000fe2000cf21270 */
[----:B------:R2:W-:Y:S01]  /*1c680*/  @P2 STG.E.U8 desc[UR32][R8.64], R19 ;  /* 0x0000001308002986 */ /* 0x0005e2000c101120 */
[----:B------:R-:W-:Y:S01]  /*1c690*/  PRMT R17, R67, 0x7772, RZ ;  /* 0x0000777243117816 */ /* 0x000fe200000000ff */
[----:B------:R-:W-:Y:S01]  /*1c6a0*/  IMAD.X R11, R18, 0x1, R0, P5 ;  /* 0x00000001120b7824 */ /* 0x000fe200028e0600 */
[CC--:B-1----:R-:W-:Y:S01]  /*1c6b0*/  IADD3 R12, P2, R15.reuse, R3.reuse, RZ ;  /* 0x000000030f0c7210 */ /* 0x0c2fe20007f5e0ff */
[----:B------:R-:W-:Y:S02]  /*1c6c0*/  VIADD R14, R216, 0x79 ;  /* 0x00000079d80e7836 */ /* 0x000fe40000000000 */
[----:B------:R-:W-:Y:S01]  /*1c6d0*/  VIADD R16, R15, UR4 ;  /* 0x000000040f107c36 */ /* 0x000fe20008000000 */
[----:B------:R-:W-:Y:S01]  /*1c6e0*/  ISETP.LT.AND P5, PT, R217, UR6, !P4 ;  /* 0x00000006d9007c0c */ /* 0x000fe2000e7a1270 */
[----:B------:R1:W-:Y:S01]  /*1c6f0*/  @P6 STG.E.U8 desc[UR32][R10.64], R17 ;  /* 0x000000110a006986 */ /* 0x0003e2000c101120 */
[----:B------:R-:W-:Y:S01]  /*1c700*/  IMAD.X R13, R18, 0x1, R25, P2 ;  /* 0x00000001120d7824 */ /* 0x000fe200010e0619 */
[----:B------:R-:W-:Y:S01]  /*1c710*/  PRMT R67, R67, 0x7773, RZ ;  /* 0x0000777343437816 */ /* 0x000fe200000000ff */
[----:B------:R-:W-:Y:S01]  /*1c720*/  ULDC UR5, c[0x0][0x228] ;  /* 0x00008a0000057ab9 */ /* 0x000fe20000000800 */
[----:B------:R-:W-:Y:S01]  /*1c730*/  ISETP.GE.AND P3, PT, R14, UR15, PT ;  /* 0x0000000f0e007c0c */ /* 0x000fe2000bf66270 */
[----:B------:R-:W-:Y:S01]  /*1c740*/  VIADD R14, R216, 0x7a ;  /* 0x0000007ad80e7836 */ /* 0x000fe20000000000 */
[----:B------:R-:W-:Y:S01]  /*1c750*/  SHF.R.S32.HI R20, RZ, 0x1f, R16 ;  /* 0x0000001fff147819 */ /* 0x000fe20000011410 */
[----:B------:R-:W-:Y:S01]  /*1c760*/  ULDC UR4, c[0x0][0x248] ;  /* 0x0000920000047ab9 */ /* 0x000fe20000000800 */
[----:B--2---:R-:W-:Y:S01]  /*1c770*/  IADD3 R8, P6, R16, R2, RZ ;  /* 0x0000000210087210 */ /* 0x004fe20007fde0ff */
[----:B------:R-:W-:Y:S01]  /*1c780*/  ULDC UR6, c[0x0][0x228] ;  /* 0x00008a0000067ab9 */ /* 0x000fe20000000800 */
[----:B-1----:R-:W-:Y:S01]  /*1c790*/  VIADD R10, R216, 0x7b ;  /* 0x0000007bd80a7836 */ /* 0x002fe20000000000 */
[----:B------:R-:W-:Y:S01]  /*1c7a0*/  ISETP.LT.AND P4, PT, R218, UR5, !P4 ;  /* 0x00000005da007c0c */ /* 0x000fe2000e781270 */
[----:B------:R1:W-:Y:S01]  /*1c7b0*/  @P1 STG.E.U8 desc[UR32][R12.64], R67 ;  /* 0x000000430c001986 */ /* 0x0003e2000c101120 */
[----:B------:R-:W-:Y:S01]  /*1c7c0*/  IMAD.X R9, R20, 0x1, R0, P6 ;  /* 0x0000000114097824 */ /* 0x000fe200030e0600 */
[----:B------:R-:W-:Y:S01]  /*1c7d0*/  ISETP.GE.AND P2, PT, R14, UR13, PT ;  /* 0x0000000d0e007c0c */ /* 0x000fe2000bf46270 */
[----:B------:R-:W-:Y:S01]  /*1c7e0*/  ULDC UR5, c[0x0][0x228] ;  /* 0x00008a0000057ab9 */ /* 0x000fe20000000800 */
[----:B------:R-:W-:Y:S01]  /*1c7f0*/  ISETP.GE.AND P1, PT, R10, UR19, PT ;  /* 0x000000130a007c0c */ /* 0x000fe2000bf26270 */
[----:B------:R-:W-:Y:S01]  /*1c800*/  VIADD R14, R16, UR4 ;  /* 0x00000004100e7c36 */ /* 0x000fe20008000000 */
[----:B0-----:R-:W-:Y:S01]  /*1c810*/  PRMT R15, R4, 0x7770, RZ ;  /* 0x00007770040f7816 */ /* 0x001fe200000000ff */
[----:B------:R-:W-:Y:S01]  /*1c820*/  ULDC UR4, c[0x0][0x248] ;  /* 0x0000920000047ab9 */ /* 0x000fe20000000800 */
[----:B------:R-:W-:-:S02]  /*1c830*/  IADD3 R10, P6, R16, R3, RZ ;  /* 0x00000003100a7210 */ /* 0x000fc40007fde0ff */
[----:B------:R-:W-:Y:S01]  /*1c840*/  PRMT R19, R4, 0x7771, RZ ;  /* 0x0000777104137816 */ /* 0x000fe200000000ff */
[----:B------:R0:W-:Y:S01]  /*1c850*/  @P5 STG.E.U8 desc[UR32][R8.64], R15 ;  /* 0x0000000f08005986 */ /* 0x0001e2000c101120 */
[----:B------:R-:W-:Y:S01]  /*1c860*/  ISETP.LT.AND P5, PT, R217, UR6, !P3 ;  /* 0x00000006d9007c0c */ /* 0x000fe2000dfa1270 */
[----:B------:R-:W-:Y:S01]  /*1c870*/  IMAD.X R11, R20, 0x1, R25, P6 ;  /* 0x00000001140b7824 */ /* 0x000fe200030e0619 */
[----:B-1----:R-:W-:Y:S01]  /*1c880*/  SHF.R.S32.HI R13, RZ, 0x1f, R14 ;  /* 0x0000001fff0d7819 */ /* 0x002fe2000001140e */
[----:B------:R-:W-:Y:S01]  /*1c890*/  VIADD R12, R216, 0x7c ;  /* 0x0000007cd80c7836 */ /* 0x000fe20000000000 */
[----:B------:R-:W-:Y:S01]  /*1c8a0*/  ISETP.LT.AND P3, PT, R218, UR5, !P3 ;  /* 0x00000005da007c0c */ /* 0x000fe2000df61270 */
[----:B------:R-:W-:Y:S01]  /*1c8b0*/  ULDC UR5, c[0x0][0x228] ;  /* 0x00008a0000057ab9 */ /* 0x000fe20000000800 */
[----:B------:R1:W-:Y:S01]  /*1c8c0*/  @P4 STG.E.U8 desc[UR32][R10.64], R19 ;  /* 0x000000130a004986 */ /* 0x0003e2000c101120 */
[----:B------:R-:W-:Y:S01]  /*1c8d0*/  PRMT R17, R4, 0x7773, RZ ;  /* 0x0000777304117816 */ /* 0x000fe200000000ff */
[----:B------:R-:W-:Y:S01]  /*1c8e0*/  ULDC UR6, c[0x0][0x228] ;  /* 0x00008a0000067ab9 */ /* 0x000fe20000000800 */
[----:B0-----:R-:W-:-:S02]  /*1c8f0*/  IADD3 R8, P6, R14, R2, RZ ;  /* 0x000000020e087210 */ /* 0x001fc40007fde0ff */
[----:B------:R-:W-:-:S03]  /*1c900*/  ISETP.GE.AND P4, PT, R12, UR17, PT ;  /* 0x000000110c007c0c */ /* 0x000fc6000bf86270 */
[C---:B------:R-:W-:Y:S01]  /*1c910*/  IMAD.X R9, R13.reuse, 0x1, R0, P6 ;  /* 0x000000010d097824 */ /* 0x040fe200030e0600 */
[----:B------:R-:W-:Y:S02]  /*1c920*/  IADD3 R12, P6, R14, R3, RZ ;  /* 0x000000030e0c7210 */ /* 0x000fe40007fde0ff */
[----:B------:R-:W-:Y:S01]  /*1c930*/  PRMT R15, R4, 0x7772, RZ ;  /* 0x00007772040f7816 */ /* 0x000fe200000000ff */
[----:B------:R-:W-:Y:S01]  /*1c940*/  VIADD R14, R14, UR4 ;  /* 0x000000040e0e7c36 */ /* 0x000fe20008000000 */
[----:B------:R-:W-:Y:S01]  /*1c950*/  ULDC UR4, c[0x0][0x248] ;  /* 0x0000920000047ab9 */ /* 0x000fe20000000800 */
[----:B------:R-:W-:Y:S02]  /*1c960*/  IMAD.X R13, R13, 0x1, R25, P6 ;  /* 0x000000010d0d7824 */ /* 0x000fe400030e0619 */
[----:B------:R0:W-:Y:S01]  /*1c970*/  @P5 STG.E.U8 desc[UR32][R8.64], R15 ;  /* 0x0000000f08005986 */ /* 0x0001e2000c101120 */
[----:B------:R-:W-:Y:S01]  /*1c980*/  ISETP.LT.AND P5, PT, R217, UR5, !P2 ;  /* 0x00000005d9007c0c */ /* 0x000fe2000d7a1270 */
[----:B------:R-:W-:Y:S01]  /*1c990*/  ULDC UR5, c[0x0][0x228] ;  /* 0x00008a0000057ab9 */ /* 0x000fe20000000800 */
[----:B------:R-:W-:Y:S01]  /*1c9a0*/  SHF.R.S32.HI R16, RZ, 0x1f, R14 ;  /* 0x0000001fff107819 */ /* 0x000fe2000001140e */
[----:B------:R2:W-:Y:S01]  /*1c9b0*/  @P3 STG.E.U8 desc[UR32][R12.64], R17 ;  /* 0x000000110c003986 */ /* 0x0005e2000c101120 */
[----:B-1----:R-:W-:-:S02]  /*1c9c0*/  IADD3 R10, P3, R14, R2, RZ ;  /* 0x000000020e0a7210 */ /* 0x002fc40007f7e0ff */
[----:B------:R-:W-:-:S03]  /*1c9d0*/  PRMT R21, R5, 0x7770, RZ ;  /* 0x0000777005157816 */ /* 0x000fc600000000ff */
[--C-:B------:R-:W-:Y:S01]  /*1c9e0*/  IMAD.X R11, R16, 0x1, R0.reuse, P3 ;  /* 0x00000001100b7824 */ /* 0x100fe200018e0600 */
[----:B------:R-:W-:Y:S01]  /*1c9f0*/  ISETP.LT.AND P3, PT, R218, UR5, !P2 ;  /* 0x00000005da007c0c */ /* 0x000fe2000d761270 */
[C---:B0-----:R-:W-:Y:S01]  /*1ca00*/  VIADD R15, R14.reuse, UR4 ;  /* 0x000000040e0f7c36 */ /* 0x041fe20008000000 */
[----:B------:R-:W-:Y:S01]  /*1ca10*/  ISETP.LT.AND P6, PT, R217, UR6, !P1 ;  /* 0x00000006d9007c0c */ /* 0x000fe2000cfc1270 */
[----:B------:R-:W-:Y:S01]  /*1ca20*/  ULDC UR4, c[0x0][0x248] ;  /* 0x0000920000047ab9 */ /* 0x000fe20000000800 */
[-C--:B------:R-:W-:Y:S01]  /*1ca30*/  IADD3 R8, P2, R14, R3.reuse, RZ ;  /* 0x000000030e087210 */ /* 0x080fe20007f5e0ff */
[----:B------:R0:W-:Y:S01]  /*1ca40*/  @P5 STG.E.U8 desc[UR32][R10.64], R21 ;  /* 0x000000150a005986 */ /* 0x0001e2000c101120 */
[----:B------:R-:W-:Y:S01]  /*1ca50*/  SHF.R.S32.HI R18, RZ, 0x1f, R15 ;  /* 0x0000001fff127819 */ /* 0x000fe2000001140f */
[----:B------:R-:W-:Y:S01]  /*1ca60*/  ULDC UR5, c[0x0][0x228] ;  /* 0x00008a0000057ab9 */ /* 0x000fe20000000800 */
[----:B--2---:R-:W-:Y:S01]  /*1ca70*/  IADD3 R12, P5, R15, R2, RZ ;  /* 0x000000020f0c7210 */ /* 0x004fe20007fbe0ff */
[----:B------:R-:W-:Y:S01]  /*1ca80*/  IMAD.X R9, R16, 0x1, R25, P2 ;  /* 0x0000000110097824 */ /* 0x000fe200010e0619 */
[----:B------:R-:W-:Y:S01]  /*1ca90*/  PRMT R19, R5, 0x7771, RZ ;  /* 0x0000777105137816 */ /* 0x000fe200000000ff */
[----:B------:R-:W-:Y:S01]  /*1caa0*/  VIADD R14, R15, UR4 ;  /* 0x000000040f0e7c36 */ /* 0x000fe20008000000 */
[----:B------:R-:W-:Y:S01]  /*1cab0*/  PRMT R17, R5, 0x7772, RZ ;  /* 0x0000777205117816 */ /* 0x000fe200000000ff */
[----:B------:R-:W-:Y:S01]  /*1cac0*/  IMAD.X R13, R18, 0x1, R0, P5 ;  /* 0x00000001120d7824 */ /* 0x000fe200028e0600 */
[----:B------:R-:W-:Y:S01]  /*1cad0*/  ISETP.LT.AND P1, PT, R218, UR5, !P1 ;  /* 0x00000005da007c0c */ /* 0x000fe2000cf21270 */
[----:B------:R1:W-:Y:S01]  /*1cae0*/  @P3 STG.E.U8 desc[UR32][R8.64], R19 ;  /* 0x0000001308003986 */ /* 0x0003e2000c101120 */
[----:B------:R-:W-:Y:S01]  /*1caf0*/  VIADD R4, R216, 0x7d ;  /* 0x0000007dd8047836 */ /* 0x000fe20000000000 */
[----:B------:R-:W-:Y:S01]  /*1cb00*/  ULDC UR6, c[0x0][0x228] ;  /* 0x00008a0000067ab9 */ /* 0x000fe20000000800 */
[----:B------:R-:W-:Y:S01]  /*1cb10*/  SHF.R.S32.HI R16, RZ, 0x1f, R14 ;  /* 0x0000001fff107819 */ /* 0x000fe2000001140e */
[----:B------:R2:W-:Y:S01]  /*1cb20*/  @P6 STG.E.U8 desc[UR32][R12.64], R17 ;  /* 0x000000110c006986 */ /* 0x0005e2000c101120 */
[----:B------:R-:W-:Y:S01]  /*1cb30*/  ISETP.LT.AND P5, PT, R217, UR6, !P4 ;  /* 0x00000006d9007c0c */ /* 0x000fe2000e7a1270 */
[----:B------:R-:W-:Y:S01]  /*1cb40*/  ULDC UR4, c[0x0][0x248] ;  /* 0x0000920000047ab9 */ /* 0x000fe20000000800 */
[----:B0-----:R-:W-:Y:S01]  /*1cb50*/  IADD3 R10, P6, R15, R3, RZ ;  /* 0x000000030f0a7210 */ /* 0x001fe20007fde0ff */
[----:B------:R-:W-:Y:S01]  /*1cb60*/  ULDC UR5, c[0x0][0x248] ;  /* 0x0000920000057ab9 */ /* 0x000fe20000000800 */
[----:B------:R-:W-:-:S02]  /*1cb70*/  ISETP.LT.AND P4, PT, R218, UR7, !P4 ;  /* 0x00000007da007c0c */ /* 0x000fc4000e781270 */
[-C--:B-1----:R-:W-:Y:S02]  /*1cb80*/  IADD3 R8, P3, R14, R2.reuse, RZ ;  /* 0x000000020e087210 */ /* 0x082fe40007f7e0ff */
[----:B------:R-:W-:Y:S01]  /*1cb90*/  ISETP.GE.AND P2, PT, R4, UR23, PT ;  /* 0x0000001704007c0c */ /* 0x000fe2000bf46270 */
[--C-:B------:R-:W-:Y:S01]  /*1cba0*/  IMAD.X R11, R18, 0x1, R25.reuse, P6 ;  /* 0x00000001120b7824 */ /* 0x100fe200030e0619 */
[----:B--2---:R-:W-:Y:S01]  /*1cbb0*/  PRMT R17, R5, 0x7773, RZ ;  /* 0x0000777305117816 */ /* 0x004fe200000000ff */
[----:B------:R-:W-:Y:S01]  /*1cbc0*/  IMAD.X R9, R16, 0x1, R0, P3 ;  /* 0x0000000110097824 */ /* 0x000fe200018e0600 */
[C---:B------:R-:W-:Y:S01]  /*1cbd0*/  IADD3 R4, P3, R14.reuse, R3, RZ ;  /* 0x000000030e047210 */ /* 0x040fe20007f7e0ff */
[----:B------:R-:W-:Y:S01]  /*1cbe0*/  VIADD R14, R14, UR4 ;  /* 0x000000040e0e7c36 */ /* 0x000fe20008000000 */
[C---:B------:R-:W-:Y:S01]  /*1cbf0*/  PRMT R15, R6.reuse, 0x7770, RZ ;  /* 0x00007770060f7816 */ /* 0x040fe200000000ff */
[----:B------:R0:W-:Y:S01]  /*1cc00*/  @P1 STG.E.U8 desc[UR32][R10.64], R17 ;  /* 0x000000110a001986 */ /* 0x0001e2000c101120 */
[----:B------:R-:W-:Y:S01]  /*1cc10*/  PRMT R13, R6, 0x7771, RZ ;  /* 0x00007771060d7816 */ /* 0x000fe200000000ff */
[----:B------:R-:W-:Y:S01]  /*1cc20*/  IMAD.X R5, R16, 0x1, R25, P3 ;  /* 0x0000000110057824 */ /* 0x000fe200018e0619 */
[----:B------:R-:W-:Y:S01]  /*1cc30*/  ULDC UR4, c[0x0][0x248] ;  /* 0x0000920000047ab9 */ /* 0x000fe20000000800 */
[----:B------:R-:W-:Y:S01]  /*1cc40*/  SHF.R.S32.HI R12, RZ, 0x1f, R14 ;  /* 0x0000001fff0c7819 */ /* 0x000fe2000001140e */
[----:B------:R-:W-:Y:S01]  /*1cc50*/  VIADD R16, R14, UR4 ;  /* 0x000000040e107c36 */ /* 0x000fe20008000000 */
[----:B------:R1:W-:Y:S01]  /*1cc60*/  @P5 STG.E.U8 desc[UR32][R8.64], R15 ;  /* 0x0000000f08005986 */ /* 0x0003e2000c101120 */
[----:B------:R-:W-:Y:S01]  /*1cc70*/  VIADD R216, R216, 0x7e ;  /* 0x0000007ed8d87836 */ /* 0x000fe20000000000 */
[----:B------:R-:W-:Y:S01]  /*1cc80*/  ULDC UR6, c[0x0][0x228] ;  /* 0x00008a0000067ab9 */ /* 0x000fe20000000800 */
[----:B------:R-:W-:Y:S01]  /*1cc90*/  ULDC UR4, c[0x0][0x228] ;  /* 0x00008a0000047ab9 */ /* 0x000fe20000000800 */
[----:B------:R-:W-:Y:S01]  /*1cca0*/  ULDC UR7, c[0x0][0x228] ;  /* 0x00008a0000077ab9 */ /* 0x000fe20000000800 */
[----:B0-----:R-:W-:Y:S01]  /*1ccb0*/  IADD3 R10, P3, R14, R2, RZ ;  /* 0x000000020e0a7210 */ /* 0x001fe20007f7e0ff */
[----:B------:R0:W-:Y:S01]  /*1ccc0*/  @P4 STG.E.U8 desc[UR32][R4.64], R13 ;  /* 0x0000000d04004986 */ /* 0x0001e2000c101120 */
[----:B------:R-:W-:-:S03]  /*1ccd0*/  SHF.R.S32.HI R17, RZ, 0x1f, R16 ;  /* 0x0000001fff117819 */ /* 0x000fc60000011410 */
[--C-:B------:R-:W-:Y:S01]  /*1cce0*/  IMAD.X R11, R12, 0x1, R0.reuse, P3 ;  /* 0x000000010c0b7824 */ /* 0x100fe200018e0600 */
[-C--:B-1----:R-:W-:Y:S02]  /*1ccf0*/  IADD3 R8, P3, R16, R2.reuse, RZ ;  /* 0x0000000210087210 */ /* 0x082fe40007f7e0ff */
[----:B0-----:R-:W-:Y:S01]  /*1cd00*/  IADD3 R4, P4, R14, R3, RZ ;  /* 0x000000030e047210 */ /* 0x001fe20007f9e0ff */
[----:B------:R-:W-:Y:S01]  /*1cd10*/  VIADD R14, R16, UR5 ;  /* 0x00000005100e7c36 */ /* 0x000fe20008000000 */
[----:B------:R-:W-:Y:S01]  /*1cd20*/  ISETP.GE.AND P6, PT, R216, UR21, PT ;  /* 0x00000015d8007c0c */ /* 0x000fe2000bfc6270 */
[----:B------:R-:W-:Y:S01]  /*1cd30*/  IMAD.X R9, R17, 0x1, R0, P3 ;  /* 0x0000000111097824 */ /* 0x000fe200018e0600 */
[----:B------:R-:W-:Y:S01]  /*1cd40*/  ISETP.LT.AND P5, PT, R217, UR6, !P2 ;  /* 0x00000006d9007c0c */ /* 0x000fe2000d7a1270 */
[----:B------:R-:W-:Y:S01]  /*1cd50*/  IMAD.X R5, R12, 0x1, R25, P4 ;  /* 0x000000010c057824 */ /* 0x000fe200020e0619 */
[----:B------:R-:W-:Y:S01]  /*1cd60*/  IADD3 R12, P4, R14, R2, RZ ;  /* 0x000000020e0c7210 */ /* 0x000fe20007f9e0ff */
[----:B------:R-:W-:Y:S01]  /*1cd70*/  ULDC UR5, c[0x0][0x228] ;  /* 0x00008a0000057ab9 */ /* 0x000fe20000000800 */
[----:B------:R-:W-:-:S02]  /*1cd80*/  SHF.R.S32.HI R2, RZ, 0x1f, R14 ;  /* 0x0000001fff027819 */ /* 0x000fc4000001140e */
[-C--:B------:R-:W-:Y:S02]  /*1cd90*/  IADD3 R14, P3, R14, R3.reuse, RZ ;  /* 0x000000030e0e7210 */ /* 0x080fe40007f7e0ff */
[----:B------:R-:W-:Y:S01]  /*1cda0*/  ISETP.LT.AND P2, PT, R218, UR4, !P2 ;  /* 0x00000004da007c0c */ /* 0x000fe2000d741270 */
[C---:B------:R-:W-:Y:S01]  /*1cdb0*/  IMAD.X R13, R2.reuse, 0x1, R0, P4 ;  /* 0x00000001020d7824 */ /* 0x040fe200020e0600 */
[----:B------:R-:W-:Y:S01]  /*1cdc0*/  ULDC UR4, c[0x0][0x228] ;  /* 0x00008a0000047ab9 */ /* 0x000fe20000000800 */
[----:B------:R-:W-:Y:S01]  /*1cdd0*/  IMAD.X R15, R2, 0x1, R25, P3 ;  /* 0x00000001020f7824 */ /* 0x000fe200018e0619 */
[----:B------:R-:W-:Y:S02]  /*1cde0*/  ISETP.LT.AND P4, PT, R217, UR7, !P6 ;  /* 0x00000007d9007c0c */ /* 0x000fe4000f781270 */
[----:B------:R-:W-:Y:S02]  /*1cdf0*/  IADD3 R2, P3, R16, R3, RZ ;  /* 0x0000000310027210 */ /* 0x000fe40007f7e0ff */
[----:B------:R-:W-:-:S02]  /*1ce00*/  ISETP.LT.AND P6, PT, R218, UR4, !P6 ;  /* 0x00000004da007c0c */ /* 0x000fc4000f7c1270 */
[----:B------:R-:W-:Y:S02]  /*1ce10*/  ISETP.LT.AND P1, PT, R217, UR8, !P0 ;  /* 0x00000008d9007c0c */ /* 0x000fe4000c721270 */
[----:B------:R-:W-:Y:S01]  /*1ce20*/  ISETP.LT.AND P0, PT, R218, UR5, !P0 ;  /* 0x00000005da007c0c */ /* 0x000fe2000c701270 */
[----:B------:R-:W-:Y:S01]  /*1ce30*/  IMAD.X R3, R17, 0x1, R25, P3 ;  /* 0x0000000111037824 */ /* 0x000fe200018e0619 */
[C---:B------:R-:W-:Y:S02]  /*1ce40*/  PRMT R25, R6.reuse, 0x7772, RZ ;  /* 0x0000777206197816 */ /* 0x040fe400000000ff */
[----:B------:R-:W-:Y:S02]  /*1ce50*/  PRMT R23, R6, 0x7773, RZ ;  /* 0x0000777306177816 */ /* 0x000fe400000000ff */
[C---:B------:R-:W-:Y:S02]  /*1ce60*/  PRMT R17, R7.reuse, 0x7773, RZ ;  /* 0x0000777307117816 */ /* 0x040fe400000000ff */
[----:B------:R-:W-:-:S02]  /*1ce70*/  PRMT R19, R7, 0x7772, RZ ;  /* 0x0000777207137816 */ /* 0x000fc400000000ff */
[C---:B------:R-:W-:Y:S02]  /*1ce80*/  PRMT R21, R7.reuse, 0x7771, RZ ;  /* 0x0000777107157816 */ /* 0x040fe400000000ff */
[----:B------:R-:W-:Y:S01]  /*1ce90*/  PRMT R7, R7, 0x7770, RZ ;  /* 0x0000777007077816 */ /* 0x000fe200000000ff */
[----:B------:R0:W-:Y:S04]  /*1cea0*/  @P5 STG.E.U8 desc[UR32][R10.64], R25 ;  /* 0x000000190a005986 */ /* 0x0001e8000c101120 */
[----:B------:R0:W-:Y:S04]  /*1ceb0*/  @P2 STG.E.U8 desc[UR32][R4.64], R23 ;  /* 0x0000001704002986 */ /* 0x0001e8000c101120 */
[----:B------:R0:W-:Y:S04]  /*1cec0*/  @P4 STG.E.U8 desc[UR32][R8.64], R7 ;  /* 0x0000000708004986 */ /* 0x0001e8000c101120 */
[----:B------:R0:W-:Y:S04]  /*1ced0*/  @P6 STG.E.U8 desc[UR32][R2.64], R21 ;  /* 0x0000001502006986 */ /* 0x0001e8000c101120 */
[----:B------:R0:W-:Y:S01]  /*1cee0*/  @P1 STG.E.U8 desc[UR32][R12.64], R19 ;  /* 0x000000130c001986 */ /* 0x0001e2000c101120 */
[----:B------:R-:W-:Y:S05]  /*1cef0*/  @!P0 EXIT ;  /* 0x000000000000894d */ /* 0x000fea0003800000 */
[----:B------:R-:W-:Y:S01]  /*1cf00*/  STG.E.U8 desc[UR32][R14.64], R17 ;  /* 0x000000110e007986 */ /* 0x000fe2000c101120 */
[----:B------:R-:W-:Y:S05]  /*1cf10*/  EXIT ;  /* 0x000000000000794d */ /* 0x000fea0003800000 */
.L_x_3:
[----:B------:R-:W-:-:S00]  /*1cf20*/  BRA `(.L_x_3) ;  /* 0xfffffffc00fc7947 */ /* 0x000fc0000383ffff */
[----:B------:R-:W-:-:S00]  /*1cf30*/  NOP ;  /* 0x0000000000007918 */ /* 0x000fc00000000000 */
        /* <DEDUP_REMOVED lines=12> */
.L_x_4:


//--------------------- .nv.shared.matmul_kernel  --------------------------
	.section	.nv.shared.matmul_kernel,"aw",@nobits
	.sectionflags	@""
	.align	16
	.zero		1024


//--------------------- .nv.shared.reserved.0     --------------------------
	.section	.nv.shared.reserved.0,"aw",@nobits
	.weak		__nv_reservedSMEM_offset_0_alias
	.size		__nv_reservedSMEM_offset_0_alias, 0, 0
	.other		__nv_reservedSMEM_offset_0_alias,@"STO_CUDA_RESERVED_SHARED STV_DEFAULT"
__nv_reservedSMEM_offset_0_alias:
	.zero		0


//--------------------- .nv.constant0.matmul_kernel --------------------------
	.section	.nv.constant0.matmul_kernel,"a",@progbits
	.sectionflags	@""
	.align	4
.nv.constant0.matmul_kernel:
	.zero		608


//--------------------- SYMBOLS --------------------------

	.type		.nv.reservedSmem.offset0,@object
	.size		.nv.reservedSmem.offset0,0x4
